	.target	sm_90

	.elftype	@"ET_EXEC"


//--------------------- .note.nv.tkinfo           --------------------------
	.section	.note.nv.tkinfo,"",@"SHT_NOTE"
	.sectionflags	@"SHF_NOTE_NV_TKINFO"
	.tkinfo
        /*0018*/ 	.word	0x00000002
        /*0030*/ 	.string	""
        /*0030*/ 	.string	"ptxas"
        /*0030*/ 	.string	"Cuda compilation tools, release 13.0, V13.0.88"
        /*0030*/ 	.string	"Build cuda_13.0.r13.0/compiler.36424714_0"
        /*0030*/ 	.string	"-v  -O 3 -arch sm_90 -m 64 "



//--------------------- .note.nv.cuinfo           --------------------------
	.section	.note.nv.cuinfo,"",@"SHT_NOTE"
	.sectionflags	@"SHF_NOTE_NV_CUINFO"
        /*0018*/ 	.short	0x0002
        /*001a*/ 	.short	0x005a
        /*001c*/ 	.short	0x0082
	.zero		2


//--------------------- .nv.info                  --------------------------
	.section	.nv.info,"",@"SHT_CUDA_INFO"
	.align	4


	//----- nvinfo : EIATTR_REGCOUNT
	.align		4
        /*0000*/ 	.byte	0x04, 0x2f
        /*0002*/ 	.short	(.L_5 - .L_4)
	.align		4
.L_4:
        /*0004*/ 	.word	index@(evaluate_quotient_kernel)
        /*0008*/ 	.word	0x00000052


	//----- nvinfo : EIATTR_FRAME_SIZE
	.align		4
.L_5:
        /*000c*/ 	.byte	0x04, 0x11
        /*000e*/ 	.short	(.L_7 - .L_6)
	.align		4
.L_6:
        /*0010*/ 	.word	index@($evaluate_quotient_kernel$_Z21interpret_constraintsPKhjPK13BFieldElementPK13XFieldElementS3_S6_S6_PS4_j)
        /*0014*/ 	.word	0x00002670


	//----- nvinfo : EIATTR_FRAME_SIZE
	.align		4
.L_7:
        /*0018*/ 	.byte	0x04, 0x11
        /*001a*/ 	.short	(.L_9 - .L_8)
	.align		4
.L_8:
        /*001c*/ 	.word	index@(evaluate_quotient_kernel)
        /*0020*/ 	.word	0x00002670


	//----- nvinfo : EIATTR_MIN_STACK_SIZE
	.align		4
.L_9:
        /*0024*/ 	.byte	0x04, 0x12
        /*0026*/ 	.short	(.L_11 - .L_10)
	.align		4
.L_10:
        /*0028*/ 	.word	index@(evaluate_quotient_kernel)
        /*002c*/ 	.word	0x00002670
.L_11:


//--------------------- .nv.compat                --------------------------
	.section	.nv.compat,"",@"SHT_CUDA_COMPAT_INFO"
	.align	4
        /*0000*/ 	.byte	0x02, 0x09, 0x00, 0x00, 0x02, 0x02, 0x01, 0x00, 0x02, 0x05, 0x05, 0x00, 0x03, 0x07, 0x01, 0x01
        /*0010*/ 	.byte	0x02, 0x03, 0x00, 0x00, 0x02, 0x06, 0x01, 0x00, 0x04, 0x0b, 0x08, 0x00, 0x00, 0x00, 0x00, 0x00
        /*0020*/ 	.byte	0x00, 0x00, 0x00, 0x00


//--------------------- .nv.info.evaluate_quotient_kernel --------------------------
	.section	.nv.info.evaluate_quotient_kernel,"",@"SHT_CUDA_INFO"
	.sectionflags	@""
	.align	4


	//----- nvinfo : EIATTR_CUDA_API_VERSION
	.align		4
        /*0000*/ 	.byte	0x04, 0x37
        /*0002*/ 	.short	(.L_13 - .L_12)
.L_12:
        /*0004*/ 	.word	0x00000082


	//----- nvinfo : EIATTR_KPARAM_INFO
	.align		4
.L_13:
        /*0008*/ 	.byte	0x04, 0x17
        /*000a*/ 	.short	(.L_15 - .L_14)
.L_14:
        /*000c*/ 	.word	0x00000000
        /*0010*/ 	.short	0x0013
        /*0012*/ 	.short	0x0070
        /*0014*/ 	.byte	0x00, 0xf0, 0x21, 0x00


	//----- nvinfo : EIATTR_KPARAM_INFO
	.align		4
.L_15:
        /*0018*/ 	.byte	0x04, 0x17
        /*001a*/ 	.short	(.L_17 - .L_16)
.L_16:
        /*001c*/ 	.word	0x00000000
        /*0020*/ 	.short	0x0012
        /*0022*/ 	.short	0x006c
        /*0024*/ 	.byte	0x00, 0xf0, 0x11, 0x00


	//----- nvinfo : EIATTR_KPARAM_INFO
	.align		4
.L_17:
        /*0028*/ 	.byte	0x04, 0x17
        /*002a*/ 	.short	(.L_19 - .L_18)
.L_18:
        /*002c*/ 	.word	0x00000000
        /*0030*/ 	.short	0x0011
        /*0032*/ 	.short	0x0068
        /*0034*/ 	.byte	0x00, 0xf0, 0x11, 0x00


	//----- nvinfo : EIATTR_KPARAM_INFO
	.align		4
.L_19:
        /*0038*/ 	.byte	0x04, 0x17
        /*003a*/ 	.short	(.L_21 - .L_20)
.L_20:
        /*003c*/ 	.word	0x00000000
        /*0040*/ 	.short	0x0010
        /*0042*/ 	.short	0x0064
        /*0044*/ 	.byte	0x00, 0xf0, 0x11, 0x00


	//----- nvinfo : EIATTR_KPARAM_INFO
	.align		4
.L_21:
        /*0048*/ 	.byte	0x04, 0x17
        /*004a*/ 	.short	(.L_23 - .L_22)
.L_22:
        /*004c*/ 	.word	0x00000000
        /*0050*/ 	.short	0x000f
        /*0052*/ 	.short	0x0060
        /*0054*/ 	.byte	0x00, 0xf0, 0x11, 0x00


	//----- nvinfo : EIATTR_KPARAM_INFO
	.align		4
.L_23:
        /*0058*/ 	.byte	0x04, 0x17
        /*005a*/ 	.short	(.L_25 - .L_24)
.L_24:
        /*005c*/ 	.word	0x00000000
        /*0060*/ 	.short	0x000e
        /*0062*/ 	.short	0x005c
        /*0064*/ 	.byte	0x00, 0xf0, 0x11, 0x00


	//----- nvinfo : EIATTR_KPARAM_INFO
	.align		4
.L_25:
        /*0068*/ 	.byte	0x04, 0x17
        /*006a*/ 	.short	(.L_27 - .L_26)
.L_26:
        /*006c*/ 	.word	0x00000000
        /*0070*/ 	.short	0x000d
        /*0072*/ 	.short	0x0058
        /*0074*/ 	.byte	0x00, 0xf0, 0x11, 0x00


	//----- nvinfo : EIATTR_KPARAM_INFO
	.align		4
.L_27:
        /*0078*/ 	.byte	0x04, 0x17
        /*007a*/ 	.short	(.L_29 - .L_28)
.L_28:
        /*007c*/ 	.word	0x00000000
        /*0080*/ 	.short	0x000c
        /*0082*/ 	.short	0x0054
        /*0084*/ 	.byte	0x00, 0xf0, 0x11, 0x00


	//----- nvinfo : EIATTR_KPARAM_INFO
	.align		4
.L_29:
        /*0088*/ 	.byte	0x04, 0x17
        /*008a*/ 	.short	(.L_31 - .L_30)
.L_30:
        /*008c*/ 	.word	0x00000000
        /*0090*/ 	.short	0x000b
        /*0092*/ 	.short	0x0050
        /*0094*/ 	.byte	0x00, 0xf0, 0x11, 0x00


	//----- nvinfo : EIATTR_KPARAM_INFO
	.align		4
.L_31:
        /*0098*/ 	.byte	0x04, 0x17
        /*009a*/ 	.short	(.L_33 - .L_32)
.L_32:
        /*009c*/ 	.word	0x00000000
        /*00a0*/ 	.short	0x000a
        /*00a2*/ 	.short	0x004c
        /*00a4*/ 	.byte	0x00, 0xf0, 0x11, 0x00


	//----- nvinfo : EIATTR_KPARAM_INFO
	.align		4
.L_33:
        /*00a8*/ 	.byte	0x04, 0x17
        /*00aa*/ 	.short	(.L_35 - .L_34)
.L_34:
        /*00ac*/ 	.word	0x00000000
        /*00b0*/ 	.short	0x0009
        /*00b2*/ 	.short	0x0048
        /*00b4*/ 	.byte	0x00, 0xf0, 0x11, 0x00


	//----- nvinfo : EIATTR_KPARAM_INFO
	.align		4
.L_35:
        /*00b8*/ 	.byte	0x04, 0x17
        /*00ba*/ 	.short	(.L_37 - .L_36)
.L_36:
        /*00bc*/ 	.word	0x00000000
        /*00c0*/ 	.short	0x0008
        /*00c2*/ 	.short	0x0040
        /*00c4*/ 	.byte	0x00, 0xf0, 0x21, 0x00


	//----- nvinfo : EIATTR_KPARAM_INFO
	.align		4
.L_37:
        /*00c8*/ 	.byte	0x04, 0x17
        /*00ca*/ 	.short	(.L_39 - .L_38)
.L_38:
        /*00cc*/ 	.word	0x00000000
        /*00d0*/ 	.short	0x0007
        /*00d2*/ 	.short	0x0038
        /*00d4*/ 	.byte	0x00, 0xf0, 0x21, 0x00


	//----- nvinfo : EIATTR_KPARAM_INFO
	.align		4
.L_39:
        /*00d8*/ 	.byte	0x04, 0x17
        /*00da*/ 	.short	(.L_41 - .L_40)
.L_40:
        /*00dc*/ 	.word	0x00000000
        /*00e0*/ 	.short	0x0006
        /*00e2*/ 	.short	0x0030
        /*00e4*/ 	.byte	0x00, 0xf0, 0x21, 0x00


	//----- nvinfo : EIATTR_KPARAM_INFO
	.align		4
.L_41:
        /*00e8*/ 	.byte	0x04, 0x17
        /*00ea*/ 	.short	(.L_43 - .L_42)
.L_42:
        /*00ec*/ 	.word	0x00000000
        /*00f0*/ 	.short	0x0005
        /*00f2*/ 	.short	0x0028
        /*00f4*/ 	.byte	0x00, 0xf0, 0x21, 0x00


	//----- nvinfo : EIATTR_KPARAM_INFO
	.align		4
.L_43:
        /*00f8*/ 	.byte	0x04, 0x17
        /*00fa*/ 	.short	(.L_45 - .L_44)
.L_44:
        /*00fc*/ 	.word	0x00000000
        /*0100*/ 	.short	0x0004
        /*0102*/ 	.short	0x0020
        /*0104*/ 	.byte	0x00, 0xf0, 0x21, 0x00


	//----- nvinfo : EIATTR_KPARAM_INFO
	.align		4
.L_45:
        /*0108*/ 	.byte	0x04, 0x17
        /*010a*/ 	.short	(.L_47 - .L_46)
.L_46:
        /*010c*/ 	.word	0x00000000
        /*0110*/ 	.short	0x0003
        /*0112*/ 	.short	0x0018
        /*0114*/ 	.byte	0x00, 0xf0, 0x11, 0x00


	//----- nvinfo : EIATTR_KPARAM_INFO
	.align		4
.L_47:
        /*0118*/ 	.byte	0x04, 0x17
        /*011a*/ 	.short	(.L_49 - .L_48)
.L_48:
        /*011c*/ 	.word	0x00000000
        /*0120*/ 	.short	0x0002
        /*0122*/ 	.short	0x0010
        /*0124*/ 	.byte	0x00, 0xf0, 0x21, 0x00


	//----- nvinfo : EIATTR_KPARAM_INFO
	.align		4
.L_49:
        /*0128*/ 	.byte	0x04, 0x17
        /*012a*/ 	.short	(.L_51 - .L_50)
.L_50:
        /*012c*/ 	.word	0x00000000
        /*0130*/ 	.short	0x0001
        /*0132*/ 	.short	0x0008
        /*0134*/ 	.byte	0x00, 0xf0, 0x21, 0x00


	//----- nvinfo : EIATTR_KPARAM_INFO
	.align		4
.L_51:
        /*0138*/ 	.byte	0x04, 0x17
        /*013a*/ 	.short	(.L_53 - .L_52)
.L_52:
        /*013c*/ 	.word	0x00000000
        /*0140*/ 	.short	0x0000
        /*0142*/ 	.short	0x0000
        /*0144*/ 	.byte	0x00, 0xf0, 0x21, 0x00


	//----- nvinfo : EIATTR_SPARSE_MMA_MASK
	.align		4
.L_53:
        /*0148*/ 	.byte	0x03, 0x50
        /*014a*/ 	.short	0x0000


	//----- nvinfo : EIATTR_MAXREG_COUNT
	.align		4
        /*014c*/ 	.byte	0x03, 0x1b
        /*014e*/ 	.short	0x00ff


	//----- nvinfo : EIATTR_MERCURY_ISA_VERSION
	.align		4
        /*0150*/ 	.byte	0x03, 0x5f
        /*0152*/ 	.short	0x0101


	//----- nvinfo : EIATTR_EXIT_INSTR_OFFSETS
	.align		4
        /*0154*/ 	.byte	0x04, 0x1c
        /*0156*/ 	.short	(.L_55 - .L_54)


	//   ....[0]....
.L_54:
        /*0158*/ 	.word	0x000000d0


	//   ....[1]....
        /*015c*/ 	.word	0x0001e110


	//----- nvinfo : EIATTR_CRS_STACK_SIZE
	.align		4
.L_55:
        /*0160*/ 	.byte	0x04, 0x1e
        /*0162*/ 	.short	(.L_57 - .L_56)
.L_56:
        /*0164*/ 	.word	0x00000000


	//----- nvinfo : EIATTR_CBANK_PARAM_SIZE
	.align		4
.L_57:
        /*0168*/ 	.byte	0x03, 0x19
        /*016a*/ 	.short	0x0078


	//----- nvinfo : EIATTR_PARAM_CBANK
	.align		4
        /*016c*/ 	.byte	0x04, 0x0a
        /*016e*/ 	.short	(.L_59 - .L_58)
	.align		4
.L_58:
        /*0170*/ 	.word	index@(.nv.constant0.evaluate_quotient_kernel)
        /*0174*/ 	.short	0x0210
        /*0176*/ 	.short	0x0078


	//----- nvinfo : EIATTR_SW_WAR
	.align		4
.L_59:
        /*0178*/ 	.byte	0x04, 0x36
        /*017a*/ 	.short	(.L_61 - .L_60)
.L_60:
        /*017c*/ 	.word	0x00000008
.L_61:


//--------------------- .nv.callgraph             --------------------------
	.section	.nv.callgraph,"",@"SHT_CUDA_CALLGRAPH"
	.align	4
	.sectionentsize	8
	.align		4
        /*0000*/ 	.word	0x00000000
	.align		4
        /*0004*/ 	.word	0xffffffff
	.align		4
        /*0008*/ 	.word	0x00000000
	.align		4
        /*000c*/ 	.word	0xfffffffe
	.align		4
        /*0010*/ 	.word	0x00000000
	.align		4
        /*0014*/ 	.word	0xfffffffd
	.align		4
        /*0018*/ 	.word	0x00000000
	.align		4
        /*001c*/ 	.word	0xfffffffc


//--------------------- .nv.constant4             --------------------------
	.section	.nv.constant4,"a",@progbits
	.align	8
	.align		8
.nv.constant4:
        /*0000*/ 	.dword	init_bytecode
	.align		8
        /*0008*/ 	.dword	cons_bytecode
	.align		8
        /*0010*/ 	.dword	tran_bytecode
	.align		8
        /*0018*/ 	.dword	term_bytecode


//--------------------- .text.evaluate_quotient_kernel --------------------------
	.section	.text.evaluate_quotient_kernel,"ax",@progbits
	.align	128
        .global         evaluate_quotient_kernel
        .type           evaluate_quotient_kernel,@function
        .size           evaluate_quotient_kernel,(.L_x_29 - evaluate_quotient_kernel)
        .other          evaluate_quotient_kernel,@"STO_CUDA_ENTRY STV_DEFAULT"
evaluate_quotient_kernel:
.text.evaluate_quotient_kernel:
[----:B------:R-:W0:Y:S01]  /*0000*/  LDC R1, c[0x0][0x28] ;  /* 0x00000a00ff017b82 */ /* 0x000e220000000800 */
[----:B------:R-:W1:Y:S01]  /*0010*/  S2R R15, SR_CTAID.X ;  /* 0x00000000000f7919 */ /* 0x000e620000002500 */
[----:B------:R-:W-:Y:S01]  /*0020*/  ULDC UR4, c[0x0][0x0] ;  /* 0x0000000000047ab9 */ /* 0x000fe20000000800 */
[----:B0-----:R-:W-:Y:S01]  /*0030*/  VIADD R1, R1, 0xffffd990 ;  /* 0xffffd99001017836 */ /* 0x001fe20000000000 */
[----:B------:R-:W1:Y:S04]  /*0040*/  S2R R0, SR_TID.X ;  /* 0x0000000000007919 */ /* 0x000e680000002100 */
[C---:B------:R-:W-:Y:S02]  /*0050*/  R2UR UR36, R1.reuse ;  /* 0x00000000012472ca */ /* 0x040fe400000e0000 */
[----:B------:R-:W-:-:S02]  /*0060*/  R2UR UR6, R1 ;  /* 0x00000000010672ca */ /* 0x000fc400000e0000 */
[C---:B------:R-:W-:Y:S02]  /*0070*/  R2UR UR8, R1.reuse ;  /* 0x00000000010872ca */ /* 0x040fe400000e0000 */
[----:B------:R-:W-:Y:S01]  /*0080*/  R2UR UR41, R1 ;  /* 0x00000000012972ca */ /* 0x000fe200000e0000 */
[----:B-1----:R-:W-:Y:S01]  /*0090*/  IMAD R15, R15, UR4, R0 ;  /* 0x000000040f0f7c24 */ /* 0x002fe2000f8e0200 */
[----:B------:R-:W-:-:S04]  /*00a0*/  ULDC UR4, c[0x0][0x268] ;  /* 0x00009a0000047ab9 */ /* 0x000fc80000000800 */
[----:B------:R-:W-:Y:S02]  /*00b0*/  ISETP.GE.U32.AND P0, PT, R15, UR4, PT ;  /* 0x000000040f007c0c */ /* 0x000fe4000bf06070 */
[----:B------:R-:W-:-:S11]  /*00c0*/  R2UR UR4, R1 ;  /* 0x00000000010472ca */ /* 0x000fd600000e0000 */
[----:B------:R-:W-:Y:S05]  /*00d0*/  @P0 EXIT ;  /* 0x000000000000094d */ /* 0x000fea0003800000 */
[----:B------:R-:W-:Y:S01]  /*00e0*/  ULDC UR5, c[0x0][0x26c] ;  /* 0x00009b0000057ab9 */ /* 0x000fe20000000800 */
[----:B------:R-:W-:Y:S01]  /*00f0*/  ULDC.64 UR10, c[0x0][0x270] ;  /* 0x00009c00000a7ab9 */ /* 0x000fe20000000a00 */
[----:B------:R-:W0:Y:S01]  /*0100*/  I2F.U32.RP R0, UR5 ;  /* 0x0000000500007d06 */ /* 0x000e220008209000 */
[----:B------:R-:W-:Y:S01]  /*0110*/  VIADD R15, R15, UR10 ;  /* 0x0000000a0f0f7c36 */ /* 0x000fe20008000000 */
[----:B------:R-:W-:Y:S01]  /*0120*/  ULDC.64 UR12, c[0x0][0x278] ;  /* 0x00009e00000c7ab9 */ /* 0x000fe20000000a00 */
[----:B------:R-:W1:Y:S01]  /*0130*/  LDC.64 R8, c[0x0][0x218] ;  /* 0x00008600ff087b82 */ /* 0x000e620000000a00 */
[----:B------:R-:W-:Y:S01]  /*0140*/  STL.128 [UR41], RZ ;  /* 0x000000ffff007987 */ /* 0x000fe20008100c29 */
[----:B------:R-:W-:Y:S01]  /*0150*/  ISETP.NE.U32.AND P1, PT, RZ, UR5, PT ;  /* 0x00000005ff007c0c */ /* 0x000fe2000bf25070 */
[----:B------:R-:W-:Y:S01]  /*0160*/  IMAD.WIDE.U32 R6, R15, UR12, RZ ;  /* 0x0000000c0f067c25 */ /* 0x000fe2000f8e00ff */
[----:B------:R-:W-:Y:S01]  /*0170*/  CS2R R12, SRZ ;  /* 0x00000000000c7805 */ /* 0x000fe2000001ff00 */
[----:B------:R-:W-:Y:S01]  /*0180*/  STL.128 [UR41+0x10], RZ ;  /* 0x000010ffff007987 */ /* 0x000fe20008100c29 */
[----:B------:R-:W-:Y:S01]  /*0190*/  MOV R10, 0xb30 ;  /* 0x00000b30000a7802 */ /* 0x000fe20000000f00 */
[----:B------:R-:W-:Y:S01]  /*01a0*/  IMAD R29, R7, 0x18, RZ ;  /* 0x00000018071d7824 */ /* 0x000fe200078e02ff */
[----:B------:R-:W-:Y:S01]  /*01b0*/  ULDC UR7, c[0x0][0x20] ;  /* 0x0000080000077ab9 */ /* 0x000fe20000000800 */
[----:B------:R-:W-:Y:S01]  /*01c0*/  STL.128 [UR41+0x20], RZ ;  /* 0x000020ffff007987 */ /* 0x000fe20008100c29 */
[----:B------:R-:W-:Y:S01]  /*01d0*/  UMOV UR42, 0x9fc ;  /* 0x000009fc002a7882 */ /* 0x000fe20000000000 */
[----:B------:R-:W-:Y:S01]  /*01e0*/  ULDC.64 UR30, c[0x4][0x0] ;  /* 0x01000000001e7ab9 */ /* 0x000fe20000000a00 */
[----:B0-----:R-:W0:Y:S01]  /*01f0*/  MUFU.RCP R0, R0 ;  /* 0x0000000000007308 */ /* 0x001e220000001000 */
[----:B------:R-:W-:Y:S01]  /*0200*/  STL.128 [UR41+0x30], RZ ;  /* 0x000030ffff007987 */ /* 0x000fe20008100c29 */
[----:B------:R-:W-:Y:S01]  /*0210*/  UIADD3 UR7, UR4, UR7, URZ ;  /* 0x0000000704077290 */ /* 0x000fe2000fffe03f */
[----:B------:R-:W-:-:S02]  /*0220*/  ULDC.64 UR26, c[0x0][0x220] ;  /* 0x00008800001a7ab9 */ /* 0x000fc40000000a00 */
[----:B------:R-:W-:Y:S04]  /*0230*/  STL.128 [UR41+0x40], RZ ;  /* 0x000040ffff007987 */ /* 0x000fe80008100c29 */
[----:B------:R-:W-:Y:S01]  /*0240*/  STL.128 [UR41+0x50], RZ ;  /* 0x000050ffff007987 */ /* 0x000fe20008100c29 */
[----:B-1----:R-:W-:-:S03]  /*0250*/  IMAD.WIDE.U32 R6, R6, 0x18, R8 ;  /* 0x0000001806067825 */ /* 0x002fc600078e0008 */
[----:B------:R-:W-:Y:S01]  /*0260*/  STL.128 [UR41+0x60], RZ ;  /* 0x000060ffff007987 */ /* 0x000fe20008100c29 */
[----:B------:R-:W-:Y:S01]  /*0270*/  CS2R R8, SRZ ;  /* 0x0000000000087805 */ /* 0x000fe2000001ff00 */
[----:B------:R-:W-:Y:S02]  /*0280*/  IMAD.IADD R29, R7, 0x1, R29 ;  /* 0x00000001071d7824 */ /* 0x000fe400078e021d */
[----:B------:R-:W-:Y:S01]  /*0290*/  STL.128 [UR41+0x70], RZ ;  /* 0x000070ffff007987 */ /* 0x000fe20008100c29 */
[----:B0-----:R-:W-:Y:S02]  /*02a0*/  VIADD R2, R0, 0xffffffe ;  /* 0x0ffffffe00027836 */ /* 0x001fe40000000000 */
[----:B------:R-:W-:Y:S01]  /*02b0*/  VIADD R0, R15, UR13 ;  /* 0x0000000d0f007c36 */ /* 0x000fe20008000000 */
[----:B------:R-:W-:Y:S01]  /*02c0*/  STL.128 [UR41+0x80], RZ ;  /* 0x000080ffff007987 */ /* 0x000fe20008100c29 */
[----:B------:R0:W1:Y:S03]  /*02d0*/  F2I.FTZ.U32.TRUNC.NTZ R3, R2 ;  /* 0x0000000200037305 */ /* 0x000066000021f000 */
[----:B------:R-:W-:Y:S04]  /*02e0*/  STL.128 [UR41+0x90], RZ ;  /* 0x000090ffff007987 */ /* 0x000fe80008100c29 */
[----:B------:R-:W-:Y:S01]  /*02f0*/  STL.128 [UR41+0xa0], RZ ;  /* 0x0000a0ffff007987 */ /* 0x000fe20008100c29 */
[----:B0-----:R-:W-:-:S03]  /*0300*/  IMAD.MOV.U32 R2, RZ, RZ, RZ ;  /* 0x000000ffff027224 */ /* 0x001fc600078e00ff */
[----:B------:R-:W-:Y:S01]  /*0310*/  STL.128 [UR41+0xb0], RZ ;  /* 0x0000b0ffff007987 */ /* 0x000fe20008100c29 */
[----:B-1----:R-:W-:-:S03]  /*0320*/  IMAD.MOV R5, RZ, RZ, -R3 ;  /* 0x000000ffff057224 */ /* 0x002fc600078e0a03 */
[----:B------:R-:W-:Y:S01]  /*0330*/  STL.128 [UR41+0xc0], RZ ;  /* 0x0000c0ffff007987 */ /* 0x000fe20008100c29 */
[----:B------:R-:W-:-:S03]  /*0340*/  IMAD R5, R5, UR5, RZ ;  /* 0x0000000505057c24 */ /* 0x000fc6000f8e02ff */
[----:B------:R-:W-:Y:S01]  /*0350*/  STL.128 [UR41+0xd0], RZ ;  /* 0x0000d0ffff007987 */ /* 0x000fe20008100c29 */
[----:B------:R-:W-:-:S03]  /*0360*/  IMAD.HI.U32 R3, R3, R5, R2 ;  /* 0x0000000503037227 */ /* 0x000fc600078e0002 */
[----:B------:R-:W-:Y:S01]  /*0370*/  STL.128 [UR41+0xe0], RZ ;  /* 0x0000e0ffff007987 */ /* 0x000fe20008100c29 */
[----:B------:R-:W-:Y:S01]  /*0380*/  IMAD.WIDE.U32 R4, R15, UR11, RZ ;  /* 0x0000000b0f047c25 */ /* 0x000fe2000f8e00ff */
[----:B------:R-:W-:Y:S02]  /*0390*/  ULDC.64 UR10, c[0x0][0x210] ;  /* 0x00008400000a7ab9 */ /* 0x000fe40000000a00 */
[----:B------:R-:W-:Y:S01]  /*03a0*/  STL.128 [UR41+0xf0], RZ ;  /* 0x0000f0ffff007987 */ /* 0x000fe20008100c29 */
[----:B------:R-:W-:Y:S01]  /*03b0*/  IMAD.HI.U32 R2, R3, R0, RZ ;  /* 0x0000000003027227 */ /* 0x000fe200078e00ff */
[C---:B------:R-:W-:Y:S02]  /*03c0*/  LEA R3, P0, R4.reuse, UR10, 0x3 ;  /* 0x0000000a04037c11 */ /* 0x040fe4000f8018ff */
[----:B------:R-:W-:Y:S01]  /*03d0*/  STL.128 [UR41+0x100], RZ ;  /* 0x000100ffff007987 */ /* 0x000fe20008100c29 */
[----:B------:R-:W-:Y:S01]  /*03e0*/  IMAD.MOV R11, RZ, RZ, -R2 ;  /* 0x000000ffff0b7224 */ /* 0x000fe200078e0a02 */
[----:B------:R-:W-:-:S02]  /*03f0*/  LEA.HI.X R2, R4, UR11, R5, 0x3, P0 ;  /* 0x0000000b04027c11 */ /* 0x000fc400080f1c05 */
[----:B------:R-:W-:Y:S01]  /*0400*/  STL.128 [UR41+0x110], RZ ;  /* 0x000110ffff007987 */ /* 0x000fe20008100c29 */
[----:B------:R-:W-:Y:S02]  /*0410*/  IMAD.MOV.U32 R4, RZ, RZ, RZ ;  /* 0x000000ffff047224 */ /* 0x000fe400078e00ff */
[----:B------:R-:W-:Y:S01]  /*0420*/  IMAD R5, R11, UR5, R0 ;  /* 0x000000050b057c24 */ /* 0x000fe2000f8e0200 */
[----:B------:R-:W-:Y:S01]  /*0430*/  STL.128 [UR41+0x120], RZ ;  /* 0x000120ffff007987 */ /* 0x000fe20008100c29 */
[----:B------:R-:W-:Y:S02]  /*0440*/  IMAD.MOV.U32 R11, RZ, RZ, RZ ;  /* 0x000000ffff0b7224 */ /* 0x000fe400078e00ff */
[----:B------:R-:W-:Y:S01]  /*0450*/  IMAD.MOV.U32 R0, RZ, RZ, R6 ;  /* 0x000000ffff007224 */ /* 0x000fe200078e0006 */
[C---:B------:R-:W-:Y:S01]  /*0460*/  ISETP.GE.U32.AND P0, PT, R5.reuse, UR5, PT ;  /* 0x0000000505007c0c */ /* 0x040fe2000bf06070 */
[----:B------:R-:W-:Y:S04]  /*0470*/  STL.128 [UR41+0x130], RZ ;  /* 0x000130ffff007987 */ /* 0x000fe80008100c29 */
[----:B------:R-:W-:Y:S04]  /*0480*/  STL.128 [UR41+0x140], RZ ;  /* 0x000140ffff007987 */ /* 0x000fe80008100c29 */
[----:B------:R-:W-:Y:S04]  /*0490*/  STL.128 [UR41+0x150], RZ ;  /* 0x000150ffff007987 */ /* 0x000fe80008100c29 */
[----:B------:R-:W-:Y:S01]  /*04a0*/  STL.128 [UR41+0x160], RZ ;  /* 0x000160ffff007987 */ /* 0x000fe20008100c29 */
[----:B------:R-:W-:-:S03]  /*04b0*/  @P0 VIADD R5, R5, -UR5 ;  /* 0x8000000505050c36 */ /* 0x000fc60008000000 */
[----:B------:R-:W-:Y:S02]  /*04c0*/  STL.128 [UR41+0x170], RZ ;  /* 0x000170ffff007987 */ /* 0x000fe40008100c29 */
[C---:B------:R-:W-:Y:S02]  /*04d0*/  ISETP.GE.U32.AND P0, PT, R5.reuse, UR5, PT ;  /* 0x0000000505007c0c */ /* 0x040fe4000bf06070 */
[----:B------:R-:W-:Y:S04]  /*04e0*/  STL.128 [UR41+0x180], RZ ;  /* 0x000180ffff007987 */ /* 0x000fe80008100c29 */
[----:B------:R-:W-:Y:S04]  /*04f0*/  STL.128 [UR41+0x190], RZ ;  /* 0x000190ffff007987 */ /* 0x000fe80008100c29 */
[----:B------:R-:W-:Y:S03]  /*0500*/  STL.128 [UR41+0x1a0], RZ ;  /* 0x0001a0ffff007987 */ /* 0x000fe60008100c29 */
[----:B------:R-:W-:Y:S01]  /*0510*/  @P0 VIADD R5, R5, -UR5 ;  /* 0x8000000505050c36 */ /* 0x000fe20008000000 */
[----:B------:R-:W-:Y:S01]  /*0520*/  STL.128 [UR41+0x1b0], RZ ;  /* 0x0001b0ffff007987 */ /* 0x000fe20008100c29 */
[----:B------:R-:W-:-:S03]  /*0530*/  @!P1 LOP3.LUT R5, RZ, UR5, RZ, 0x33, !PT ;  /* 0x00000005ff059c12 */ /* 0x000fc6000f8e33ff */
[----:B------:R-:W-:Y:S04]  /*0540*/  STL.128 [UR41+0x1c0], RZ ;  /* 0x0001c0ffff007987 */ /* 0x000fe80008100c29 */
        /* <DEDUP_REMOVED lines=92> */
[----:B------:R-:W-:Y:S01]  /*0b10*/  STL.64 [UR41+0x790], RZ ;  /* 0x000790ffff007987 */ /* 0x000fe20008100a29 */
[----:B------:R-:W-:Y:S05]  /*0b20*/  CALL.REL.NOINC `($evaluate_quotient_kernel$_Z21interpret_constraintsPKhjPK13BFieldElementPK13XFieldElementS3_S6_S6_PS4_j) ;  /* 0x000001d4007c7944 */ /* 0x000fea0003c00000 */
[----:B------:R-:W-:Y:S01]  /*0b30*/  ULDC UR12, c[0x0][0x258] ;  /* 0x00009600000c7ab9 */ /* 0x000fe20000000800 */
[----:B------:R-:W-:Y:S01]  /*0b40*/  ULDC.64 UR22, c[0x0][0x208] ;  /* 0x0000820000167ab9 */ /* 0x000fe20000000a00 */
[----:B------:R-:W-:Y:S01]  /*0b50*/  ULOP3.LUT UP0, UR5, UR12, 0xfffffffc, URZ, 0xc0, !UPT ;  /* 0xfffffffc0c057892 */ /* 0x000fe2000f80c03f */
[----:B------:R-:W-:Y:S02]  /*0b60*/  IMAD.MOV.U32 R0, RZ, RZ, RZ ;  /* 0x000000ffff007224 */ /* 0x000fe400078e00ff */
[----:B------:R-:W-:Y:S02]  /*0b70*/  IMAD.MOV.U32 R9, RZ, RZ, RZ ;  /* 0x000000ffff097224 */ /* 0x000fe400078e00ff */
[----:B------:R-:W-:Y:S01]  /*0b80*/  IMAD.MOV.U32 R28, RZ, RZ, RZ ;  /* 0x000000ffff1c7224 */ /* 0x000fe200078e00ff */
[----:B------:R-:W-:Y:S01]  /*0b90*/  PLOP3.LUT P0, PT, PT, PT, UP0, 0x80, 0x0 ;  /* 0x000000000000781c */ /* 0x000fe20003f0f008 */
[----:B------:R-:W-:-:S12]  /*0ba0*/  IMAD.MOV.U32 R36, RZ, RZ, RZ ;  /* 0x000000ffff247224 */ /* 0x000fd800078e00ff */
[----:B------:R-:W-:Y:S05]  /*0bb0*/  @!P0 BRA `(.L_x_0) ;  /* 0x0000004800d08947 */ /* 0x000fea0003800000 */
[----:B------:R-:W-:Y:S01]  /*0bc0*/  IMAD.MOV.U32 R4, RZ, RZ, RZ ;  /* 0x000000ffff047224 */ /* 0x000fe200078e00ff */
[----:B------:R-:W-:Y:S01]  /*0bd0*/  UMOV UR4, URZ ;  /* 0x0000003f00047c82 */ /* 0x000fe20008000000 */
[----:B------:R-:W-:Y:S01]  /*0be0*/  IMAD.MOV.U32 R8, RZ, RZ, RZ ;  /* 0x000000ffff087224 */ /* 0x000fe200078e00ff */
[----:B------:R-:W-:-:S06]  /*0bf0*/  ULDC.64 UR14, c[0x0][0x250] ;  /* 0x00009400000e7ab9 */ /* 0x000fcc0000000a00 */
.L_x_1:
[----:B------:R-:W-:Y:S02]  /*0c00*/  UIMAD.WIDE.U32 UR10, UR4, 0x18, UR14 ;  /* 0x00000018040a78a5 */ /* 0x000fe4000f8e000e */
[----:B------:R-:W-:-:S04]  /*0c10*/  UIMAD UR9, UR4, 0x18, UR41 ;  /* 0x00000018040978a4 */ /* 0x000fc8000f8e0229 */
[----:B------:R-:W-:Y:S02]  /*0c20*/  IMAD.U32 R32, RZ, RZ, UR10 ;  /* 0x0000000aff207e24 */ /* 0x000fe4000f8e00ff */
[----:B------:R-:W-:-:S03]  /*0c30*/  IMAD.U32 R33, RZ, RZ, UR11 ;  /* 0x0000000bff217e24 */ /* 0x000fc6000f8e00ff */
[----:B------:R-:W2:Y:S04]  /*0c40*/  LDL.128 R16, [UR9] ;  /* 0x00000009ff107983 */ /* 0x000ea80008100c00 */
[----:B------:R-:W2:Y:S01]  /*0c50*/  LDG.E.64 R32, desc[UR22][R32.64] ;  /* 0x0000001620207981 */ /* 0x000ea2000c1e1b00 */
[----:B------:R-:W-:Y:S02]  /*0c60*/  IMAD.U32 R40, RZ, RZ, UR10 ;  /* 0x0000000aff287e24 */ /* 0x000fe4000f8e00ff */
[----:B------:R-:W-:Y:S01]  /*0c70*/  IMAD.U32 R41, RZ, RZ, UR11 ;  /* 0x0000000bff297e24 */ /* 0x000fe2000f8e00ff */
[----:B------:R-:W3:Y:S05]  /*0c80*/  LDL.128 R24, [UR9+0x10] ;  /* 0x00001009ff187983 */ /* 0x000eea0008100c00 */
[----:B------:R-:W4:Y:S01]  /*0c90*/  LDG.E.64 R40, desc[UR22][R40.64+0x8] ;  /* 0x0000081628287981 */ /* 0x000f22000c1e1b00 */
[----:B------:R-:W-:-:S02]  /*0ca0*/  IMAD.U32 R12, RZ, RZ, UR10 ;  /* 0x0000000aff0c7e24 */ /* 0x000fc4000f8e00ff */
[----:B------:R-:W-:-:S06]  /*0cb0*/  IMAD.U32 R13, RZ, RZ, UR11 ;  /* 0x0000000bff0d7e24 */ /* 0x000fcc000f8e00ff */
[----:B------:R-:W5:Y:S01]  /*0cc0*/  LDG.E.64 R12, desc[UR22][R12.64+0x10] ;  /* 0x000010160c0c7981 */ /* 0x000f62000c1e1b00 */
[----:B------:R-:W-:Y:S02]  /*0cd0*/  IMAD.U32 R10, RZ, RZ, UR10 ;  /* 0x0000000aff0a7e24 */ /* 0x000fe4000f8e00ff */
[----:B------:R-:W-:-:S06]  /*0ce0*/  IMAD.U32 R11, RZ, RZ, UR11 ;  /* 0x0000000bff0b7e24 */ /* 0x000fcc000f8e00ff */
[----:B------:R-:W5:Y:S01]  /*0cf0*/  LDG.E.64 R10, desc[UR22][R10.64+0x18] ;  /* 0x000018160a0a7981 */ /* 0x000f62000c1e1b00 */
[----:B------:R-:W-:Y:S02]  /*0d00*/  IMAD.U32 R48, RZ, RZ, UR10 ;  /* 0x0000000aff307e24 */ /* 0x000fe4000f8e00ff */
[----:B------:R-:W-:Y:S02]  /*0d10*/  IMAD.U32 R49, RZ, RZ, UR11 ;  /* 0x0000000bff317e24 */ /* 0x000fe4000f8e00ff */
[----:B--2---:R-:W-:-:S04]  /*0d20*/  IMAD.WIDE.U32 R20, R17, R32, RZ ;  /* 0x0000002011147225 */ /* 0x004fc800078e00ff */
[C---:B------:R-:W-:Y:S02]  /*0d30*/  IMAD.WIDE.U32 R42, P2, R16.reuse, R33, R20 ;  /* 0x00000021102a7225 */ /* 0x040fe40007840014 */
[----:B------:R-:W2:Y:S02]  /*0d40*/  LDL.128 R20, [UR9+0x20] ;  /* 0x00002009ff147983 */ /* 0x000ea40008100c00 */
[----:B------:R-:W-:-:S04]  /*0d50*/  IMAD.WIDE.U32 R30, R16, R32, RZ ;  /* 0x00000020101e7225 */ /* 0x000fc800078e00ff */
[----:B------:R-:W-:Y:S01]  /*0d60*/  IMAD.WIDE.U32 R34, R19, R32, RZ ;  /* 0x0000002013227225 */ /* 0x000fe200078e00ff */
[----:B------:R-:W-:-:S03]  /*0d70*/  IADD3 R31, P4, R31, R42, RZ ;  /* 0x0000002a1f1f7210 */ /* 0x000fc60007f9e0ff */
[----:B------:R-:W-:-:S04]  /*0d80*/  IMAD.WIDE.U32 R46, R30, 0x1, RZ ;  /* 0x000000011e2e7825 */ /* 0x000fc800078e00ff */
[----:B------:R-:W-:Y:S01]  /*0d90*/  IMAD.WIDE.U32 R44, R18, R32, RZ ;  /* 0x00000020122c7225 */ /* 0x000fe200078e00ff */
[-C--:B------:R-:W-:Y:S02]  /*0da0*/  ISETP.GE.U32.AND P0, PT, R46, R30.reuse, PT ;  /* 0x0000001e2e00720c */ /* 0x080fe40003f06070 */
[----:B------:R-:W-:Y:S01]  /*0db0*/  IADD3 R30, R47, R30, R31 ;  /* 0x0000001e2f1e7210 */ /* 0x000fe20007ffe01f */
[----:B------:R-:W-:-:S03]  /*0dc0*/  IMAD.WIDE.U32 R34, P1, R18, R33, R34 ;  /* 0x0000002112227225 */ /* 0x000fc60007820022 */
[----:B------:R-:W-:Y:S01]  /*0dd0*/  ISETP.GE.U32.AND.EX P0, PT, R30, R31, PT, P0 ;  /* 0x0000001f1e00720c */ /* 0x000fe20003f06100 */
[----:B------:R-:W-:Y:S01]  /*0de0*/  IMAD.WIDE.U32 R38, R44, 0x1, RZ ;  /* 0x000000012c267825 */ /* 0x000fe200078e00ff */
[----:B------:R-:W-:-:S03]  /*0df0*/  IADD3 R31, P3, R45, R34, RZ ;  /* 0x000000222d1f7210 */ /* 0x000fc60007f7e0ff */
[----:B------:R-:W-:Y:S01]  /*0e00*/  IMAD.X R45, RZ, RZ, RZ, P2 ;  /* 0x000000ffff2d7224 */ /* 0x000fe200010e06ff */
[-C--:B------:R-:W-:Y:S02]  /*0e10*/  ISETP.GE.U32.AND P2, PT, R38, R44.reuse, PT ;  /* 0x0000002c2600720c */ /* 0x080fe40003f46070 */
[----:B------:R-:W-:Y:S02]  /*0e20*/  IADD3 R14, R39, R44, R31 ;  /* 0x0000002c270e7210 */ /* 0x000fe40007ffe01f */
[----:B------:R-:W-:Y:S02]  /*0e30*/  SEL R61, RZ, 0xffffffff, P0 ;  /* 0xffffffffff3d7807 */ /* 0x000fe40000000000 */
[----:B------:R-:W-:Y:S01]  /*0e40*/  ISETP.GE.U32.AND.EX P0, PT, R14, R31, PT, P2 ;  /* 0x0000001f0e00720c */ /* 0x000fe20003f06120 */
[----:B------:R-:W-:Y:S01]  /*0e50*/  IMAD.MOV.U32 R44, RZ, RZ, R43 ;  /* 0x000000ffff2c7224 */ /* 0x000fe200078e002b */
[----:B------:R-:W-:Y:S01]  /*0e60*/  IADD3 R51, P2, P5, R61, R46, -R30 ;  /* 0x0000002e3d337210 */ /* 0x000fe20007d5e81e */
[----:B----4-:R-:W-:Y:S01]  /*0e70*/  IMAD.WIDE.U32 R42, R17, R40, RZ ;  /* 0x00000028112a7225 */ /* 0x010fe200078e00ff */
[----:B------:R-:W-:-:S02]  /*0e80*/  SEL R55, RZ, 0xffffffff, P0 ;  /* 0xffffffffff377807 */ /* 0x000fc40000000000 */
[----:B------:R-:W-:Y:S01]  /*0e90*/  IADD3.X R61, R61, -0x1, R30, P2, P5 ;  /* 0xffffffff3d3d7810 */ /* 0x000fe200017ea41e */
[----:B------:R-:W-:Y:S01]  /*0ea0*/  IMAD.WIDE.U32 R46, R16, R40, RZ ;  /* 0x00000028102e7225 */ /* 0x000fe200078e00ff */
[----:B------:R-:W-:-:S03]  /*0eb0*/  IADD3 R57, P5, P6, R55, R38, -R14 ;  /* 0x0000002637397210 */ /* 0x000fc60007ebe80e */
[----:B------:R-:W-:Y:S02]  /*0ec0*/  IMAD.MOV.U32 R38, RZ, RZ, R35 ;  /* 0x000000ffff267224 */ /* 0x000fe400078e0023 */
[----:B------:R-:W-:Y:S01]  /*0ed0*/  IMAD.WIDE.U32.X R44, R17, R33, R44, P4 ;  /* 0x00000021112c7225 */ /* 0x000fe200020e042c */
[----:B------:R0:W4:Y:S03]  /*0ee0*/  LDG.E.64 R34, desc[UR22][R48.64+0x20] ;  /* 0x0000201630227981 */ /* 0x000126000c1e1b00 */
[----:B------:R-:W-:Y:S01]  /*0ef0*/  IMAD.WIDE.U32 R42, P4, R16, R41, R42 ;  /* 0x00000029102a7225 */ /* 0x000fe2000788002a */
[----:B------:R-:W-:-:S03]  /*0f00*/  ISETP.GE.U32.AND P0, PT, R44, R51, PT ;  /* 0x000000332c00720c */ /* 0x000fc60003f06070 */
[----:B------:R-:W-:Y:S01]  /*0f10*/  IMAD.WIDE.U32 R30, R46, 0x1, RZ ;  /* 0x000000012e1e7825 */ /* 0x000fe200078e00ff */
[----:B------:R-:W-:Y:S02]  /*0f20*/  IADD3 R47, P2, R47, R42, RZ ;  /* 0x0000002a2f2f7210 */ /* 0x000fe40007f5e0ff */
[----:B------:R-:W-:Y:S01]  /*0f30*/  ISETP.GE.U32.AND.EX P0, PT, R45, R61, PT, P0 ;  /* 0x0000003d2d00720c */ /* 0x000fe20003f06100 */
[----:B------:R-:W-:Y:S01]  /*0f40*/  IMAD.X R39, RZ, RZ, RZ, P1 ;  /* 0x000000ffff277224 */ /* 0x000fe200008e06ff */
[-C--:B------:R-:W-:Y:S02]  /*0f50*/  ISETP.GE.U32.AND P1, PT, R30, R46.reuse, PT ;  /* 0x0000002e1e00720c */ /* 0x080fe40003f26070 */
[----:B------:R-:W-:Y:S02]  /*0f60*/  IADD3 R59, R31, R46, R47 ;  /* 0x0000002e1f3b7210 */ /* 0x000fe40007ffe02f */
[----:B------:R-:W-:Y:S02]  /*0f70*/  SEL R37, RZ, 0x1, P0 ;  /* 0x00000001ff257807 */ /* 0x000fe40000000000 */
[----:B------:R-:W-:Y:S01]  /*0f80*/  ISETP.GE.U32.AND.EX P1, PT, R59, R47, PT, P1 ;  /* 0x0000002f3b00720c */ /* 0x000fe20003f26110 */
[----:B------:R-:W-:Y:S01]  /*0f90*/  IMAD.WIDE.U32 R46, R19, R40, RZ ;  /* 0x00000028132e7225 */ /* 0x000fe200078e00ff */
[----:B------:R-:W-:-:S02]  /*0fa0*/  IADD3.X R55, R55, -0x1, R14, P5, P6 ;  /* 0xffffffff37377810 */ /* 0x000fc40002fec40e */
[----:B------:R-:W-:Y:S01]  /*0fb0*/  IADD3 R37, P5, P6, R37, R44, -R51 ;  /* 0x0000002c25257210 */ /* 0x000fe20007ebe833 */
[----:B------:R-:W-:Y:S01]  /*0fc0*/  IMAD.WIDE.U32 R50, R18, R40, RZ ;  /* 0x0000002812327225 */ /* 0x000fe200078e00ff */
[----:B------:R-:W-:-:S03]  /*0fd0*/  SEL R31, RZ, 0xffffffff, P0 ;  /* 0xffffffffff1f7807 */ /* 0x000fc60000000000 */
[----:B------:R-:W-:Y:S01]  /*0fe0*/  IMAD.WIDE.U32.X R38, R19, R33, R38, P3 ;  /* 0x0000002113267225 */ /* 0x000fe200018e0426 */
[----:B------:R-:W-:-:S03]  /*0ff0*/  SEL R14, RZ, 0xffffffff, P1 ;  /* 0xffffffffff0e7807 */ /* 0x000fc60000800000 */
[----:B------:R-:W-:Y:S02]  /*1000*/  IMAD.X R53, RZ, RZ, RZ, P4 ;  /* 0x000000ffff357224 */ /* 0x000fe400020e06ff */
[----:B------:R-:W-:Y:S01]  /*1010*/  IMAD.WIDE.U32 R46, P3, R18, R41, R46 ;  /* 0x00000029122e7225 */ /* 0x000fe2000786002e */
[----:B------:R-:W-:-:S03]  /*1020*/  IADD3.X R31, R31, R45, ~R61, P5, P6 ;  /* 0x0000002d1f1f7210 */ /* 0x000fc60002fecc3d */
[----:B------:R-:W-:Y:S01]  /*1030*/  IMAD.MOV.U32 R52, RZ, RZ, R43 ;  /* 0x000000ffff347224 */ /* 0x000fe200078e002b */
[----:B------:R-:W-:Y:S01]  /*1040*/  ISETP.GE.U32.AND P0, PT, R38, R57, PT ;  /* 0x000000392600720c */ /* 0x000fe20003f06070 */
[----:B0-----:R-:W-:Y:S01]  /*1050*/  IMAD.WIDE.U32 R48, R50, 0x1, RZ ;  /* 0x0000000132307825 */ /* 0x001fe200078e00ff */
[C---:B------:R-:W-:Y:S02]  /*1060*/  IADD3 R63, P1, P5, R14.reuse, R30, -R59 ;  /* 0x0000001e0e3f7210 */ /* 0x040fe40007d3e83b */
[----:B------:R-:W-:Y:S01]  /*1070*/  IADD3 R43, P4, R51, R46, RZ ;  /* 0x0000002e332b7210 */ /* 0x000fe20007f9e0ff */
[----:B------:R-:W-:Y:S01]  /*1080*/  IMAD.WIDE.U32.X R44, R17, R41, R52, P2 ;  /* 0x00000029112c7225 */ /* 0x000fe200010e0434 */
[----:B------:R-:W-:Y:S02]  /*1090*/  ISETP.GE.U32.AND.EX P0, PT, R39, R55, PT, P0 ;  /* 0x000000372700720c */ /* 0x000fe40003f06100 */
[----:B------:R-:W-:Y:S02]  /*10a0*/  IADD3.X R65, R14, -0x1, R59, P1, P5 ;  /* 0xffffffff0e417810 */ /* 0x000fe40000fea43b */
[----:B------:R-:W-:-:S02]  /*10b0*/  ISETP.GE.U32.AND P2, PT, R48, R50, PT ;  /* 0x000000323000720c */ /* 0x000fc40003f46070 */
[----:B------:R-:W-:Y:S02]  /*10c0*/  IADD3 R46, R49, R50, R43 ;  /* 0x00000032312e7210 */ /* 0x000fe40007ffe02b */
[----:B------:R-:W-:Y:S02]  /*10d0*/  ISETP.GE.U32.AND P1, PT, R44, R63, PT ;  /* 0x0000003f2c00720c */ /* 0x000fe40003f26070 */
[----:B------:R-:W-:Y:S02]  /*10e0*/  SEL R30, RZ, 0x1, P0 ;  /* 0x00000001ff1e7807 */ /* 0x000fe40000000000 */
[----:B------:R-:W-:Y:S02]  /*10f0*/  ISETP.GE.U32.AND.EX P2, PT, R46, R43, PT, P2 ;  /* 0x0000002b2e00720c */ /* 0x000fe40003f46120 */
[----:B------:R-:W-:Y:S02]  /*1100*/  ISETP.GE.U32.AND.EX P1, PT, R45, R65, PT, P1 ;  /* 0x000000412d00720c */ /* 0x000fe40003f26110 */
[----:B------:R-:W-:-:S02]  /*1110*/  IADD3 R14, P5, P6, R30, R38, -R57 ;  /* 0x000000261e0e7210 */ /* 0x000fc40007ebe839 */
[----:B------:R-:W-:Y:S01]  /*1120*/  SEL R38, RZ, 0xffffffff, P0 ;  /* 0xffffffffff267807 */ /* 0x000fe20000000000 */
[----:B---3--:R-:W-:Y:S01]  /*1130*/  IMAD.WIDE.U32 R52, R25, R40, RZ ;  /* 0x0000002819347225 */ /* 0x008fe200078e00ff */
[----:B------:R-:W-:Y:S02]  /*1140*/  SEL R59, RZ, 0xffffffff, P2 ;  /* 0xffffffffff3b7807 */ /* 0x000fe40001000000 */
[----:B------:R-:W-:Y:S01]  /*1150*/  SEL R49, RZ, 0x1, P1 ;  /* 0x00000001ff317807 */ /* 0x000fe20000800000 */
[----:B------:R-:W-:Y:S01]  /*1160*/  IMAD.X R43, RZ, RZ, RZ, P3 ;  /* 0x000000ffff2b7224 */ /* 0x000fe200018e06ff */
[----:B------:R-:W-:Y:S02]  /*1170*/  IADD3.X R30, R38, R39, ~R55, P5, P6 ;  /* 0x00000027261e7210 */ /* 0x000fe40002fecc37 */
[----:B------:R-:W-:Y:S02]  /*1180*/  IADD3 R61, P3, P5, R59, R48, -R46 ;  /* 0x000000303b3d7210 */ /* 0x000fe40007d7e82e */
[----:B------:R-:W-:Y:S01]  /*1190*/  IADD3 R55, P0, P2, R49, R44, -R63 ;  /* 0x0000002c31377210 */ /* 0x000fe20007a1e83f */
[----:B------:R-:W-:Y:S01]  /*11a0*/  IMAD.WIDE.U32 R48, R24, R40, RZ ;  /* 0x0000002818307225 */ /* 0x000fe200078e00ff */
[----:B------:R-:W-:-:S03]  /*11b0*/  SEL R57, RZ, 0xffffffff, P1 ;  /* 0xffffffffff397807 */ /* 0x000fc60000800000 */
[----:B------:R-:W-:Y:S01]  /*11c0*/  IMAD.WIDE.U32 R50, R25, R32, RZ ;  /* 0x0000002019327225 */ /* 0x000fe200078e00ff */
[----:B------:R-:W-:-:S03]  /*11d0*/  IADD3.X R59, R59, -0x1, R46, P3, P5 ;  /* 0xffffffff3b3b7810 */ /* 0x000fc60001fea42e */
[----:B------:R-:W-:Y:S01]  /*11e0*/  IMAD.WIDE.U32 R52, P6, R24, R41, R52 ;  /* 0x0000002918347225 */ /* 0x000fe200078c0034 */
[----:B------:R-:W-:-:S03]  /*11f0*/  IADD3.X R57, R57, R45, ~R65, P0, P2 ;  /* 0x0000002d39397210 */ /* 0x000fc600007e4c41 */
[----:B------:R-:W-:Y:S02]  /*1200*/  IMAD.MOV.U32 R42, RZ, RZ, R47 ;  /* 0x000000ffff2a7224 */ /* 0x000fe400078e002f */
[----:B------:R-:W-:Y:S01]  /*1210*/  IMAD.WIDE.U32 R46, R24, R32, RZ ;  /* 0x00000020182e7225 */ /* 0x000fe200078e00ff */
[----:B------:R-:W-:-:S03]  /*1220*/  IADD3 R49, P3, R49, R52, RZ ;  /* 0x0000003431317210 */ /* 0x000fc60007f7e0ff */
[----:B------:R-:W-:-:S04]  /*1230*/  IMAD.WIDE.U32 R44, R48, 0x1, RZ ;  /* 0x00000001302c7825 */ /* 0x000fc800078e00ff */
[----:B------:R-:W-:Y:S01]  /*1240*/  IMAD.WIDE.U32 R50, P1, R24, R33, R50 ;  /* 0x0000002118327225 */ /* 0x000fe20007820032 */
[----:B------:R-:W-:-:S03]  /*1250*/  IADD3 R54, R45, R48, R49 ;  /* 0x000000302d367210 */ /* 0x000fc60007ffe031 */
[----:B------:R-:W-:Y:S01]  /*1260*/  IMAD.MOV.U32 R38, RZ, RZ, R53 ;  /* 0x000000ffff267224 */ /* 0x000fe200078e0035 */
[----:B------:R-:W-:Y:S01]  /*1270*/  IADD3 R45, P2, R47, R50, RZ ;  /* 0x000000322f2d7210 */ /* 0x000fe20007f5e0ff */
[----:B------:R-:W-:Y:S01]  /*1280*/  IMAD.WIDE.U32 R52, R46, 0x1, RZ ;  /* 0x000000012e347825 */ /* 0x000fe200078e00ff */
[----:B------:R-:W-:-:S03]  /*1290*/  ISETP.GE.U32.AND P0, PT, R44, R48, PT ;  /* 0x000000302c00720c */ /* 0x000fc60003f06070 */
[----:B------:R-:W-:Y:S01]  /*12a0*/  IMAD.X R47, RZ, RZ, RZ, P1 ;  /* 0x000000ffff2f7224 */ /* 0x000fe200008e06ff */
[-C--:B------:R-:W-:Y:S02]  /*12b0*/  ISETP.GE.U32.AND P1, PT, R52, R46.reuse, PT ;  /* 0x0000002e3400720c */ /* 0x080fe40003f26070 */
[----:B------:R-:W-:Y:S01]  /*12c0*/  IADD3 R48, R53, R46, R45 ;  /* 0x0000002e35307210 */ /* 0x000fe20007ffe02d */
[----:B------:R-:W-:Y:S01]  /*12d0*/  IMAD.WIDE.U32.X R42, R19, R41, R42, P4 ;  /* 0x00000029132a7225 */ /* 0x000fe200020e042a */
[----:B------:R-:W-:Y:S02]  /*12e0*/  ISETP.GE.U32.AND.EX P0, PT, R54, R49, PT, P0 ;  /* 0x000000313600720c */ /* 0x000fe40003f06100 */
[----:B------:R-:W-:Y:S01]  /*12f0*/  ISETP.GE.U32.AND.EX P1, PT, R48, R45, PT, P1 ;  /* 0x0000002d3000720c */ /* 0x000fe20003f26110 */
[----:B------:R-:W-:Y:S02]  /*1300*/  IMAD.X R39, RZ, RZ, RZ, P6 ;  /* 0x000000ffff277224 */ /* 0x000fe400030e06ff */
[----:B------:R-:W-:Y:S01]  /*1310*/  IMAD.MOV.U32 R46, RZ, RZ, R51 ;  /* 0x000000ffff2e7224 */ /* 0x000fe200078e0033 */
[----:B------:R-:W-:-:S02]  /*1320*/  SEL R51, RZ, 0xffffffff, P0 ;  /* 0xffffffffff337807 */ /* 0x000fc40000000000 */
[----:B------:R-:W-:Y:S01]  /*1330*/  ISETP.GE.U32.AND P4, PT, R42, R61, PT ;  /* 0x0000003d2a00720c */ /* 0x000fe20003f86070 */
[----:B------:R-:W-:Y:S01]  /*1340*/  IMAD.WIDE.U32.X R38, R25, R41, R38, P3 ;  /* 0x0000002919267225 */ /* 0x000fe200018e0426 */
[----:B------:R-:W-:Y:S02]  /*1350*/  SEL R45, RZ, 0xffffffff, P1 ;  /* 0xffffffffff2d7807 */ /* 0x000fe40000800000 */
[----:B------:R-:W-:Y:S01]  /*1360*/  IADD3 R49, P1, P3, R51, R44, -R54 ;  /* 0x0000002c33317210 */ /* 0x000fe20007b3e836 */
[----:B------:R-:W-:Y:S01]  /*1370*/  IMAD.WIDE.U32.X R32, R25, R33, R46, P2 ;  /* 0x0000002119207225 */ /* 0x000fe200010e042e */
[----:B------:R-:W-:Y:S02]  /*1380*/  ISETP.GE.U32.AND.EX P0, PT, R43, R59, PT, P4 ;  /* 0x0000003b2b00720c */ /* 0x000fe40003f06140 */
[----:B------:R-:W-:Y:S02]  /*1390*/  IADD3 R53, P2, P5, R45, R52, -R48 ;  /* 0x000000342d357210 */ /* 0x000fe40007d5e830 */
[----:B------:R-:W-:-:S02]  /*13a0*/  IADD3.X R51, R51, -0x1, R54, P1, P3 ;  /* 0xffffffff33337810 */ /* 0x000fc40000fe6436 */
[----:B------:R-:W-:Y:S02]  /*13b0*/  SEL R40, RZ, 0x1, P0 ;  /* 0x00000001ff287807 */ /* 0x000fe40000000000 */
[----:B------:R-:W-:Y:S02]  /*13c0*/  ISETP.GE.U32.AND P1, PT, R38, R49, PT ;  /* 0x000000312600720c */ /* 0x000fe40003f26070 */
[----:B------:R-:W-:Y:S02]  /*13d0*/  IADD3.X R45, R45, -0x1, R48, P2, P5 ;  /* 0xffffffff2d2d7810 */ /* 0x000fe400017ea430 */
[----:B------:R-:W-:Y:S02]  /*13e0*/  ISETP.GE.U32.AND P2, PT, R32, R53, PT ;  /* 0x000000352000720c */ /* 0x000fe40003f46070 */
[----:B------:R-:W-:Y:S02]  /*13f0*/  IADD3 R61, P4, P3, R40, R42, -R61 ;  /* 0x0000002a283d7210 */ /* 0x000fe40007b9e83d */
[----:B------:R-:W-:-:S02]  /*1400*/  ISETP.GE.U32.AND.EX P1, PT, R39, R51, PT, P1 ;  /* 0x000000332700720c */ /* 0x000fc40003f26110 */
[----:B------:R-:W-:Y:S02]  /*1410*/  SEL R42, RZ, 0xffffffff, P0 ;  /* 0xffffffffff2a7807 */ /* 0x000fe40000000000 */
[----:B------:R-:W-:Y:S02]  /*1420*/  ISETP.GE.U32.AND.EX P0, PT, R33, R45, PT, P2 ;  /* 0x0000002d2100720c */ /* 0x000fe40003f06120 */
[----:B------:R-:W-:Y:S02]  /*1430*/  IADD3 R41, P5, -R55, 0x1, RZ ;  /* 0x0000000137297810 */ /* 0x000fe40007fbe1ff */
[----:B------:R-:W-:Y:S02]  /*1440*/  SEL R47, RZ, 0x1, P1 ;  /* 0x00000001ff2f7807 */ /* 0x000fe40000800000 */
[----:B------:R-:W-:Y:S02]  /*1450*/  IADD3.X R42, R42, R43, ~R59, P4, P3 ;  /* 0x0000002b2a2a7210 */ /* 0x000fe400027e6c3b */
[----:B------:R-:W-:-:S02]  /*1460*/  SEL R43, RZ, 0x1, P0 ;  /* 0x00000001ff2b7807 */ /* 0x000fc40000000000 */
[----:B------:R-:W-:Y:S02]  /*1470*/  ISETP.GE.U32.AND P2, PT, R14, R41, PT ;  /* 0x000000290e00720c */ /* 0x000fe40003f46070 */
[----:B------:R-:W-:Y:S02]  /*1480*/  IADD3 R54, P4, P3, R47, R38, -R49 ;  /* 0x000000262f367210 */ /* 0x000fe40007b9e831 */
[----:B------:R-:W-:Y:S02]  /*1490*/  SEL R38, RZ, 0xffffffff, P1 ;  /* 0xffffffffff267807 */ /* 0x000fe40000800000 */
[----:B------:R-:W-:Y:S02]  /*14a0*/  IADD3.X R41, ~R57, -0x1, RZ, P5, !PT ;  /* 0xffffffff39297810 */ /* 0x000fe40002ffe5ff */
[----:B------:R-:W-:Y:S02]  /*14b0*/  IADD3 R46, P1, P5, R43, R32, -R53 ;  /* 0x000000202b2e7210 */ /* 0x000fe40007d3e835 */
[----:B------:R-:W-:-:S02]  /*14c0*/  SEL R43, RZ, 0xffffffff, P0 ;  /* 0xffffffffff2b7807 */ /* 0x000fc40000000000 */
[----:B------:R-:W-:Y:S02]  /*14d0*/  IADD3 R32, P0, -R61, 0x1, RZ ;  /* 0x000000013d207810 */ /* 0x000fe40007f1e1ff */
[----:B------:R-:W-:Y:S02]  /*14e0*/  ISETP.GE.U32.AND.EX P2, PT, R30, R41, PT, P2 ;  /* 0x000000291e00720c */ /* 0x000fe40003f46120 */
[----:B------:R-:W-:Y:S02]  /*14f0*/  IADD3.X R41, R43, R33, ~R45, P1, P5 ;  /* 0x000000212b297210 */ /* 0x000fe40000feac2d */
[----:B------:R-:W-:Y:S02]  /*1500*/  IADD3.X R56, R38, R39, ~R51, P4, P3 ;  /* 0x0000002726387210 */ /* 0x000fe400027e6c33 */
[----:B------:R-:W-:Y:S02]  /*1510*/  ISETP.GE.U32.AND P1, PT, R37, R54, PT ;  /* 0x000000362500720c */ /* 0x000fe40003f26070 */
[----:B------:R-:W-:-:S02]  /*1520*/  ISETP.GE.U32.AND P3, PT, R46, R32, PT ;  /* 0x000000202e00720c */ /* 0x000fc40003f66070 */
[----:B------:R-:W-:Y:S02]  /*1530*/  IADD3 R40, P4, R55, -0x1, RZ ;  /* 0xffffffff37287810 */ /* 0x000fe40007f9e0ff */
[----:B------:R-:W-:Y:S01]  /*1540*/  IADD3.X R38, ~R42, -0x1, RZ, P0, !PT ;  /* 0xffffffff2a267810 */ /* 0x000fe200007fe5ff */
[----:B------:R-:W-:Y:S01]  /*1550*/  IMAD.U32 R32, RZ, RZ, UR10 ;  /* 0x0000000aff207e24 */ /* 0x000fe2000f8e00ff */
[----:B------:R-:W-:Y:S01]  /*1560*/  ISETP.GE.U32.AND.EX P1, PT, R31, R56, PT, P1 ;  /* 0x000000381f00720c */ /* 0x000fe20003f26110 */
[----:B------:R-:W-:Y:S01]  /*1570*/  IMAD.U32 R33, RZ, RZ, UR11 ;  /* 0x0000000bff217e24 */ /* 0x000fe2000f8e00ff */
[----:B------:R-:W-:Y:S01]  /*1580*/  SEL R55, R55, R40, !P2 ;  /* 0x0000002837377207 */ /* 0x000fe20005000000 */
[----:B------:R-:W-:Y:S01]  /*1590*/  IMAD.X R40, RZ, RZ, R57, P4 ;  /* 0x000000ffff287224 */ /* 0x000fe200020e0639 */
[----:B------:R-:W-:Y:S02]  /*15a0*/  ISETP.GE.U32.AND.EX P0, PT, R41, R38, PT, P3 ;  /* 0x000000262900720c */ /* 0x000fe40003f06130 */
[----:B------:R-:W-:Y:S01]  /*15b0*/  IADD3 R38, P3, R61, -0x1, RZ ;  /* 0xffffffff3d267810 */ /* 0x000fe20007f7e0ff */
[----:B------:R-:W3:Y:S01]  /*15c0*/  LDG.E.64 R32, desc[UR22][R32.64+0x28] ;  /* 0x0000281620207981 */ /* 0x000ee2000c1e1b00 */
[----:B------:R-:W-:-:S02]  /*15d0*/  SEL R58, RZ, 0x1, P1 ;  /* 0x00000001ff3a7807 */ /* 0x000fc40000800000 */
[----:B------:R-:W-:Y:S01]  /*15e0*/  SEL R57, R57, R40, !P2 ;  /* 0x0000002839397207 */ /* 0x000fe20005000000 */
[----:B------:R-:W-:Y:S01]  /*15f0*/  IMAD.X R39, RZ, RZ, R42, P3 ;  /* 0x000000ffff277224 */ /* 0x000fe200018e062a */
[----:B------:R-:W-:Y:S01]  /*1600*/  IADD3 R58, P2, P3, R58, R37, -R54 ;  /* 0x000000253a3a7210 */ /* 0x000fe20007b5e836 */
[----:B-----5:R-:W-:Y:S01]  /*1610*/  IMAD.WIDE.U32 R44, R19, R12, RZ ;  /* 0x0000000c132c7225 */ /* 0x020fe200078e00ff */
[----:B------:R-:W-:Y:S02]  /*1620*/  SEL R37, R61, R38, !P0 ;  /* 0x000000263d257207 */ /* 0x000fe40004000000 */
[----:B------:R-:W-:Y:S01]  /*1630*/  SEL R38, R42, R39, !P0 ;  /* 0x000000272a267207 */ /* 0x000fe20004000000 */
[C---:B------:R-:W-:Y:S01]  /*1640*/  IMAD.WIDE.U32 R42, R18.reuse, R12, RZ ;  /* 0x0000000c122a7225 */ /* 0x040fe200078e00ff */
[----:B------:R-:W-:Y:S02]  /*1650*/  SEL R59, RZ, 0xffffffff, P1 ;  /* 0xffffffffff3b7807 */ /* 0x000fe40000800000 */
[----:B------:R-:W-:Y:S01]  /*1660*/  IADD3 R37, P0, R37, R46, RZ ;  /* 0x0000002e25257210 */ /* 0x000fe20007f1e0ff */
[----:B------:R-:W-:Y:S01]  /*1670*/  IMAD.WIDE.U32 R44, P4, R18, R13, R44 ;  /* 0x0000000d122c7225 */ /* 0x000fe2000788002c */
[----:B------:R-:W-:-:S03]  /*1680*/  IADD3.X R59, R59, R31, ~R56, P2, P3 ;  /* 0x0000001f3b3b7210 */ /* 0x000fc600017e6c38 */
[----:B------:R-:W-:-:S04]  /*1690*/  IMAD.WIDE.U32 R48, R25, R12, RZ ;  /* 0x0000000c19307225 */ /* 0x000fc800078e00ff */
[----:B------:R-:W-:Y:S02]  /*16a0*/  IMAD.X R31, R38, 0x1, R41, P0 ;  /* 0x00000001261f7824 */ /* 0x000fe400000e0629 */
[----:B------:R-:W-:Y:S01]  /*16b0*/  IMAD.X R39, RZ, RZ, RZ, P4 ;  /* 0x000000ffff277224 */ /* 0x000fe200020e06ff */
[----:B------:R-:W-:Y:S01]  /*16c0*/  IADD3 R63, P4, R43, R44, RZ ;  /* 0x0000002c2b3f7210 */ /* 0x000fe20007f9e0ff */
[----:B------:R-:W-:-:S04]  /*16d0*/  IMAD.WIDE.U32 R40, R42, 0x1, RZ ;  /* 0x000000012a287825 */ /* 0x000fc800078e00ff */
[----:B------:R-:W-:Y:S01]  /*16e0*/  IMAD.WIDE.U32 R50, R24, R12, RZ ;  /* 0x0000000c18327225 */ /* 0x000fe200078e00ff */
[----:B------:R-:W-:-:S03]  /*16f0*/  ISETP.GE.U32.AND P1, PT, R40, R42, PT ;  /* 0x0000002a2800720c */ /* 0x000fc60003f26070 */
[----:B------:R-:W-:Y:S01]  /*1700*/  IMAD.WIDE.U32 R48, P0, R24, R13, R48 ;  /* 0x0000000d18307225 */ /* 0x000fe20007800030 */
[----:B------:R-:W-:-:S03]  /*1710*/  IADD3 R24, R41, R42, R63 ;  /* 0x0000002a29187210 */ /* 0x000fc60007ffe03f */
[----:B------:R-:W-:Y:S01]  /*1720*/  IMAD.WIDE.U32 R52, R17, R12, RZ ;  /* 0x0000000c11347225 */ /* 0x000fe200078e00ff */
[----:B------:R-:W-:-:S03]  /*1730*/  IADD3 R61, P2, R51, R48, RZ ;  /* 0x00000030333d7210 */ /* 0x000fc60007f5e0ff */
[----:B------:R-:W-:Y:S02]  /*1740*/  IMAD.MOV.U32 R38, RZ, RZ, R45 ;  /* 0x000000ffff267224 */ /* 0x000fe400078e002d */
[----:B------:R-:W-:Y:S01]  /*1750*/  IMAD.WIDE.U32 R46, R50, 0x1, RZ ;  /* 0x00000001322e7825 */ /* 0x000fe200078e00ff */
[----:B------:R-:W-:-:S03]  /*1760*/  ISETP.GE.U32.AND.EX P1, PT, R24, R63, PT, P1 ;  /* 0x0000003f1800720c */ /* 0x000fc60003f26110 */
[----:B------:R-:W-:Y:S01]  /*1770*/  IMAD.WIDE.U32 R44, R16, R12, RZ ;  /* 0x0000000c102c7225 */ /* 0x000fe200078e00ff */
[----:B------:R-:W-:-:S03]  /*1780*/  IADD3 R41, R47, R50, R61 ;  /* 0x000000322f297210 */ /* 0x000fc60007ffe03d */
[----:B------:R-:W-:Y:S01]  /*1790*/  IMAD.WIDE.U32 R52, P3, R16, R13, R52 ;  /* 0x0000000d10347225 */ /* 0x000fe20007860034 */
[----:B------:R-:W-:-:S03]  /*17a0*/  SEL R47, RZ, 0xffffffff, P1 ;  /* 0xffffffffff2f7807 */ /* 0x000fc60000800000 */
[----:B------:R-:W-:Y:S01]  /*17b0*/  IMAD.X R43, RZ, RZ, RZ, P0 ;  /* 0x000000ffff2b7224 */ /* 0x000fe200000e06ff */
[----:B------:R-:W-:Y:S01]  /*17c0*/  ISETP.GE.U32.AND P0, PT, R46, R50, PT ;  /* 0x000000322e00720c */ /* 0x000fe20003f06070 */
[----:B------:R-:W-:Y:S02]  /*17d0*/  IMAD.MOV.U32 R42, RZ, RZ, R49 ;  /* 0x000000ffff2a7224 */ /* 0x000fe400078e0031 */
[----:B------:R-:W-:-:S04]  /*17e0*/  IMAD.WIDE.U32 R50, R44, 0x1, RZ ;  /* 0x000000012c327825 */ /* 0x000fc800078e00ff */
[----:B------:R-:W-:Y:S01]  /*17f0*/  IMAD.X R49, RZ, RZ, RZ, P3 ;  /* 0x000000ffff317224 */ /* 0x000fe200018e06ff */
[----:B------:R-:W-:Y:S01]  /*1800*/  IADD3 R45, P3, R45, R52, RZ ;  /* 0x000000342d2d7210 */ /* 0x000fe20007f7e0ff */
[----:B------:R-:W-:Y:S01]  /*1810*/  IMAD.WIDE.U32.X R18, R19, R13, R38, P4 ;  /* 0x0000000d13127225 */ /* 0x000fe200020e0426 */
[--C-:B------:R-:W-:Y:S02]  /*1820*/  IADD3 R39, P4, P5, R47, R40, -R24.reuse ;  /* 0x000000282f277210 */ /* 0x100fe40007d9e818 */
[-C--:B------:R-:W-:Y:S01]  /*1830*/  ISETP.GE.U32.AND P1, PT, R50, R44.reuse, PT ;  /* 0x0000002c3200720c */ /* 0x080fe20003f26070 */
[----:B------:R-:W-:Y:S01]  /*1840*/  IMAD.MOV.U32 R48, RZ, RZ, R53 ;  /* 0x000000ffff307224 */ /* 0x000fe200078e0035 */
[----:B------:R-:W-:Y:S02]  /*1850*/  IADD3 R44, R51, R44, R45 ;  /* 0x0000002c332c7210 */ /* 0x000fe40007ffe02d */
[----:B------:R-:W-:Y:S02]  /*1860*/  ISETP.GE.U32.AND.EX P0, PT, R41, R61, PT, P0 ;  /* 0x0000003d2900720c */ /* 0x000fe40003f06100 */
[----:B------:R-:W-:-:S02]  /*1870*/  IADD3.X R53, R47, -0x1, R24, P4, P5 ;  /* 0xffffffff2f357810 */ /* 0x000fc400027ea418 */
[----:B------:R-:W-:Y:S02]  /*1880*/  ISETP.GE.U32.AND P4, PT, R18, R39, PT ;  /* 0x000000271200720c */ /* 0x000fe40003f86070 */
[----:B------:R-:W-:Y:S02]  /*1890*/  ISETP.GE.U32.AND.EX P1, PT, R44, R45, PT, P1 ;  /* 0x0000002d2c00720c */ /* 0x000fe40003f26110 */
[----:B------:R-:W-:Y:S01]  /*18a0*/  SEL R16, RZ, 0xffffffff, P0 ;  /* 0xffffffffff107807 */ /* 0x000fe20000000000 */
[----:B------:R-:W-:Y:S01]  /*18b0*/  IMAD.WIDE.U32.X R24, R25, R13, R42, P2 ;  /* 0x0000000d19187225 */ /* 0x000fe200010e042a */
[----:B------:R-:W-:Y:S02]  /*18c0*/  ISETP.GE.U32.AND.EX P0, PT, R19, R53, PT, P4 ;  /* 0x000000351300720c */ /* 0x000fe40003f06140 */
[----:B------:R-:W-:Y:S02]  /*18d0*/  SEL R43, RZ, 0xffffffff, P1 ;  /* 0xffffffffff2b7807 */ /* 0x000fe40000800000 */
[----:B------:R-:W-:-:S02]  /*18e0*/  IADD3 R47, P1, P4, R16, R46, -R41 ;  /* 0x0000002e102f7210 */ /* 0x000fc40007c3e829 */
[----:B------:R-:W-:Y:S01]  /*18f0*/  SEL R45, RZ, 0x1, P0 ;  /* 0x00000001ff2d7807 */ /* 0x000fe20000000000 */
[----:B------:R-:W-:Y:S01]  /*1900*/  IMAD.WIDE.U32.X R12, R17, R13, R48, P3 ;  /* 0x0000000d110c7225 */ /* 0x000fe200018e0430 */
[----:B------:R-:W-:Y:S02]  /*1910*/  IADD3 R51, P2, P3, R43, R50, -R44 ;  /* 0x000000322b337210 */ /* 0x000fe40007b5e82c */
[----:B------:R-:W-:Y:S02]  /*1920*/  IADD3.X R41, R16, -0x1, R41, P1, P4 ;  /* 0xffffffff10297810 */ /* 0x000fe40000fe8429 */
[----:B------:R-:W-:Y:S02]  /*1930*/  IADD3 R45, P4, P5, R45, R18, -R39 ;  /* 0x000000122d2d7210 */ /* 0x000fe40007d9e827 */
[----:B------:R-:W-:Y:S02]  /*1940*/  SEL R18, RZ, 0xffffffff, P0 ;  /* 0xffffffffff127807 */ /* 0x000fe40000000000 */
[----:B------:R-:W-:-:S02]  /*1950*/  ISETP.GE.U32.AND P1, PT, R24, R47, PT ;  /* 0x0000002f1800720c */ /* 0x000fc40003f26070 */
[----:B------:R-:W-:Y:S02]  /*1960*/  IADD3.X R43, R43, -0x1, R44, P2, P3 ;  /* 0xffffffff2b2b7810 */ /* 0x000fe400017e642c */
[----:B------:R-:W-:Y:S02]  /*1970*/  IADD3 R17, P3, -R45, 0x1, RZ ;  /* 0x000000012d117810 */ /* 0x000fe40007f7e1ff */
[----:B------:R-:W-:Y:S02]  /*1980*/  IADD3.X R38, R18, R19, ~R53, P4, P5 ;  /* 0x0000001312267210 */ /* 0x000fe400027eac35 */
[----:B------:R-:W-:Y:S02]  /*1990*/  ISETP.GE.U32.AND.EX P0, PT, R25, R41, PT, P1 ;  /* 0x000000291900720c */ /* 0x000fe40003f06110 */
[----:B------:R-:W-:Y:S02]  /*19a0*/  ISETP.GE.U32.AND P1, PT, R12, R51, PT ;  /* 0x000000330c00720c */ /* 0x000fe40003f26070 */
[----:B------:R-:W-:-:S02]  /*19b0*/  ISETP.GE.U32.AND P2, PT, R54, R17, PT ;  /* 0x000000113600720c */ /* 0x000fc40003f46070 */
[----:B------:R-:W-:Y:S02]  /*19c0*/  IADD3.X R17, ~R38, -0x1, RZ, P3, !PT ;  /* 0xffffffff26117810 */ /* 0x000fe40001ffe5ff */
[----:B------:R-:W-:Y:S02]  /*19d0*/  SEL R19, RZ, 0x1, P0 ;  /* 0x00000001ff137807 */ /* 0x000fe40000000000 */
[----:B------:R-:W-:Y:S02]  /*19e0*/  ISETP.GE.U32.AND.EX P1, PT, R13, R43, PT, P1 ;  /* 0x0000002b0d00720c */ /* 0x000fe40003f26110 */
[----:B------:R-:W-:Y:S02]  /*19f0*/  IADD3 R18, P5, R45, -0x1, RZ ;  /* 0xffffffff2d127810 */ /* 0x000fe40007fbe0ff */
[----:B------:R-:W-:Y:S02]  /*1a00*/  ISETP.GE.U32.AND.EX P2, PT, R56, R17, PT, P2 ;  /* 0x000000113800720c */ /* 0x000fe40003f46120 */
[----:B------:R-:W-:Y:S01]  /*1a10*/  IADD3 R16, P4, P3, R19, R24, -R47 ;  /* 0x0000001813107210 */ /* 0x000fe20007b9e82f */
[----:B------:R-:W-:Y:S01]  /*1a20*/  IMAD.X R19, RZ, RZ, R38, P5 ;  /* 0x000000ffff137224 */ /* 0x000fe200028e0626 */
[----:B------:R-:W-:-:S02]  /*1a30*/  SEL R39, RZ, 0x1, P1 ;  /* 0x00000001ff277807 */ /* 0x000fc40000800000 */
[----:B------:R-:W-:Y:S02]  /*1a40*/  SEL R24, RZ, 0xffffffff, P0 ;  /* 0xffffffffff187807 */ /* 0x000fe40000000000 */
[----:B------:R-:W-:Y:S02]  /*1a50*/  SEL R17, R45, R18, !P2 ;  /* 0x000000122d117207 */ /* 0x000fe40005000000 */
[----:B------:R-:W-:Y:S02]  /*1a60*/  IADD3 R39, P0, P5, R39, R12, -R51 ;  /* 0x0000000c27277210 */ /* 0x000fe40007d1e833 */
[----:B------:R-:W-:Y:S02]  /*1a70*/  IADD3.X R24, R24, R25, ~R41, P4, P3 ;  /* 0x0000001918187210 */ /* 0x000fe400027e6c29 */
[----:B------:R-:W-:Y:S02]  /*1a80*/  SEL R41, RZ, 0xffffffff, P1 ;  /* 0xffffffffff297807 */ /* 0x000fe40000800000 */
[----:B------:R-:W-:-:S02]  /*1a90*/  IADD3 R17, P1, R17, R54, RZ ;  /* 0x0000003611117210 */ /* 0x000fc40007f3e0ff */
[----:B------:R-:W-:Y:S02]  /*1aa0*/  SEL R19, R38, R19, !P2 ;  /* 0x0000001326137207 */ /* 0x000fe40005000000 */
[----:B------:R-:W-:Y:S02]  /*1ab0*/  IADD3 R12, P2, -R39, 0x1, RZ ;  /* 0x00000001270c7810 */ /* 0x000fe40007f5e1ff */
[----:B------:R-:W-:Y:S01]  /*1ac0*/  IADD3.X R41, R41, R13, ~R43, P0, P5 ;  /* 0x0000000d29297210 */ /* 0x000fe200007eac2b */
[----:B------:R-:W-:Y:S01]  /*1ad0*/  IMAD.X R19, R19, 0x1, R56, P1 ;  /* 0x0000000113137824 */ /* 0x000fe200008e0638 */
[----:B------:R-:W-:Y:S02]  /*1ae0*/  ISETP.GE.U32.AND P1, PT, R37, R12, PT ;  /* 0x0000000c2500720c */ /* 0x000fe40003f26070 */
[----:B------:R-:W-:Y:S02]  /*1af0*/  IADD3.X R12, ~R41, -0x1, RZ, P2, !PT ;  /* 0xffffffff290c7810 */ /* 0x000fe400017fe5ff */
[----:B------:R-:W-:-:S02]  /*1b00*/  ISETP.GE.U32.AND P0, PT, R58, R45, PT ;  /* 0x0000002d3a00720c */ /* 0x000fc40003f06070 */
[----:B------:R-:W-:Y:S02]  /*1b10*/  ISETP.GE.U32.AND P2, PT, R17, R16, PT ;  /* 0x000000101100720c */ /* 0x000fe40003f46070 */
[----:B------:R-:W-:Y:S02]  /*1b20*/  ISETP.GE.U32.AND.EX P1, PT, R31, R12, PT, P1 ;  /* 0x0000000c1f00720c */ /* 0x000fe40003f26110 */
[----:B------:R-:W-:Y:S02]  /*1b30*/  ISETP.GE.U32.AND.EX P0, PT, R59, R38, PT, P0 ;  /* 0x000000263b00720c */ /* 0x000fe40003f06100 */
[----:B------:R-:W-:Y:S02]  /*1b40*/  IADD3 R12, P5, R39, -0x1, RZ ;  /* 0xffffffff270c7810 */ /* 0x000fe40007fbe0ff */
[----:B------:R-:W-:Y:S02]  /*1b50*/  ISETP.GE.U32.AND.EX P2, PT, R19, R24, PT, P2 ;  /* 0x000000181300720c */ /* 0x000fe40003f46120 */
[----:B------:R-:W-:Y:S01]  /*1b60*/  IADD3 R55, P3, R55, R14, RZ ;  /* 0x0000000e37377210 */ /* 0x000fe20007f7e0ff */
[----:B------:R-:W-:Y:S01]  /*1b70*/  IMAD.X R14, RZ, RZ, R41, P5 ;  /* 0x000000ffff0e7224 */ /* 0x000fe200028e0629 */
[----:B------:R-:W-:-:S02]  /*1b80*/  SEL R13, RZ, 0x1, P0 ;  /* 0x00000001ff0d7807 */ /* 0x000fc40000000000 */
[----:B------:R-:W-:Y:S01]  /*1b90*/  SEL R25, RZ, 0x1, P2 ;  /* 0x00000001ff197807 */ /* 0x000fe20001000000 */
[----:B------:R-:W-:Y:S01]  /*1ba0*/  IMAD.X R57, R57, 0x1, R30, P3 ;  /* 0x0000000139397824 */ /* 0x000fe200018e061e */
[----:B------:R-:W-:Y:S02]  /*1bb0*/  SEL R12, R39, R12, !P1 ;  /* 0x0000000c270c7207 */ /* 0x000fe40004800000 */
[----:B------:R-:W-:Y:S02]  /*1bc0*/  IADD3 R58, P3, P4, R13, R58, -R45 ;  /* 0x0000003a0d3a7210 */ /* 0x000fe40007c7e82d */
[----:B------:R-:W-:Y:S02]  /*1bd0*/  SEL R30, RZ, 0xffffffff, P0 ;  /* 0xffffffffff1e7807 */ /* 0x000fe40000000000 */
[----:B------:R-:W-:Y:S02]  /*1be0*/  IADD3 R25, P0, P5, R25, R17, -R16 ;  /* 0x0000001119197210 */ /* 0x000fe40007d1e810 */
[----:B------:R-:W-:-:S02]  /*1bf0*/  SEL R13, RZ, 0xffffffff, P2 ;  /* 0xffffffffff0d7807 */ /* 0x000fc40001000000 */
[----:B------:R-:W-:Y:S02]  /*1c00*/  SEL R14, R41, R14, !P1 ;  /* 0x0000000e290e7207 */ /* 0x000fe40004800000 */
[----:B------:R-:W-:Y:S02]  /*1c10*/  IADD3 R37, P1, R12, R37, RZ ;  /* 0x000000250c257210 */ /* 0x000fe40007f3e0ff */
[----:B------:R-:W-:Y:S02]  /*1c20*/  IADD3.X R30, R30, R59, ~R38, P3, P4 ;  /* 0x0000003b1e1e7210 */ /* 0x000fe40001fe8c26 */
[----:B------:R-:W-:Y:S02]  /*1c30*/  IADD3.X R18, R13, R19, ~R24, P0, P5 ;  /* 0x000000130d127210 */ /* 0x000fe400007eac18 */
[----:B------:R-:W-:Y:S01]  /*1c40*/  IADD3 R17, P3, -R25, 0x1, RZ ;  /* 0x0000000119117810 */ /* 0x000fe20007f7e1ff */
[----:B------:R-:W-:Y:S01]  /*1c50*/  IMAD.X R31, R14, 0x1, R31, P1 ;  /* 0x000000010e1f7824 */ /* 0x000fe200008e061f */
[----:B------:R-:W-:-:S02]  /*1c60*/  IADD3 R12, P4, -R16, 0x1, RZ ;  /* 0x00000001100c7810 */ /* 0x000fc40007f9e1ff */
[----:B------:R-:W-:Y:S02]  /*1c70*/  IADD3 R13, P5, -R58, 0x1, RZ ;  /* 0x000000013a0d7810 */ /* 0x000fe40007fbe1ff */
[----:B------:R-:W-:Y:S02]  /*1c80*/  ISETP.GE.U32.AND P0, PT, R55, R17, PT ;  /* 0x000000113700720c */ /* 0x000fe40003f06070 */
[----:B------:R-:W-:Y:S02]  /*1c90*/  IADD3.X R14, ~R18, -0x1, RZ, P3, !PT ;  /* 0xffffffff120e7810 */ /* 0x000fe40001ffe5ff */
[----:B------:R-:W-:Y:S02]  /*1ca0*/  IADD3 R17, P3, R16, -0x1, RZ ;  /* 0xffffffff10117810 */ /* 0x000fe40007f7e0ff */
[----:B------:R-:W-:Y:S02]  /*1cb0*/  ISETP.GE.U32.AND P1, PT, R37, R12, PT ;  /* 0x0000000c2500720c */ /* 0x000fe40003f26070 */
[----:B------:R-:W-:-:S02]  /*1cc0*/  ISETP.GE.U32.AND P2, PT, R4, R13, PT ;  /* 0x0000000d0400720c */ /* 0x000fc40003f46070 */
[----:B------:R-:W-:Y:S01]  /*1cd0*/  IADD3.X R12, ~R24, -0x1, RZ, P4, !PT ;  /* 0xffffffff180c7810 */ /* 0x000fe200027fe5ff */
[----:B------:R-:W-:Y:S01]  /*1ce0*/  IMAD.X R19, RZ, RZ, R24, P3 ;  /* 0x000000ffff137224 */ /* 0x000fe200018e0618 */
[----:B------:R-:W-:Y:S02]  /*1cf0*/  IADD3.X R13, ~R30, -0x1, RZ, P5, !PT ;  /* 0xffffffff1e0d7810 */ /* 0x000fe40002ffe5ff */
[----:B------:R-:W-:Y:S02]  /*1d00*/  IADD3 R42, P3, R25, -0x1, RZ ;  /* 0xffffffff192a7810 */ /* 0x000fe40007f7e0ff */
[----:B------:R-:W-:Y:S02]  /*1d10*/  ISETP.GE.U32.AND.EX P1, PT, R31, R12, PT, P1 ;  /* 0x0000000c1f00720c */ /* 0x000fe40003f26110 */
[----:B------:R-:W-:Y:S02]  /*1d20*/  ISETP.GE.U32.AND.EX P2, PT, R8, R13, PT, P2 ;  /* 0x0000000d0800720c */ /* 0x000fe40003f46120 */
[----:B------:R-:W-:-:S02]  /*1d30*/  ISETP.GE.U32.AND.EX P0, PT, R57, R14, PT, P0 ;  /* 0x0000000e3900720c */ /* 0x000fc40003f06100 */
[----:B------:R-:W-:Y:S01]  /*1d40*/  IADD3 R13, P4, R58, -0x1, RZ ;  /* 0xffffffff3a0d7810 */ /* 0x000fe20007f9e0ff */
[----:B------:R-:W-:Y:S01]  /*1d50*/  IMAD.X R43, RZ, RZ, R18, P3 ;  /* 0x000000ffff2b7224 */ /* 0x000fe200018e0612 */
[----:B------:R-:W-:Y:S02]  /*1d60*/  SEL R14, R16, R17, !P1 ;  /* 0x00000011100e7207 */ /* 0x000fe40004800000 */
[----:B------:R-:W-:Y:S01]  /*1d70*/  SEL R42, R25, R42, !P0 ;  /* 0x0000002a192a7207 */ /* 0x000fe20004000000 */
[----:B------:R-:W-:Y:S01]  /*1d80*/  IMAD.X R49, RZ, RZ, R30, P4 ;  /* 0x000000ffff317224 */ /* 0x000fe200020e061e */
[----:B------:R-:W-:Y:S02]  /*1d90*/  SEL R40, R24, R19, !P1 ;  /* 0x0000001318287207 */ /* 0x000fe40004800000 */
[----:B------:R-:W-:Y:S02]  /*1da0*/  IADD3 R14, P1, R14, R37, RZ ;  /* 0x000000250e0e7210 */ /* 0x000fe40007f3e0ff */
[----:B------:R-:W-:-:S02]  /*1db0*/  SEL R13, R58, R13, !P2 ;  /* 0x0000000d3a0d7207 */ /* 0x000fc40005000000 */
[----:B------:R-:W-:Y:S02]  /*1dc0*/  SEL R43, R18, R43, !P0 ;  /* 0x0000002b122b7207 */ /* 0x000fe40004000000 */
[----:B------:R-:W-:Y:S01]  /*1dd0*/  IADD3 R42, P0, R42, R55, RZ ;  /* 0x000000372a2a7210 */ /* 0x000fe20007f1e0ff */
[----:B------:R-:W-:Y:S01]  /*1de0*/  IMAD.X R40, R40, 0x1, R31, P1 ;  /* 0x0000000128287824 */ /* 0x000fe200008e061f */
[----:B------:R-:W-:Y:S01]  /*1df0*/  SEL R49, R30, R49, !P2 ;  /* 0x000000311e317207 */ /* 0x000fe20005000000 */
[----:B------:R-:W-:Y:S01]  /*1e00*/  IMAD.U32 R12, RZ, RZ, UR10 ;  /* 0x0000000aff0c7e24 */ /* 0x000fe2000f8e00ff */
[----:B------:R-:W-:Y:S01]  /*1e10*/  IADD3 R48, P2, R4, R13, RZ ;  /* 0x0000000d04307210 */ /* 0x000fe20007f5e0ff */
[----:B------:R-:W-:Y:S01]  /*1e20*/  IMAD.U32 R13, RZ, RZ, UR11 ;  /* 0x0000000bff0d7e24 */ /* 0x000fe2000f8e00ff */
[----:B------:R-:W-:Y:S02]  /*1e30*/  IADD3 R17, P1, -R14, 0x1, RZ ;  /* 0x000000010e117810 */ /* 0x000fe40007f3e1ff */
[----:B------:R-:W-:Y:S01]  /*1e40*/  IADD3 R19, P3, -R42, 0x1, RZ ;  /* 0x000000012a137810 */ /* 0x000fe20007f7e1ff */
[----:B------:R-:W-:Y:S01]  /*1e50*/  IMAD.X R43, R43, 0x1, R57, P0 ;  /* 0x000000012b2b7824 */ /* 0x000fe200000e0639 */
[----:B------:R-:W-:Y:S01]  /*1e60*/  IADD3.X R25, ~R40, -0x1, RZ, P1, !PT ;  /* 0xffffffff28197810 */ /* 0x000fe20000ffe5ff */
[----:B------:R-:W5:Y:S01]  /*1e70*/  LDG.E.64 R12, desc[UR22][R12.64+0x30] ;  /* 0x000030160c0c7981 */ /* 0x000f62000c1e1b00 */
[----:B------:R-:W-:-:S02]  /*1e80*/  ISETP.GE.U32.AND P0, PT, R28, R17, PT ;  /* 0x000000111c00720c */ /* 0x000fc40003f06070 */
[----:B------:R-:W-:Y:S02]  /*1e90*/  ISETP.GE.U32.AND P1, PT, R0, R19, PT ;  /* 0x000000130000720c */ /* 0x000fe40003f26070 */
[----:B------:R-:W5:Y:S01]  /*1ea0*/  LDL.128 R16, [UR9+0x30] ;  /* 0x00003009ff107983 */ /* 0x000f620008100c00 */
[----:B------:R-:W-:Y:S02]  /*1eb0*/  IMAD.U32 R30, RZ, RZ, UR10 ;  /* 0x0000000aff1e7e24 */ /* 0x000fe4000f8e00ff */
[----:B------:R-:W-:Y:S01]  /*1ec0*/  IMAD.U32 R31, RZ, RZ, UR11 ;  /* 0x0000000bff1f7e24 */ /* 0x000fe2000f8e00ff */
[----:B------:R-:W-:Y:S02]  /*1ed0*/  IADD3.X R4, ~R43, -0x1, RZ, P3, !PT ;  /* 0xffffffff2b047810 */ /* 0x000fe40001ffe5ff */
[----:B------:R-:W-:Y:S01]  /*1ee0*/  ISETP.GE.U32.AND.EX P0, PT, R36, R25, PT, P0 ;  /* 0x000000192400720c */ /* 0x000fe20003f06100 */
[-C--:B------:R-:W-:Y:S01]  /*1ef0*/  IMAD.WIDE.U32 R24, R27, R10.reuse, RZ ;  /* 0x0000000a1b187225 */ /* 0x080fe200078e00ff */
[----:B------:R-:W-:Y:S01]  /*1f00*/  IADD3 R37, P3, R14, -0x1, RZ ;  /* 0xffffffff0e257810 */ /* 0x000fe20007f7e0ff */
[----:B------:R-:W5:Y:S02]  /*1f10*/  LDG.E.64 R30, desc[UR22][R30.64+0x38] ;  /* 0x000038161e1e7981 */ /* 0x000f64000c1e1b00 */
[----:B------:R-:W-:-:S04]  /*1f20*/  IMAD.WIDE.U32 R38, R26, R10, RZ ;  /* 0x0000000a1a267225 */ /* 0x000fc800078e00ff */
[----:B------:R-:W-:Y:S02]  /*1f30*/  IMAD.X R51, RZ, RZ, R40, P3 ;  /* 0x000000ffff337224 */ /* 0x000fe400018e0628 */
[----:B------:R-:W-:Y:S02]  /*1f40*/  IMAD.X R49, R8, 0x1, R49, P2 ;  /* 0x0000000108317824 */ /* 0x000fe400010e0631 */
[----:B------:R-:W-:Y:S01]  /*1f50*/  IMAD.WIDE.U32 R24, P2, R11, R26, R24 ;  /* 0x0000001a0b187225 */ /* 0x000fe20007840018 */
[----:B------:R-:W-:Y:S02]  /*1f60*/  IADD3 R45, P3, R42, -0x1, RZ ;  /* 0xffffffff2a2d7810 */ /* 0x000fe40007f7e0ff */
[----:B------:R-:W-:Y:S01]  /*1f70*/  SEL R51, R40, R51, !P0 ;  /* 0x0000003328337207 */ /* 0x000fe20004000000 */
[----:B------:R-:W-:Y:S01]  /*1f80*/  IMAD.WIDE.U32 R40, R38, 0x1, RZ ;  /* 0x0000000126287825 */ /* 0x000fe200078e00ff */
[----:B------:R-:W-:Y:S02]  /*1f90*/  IADD3 R47, P4, R39, R24, RZ ;  /* 0x00000018272f7210 */ /* 0x000fe40007f9e0ff */
[----:B------:R-:W-:Y:S01]  /*1fa0*/  SEL R37, R14, R37, !P0 ;  /* 0x000000250e257207 */ /* 0x000fe20004000000 */
[----:B------:R-:W-:Y:S01]  /*1fb0*/  IMAD.X R14, RZ, RZ, R43, P3 ;  /* 0x000000ffff0e7224 */ /* 0x000fe200018e062b */
[----:B------:R-:W-:-:S02]  /*1fc0*/  ISETP.GE.U32.AND.EX P1, PT, R9, R4, PT, P1 ;  /* 0x000000040900720c */ /* 0x000fc40003f26110 */
[-C--:B------:R-:W-:Y:S02]  /*1fd0*/  ISETP.GE.U32.AND P0, PT, R40, R38.reuse, PT ;  /* 0x000000262800720c */ /* 0x080fe40003f06070 */
[----:B------:R-:W-:Y:S01]  /*1fe0*/  IADD3 R8, R41, R38, R47 ;  /* 0x0000002629087210 */ /* 0x000fe20007ffe02f */
[----:B--2---:R-:W-:Y:S01]  /*1ff0*/  IMAD.WIDE.U32 R38, R21, R10, RZ ;  /* 0x0000000a15267225 */ /* 0x004fe200078e00ff */
[----:B------:R-:W-:Y:S02]  /*2000*/  SEL R45, R42, R45, !P1 ;  /* 0x0000002d2a2d7207 */ /* 0x000fe40004800000 */
[----:B------:R-:W-:Y:S01]  /*2010*/  SEL R14, R43, R14, !P1 ;  /* 0x0000000e2b0e7207 */ /* 0x000fe20004800000 */
[----:B------:R-:W-:Y:S01]  /*2020*/  IMAD.WIDE.U32 R42, R20, R10, RZ ;  /* 0x0000000a142a7225 */ /* 0x000fe200078e00ff */
[----:B------:R-:W-:-:S03]  /*2030*/  ISETP.GE.U32.AND.EX P0, PT, R8, R47, PT, P0 ;  /* 0x0000002f0800720c */ /* 0x000fc60003f06100 */
[----:B------:R-:W-:Y:S02]  /*2040*/  IMAD.X R47, RZ, RZ, RZ, P2 ;  /* 0x000000ffff2f7224 */ /* 0x000fe400010e06ff */
[----:B------:R-:W-:Y:S01]  /*2050*/  IMAD.WIDE.U32 R38, P2, R20, R11, R38 ;  /* 0x0000000b14267225 */ /* 0x000fe20007840026 */
[----:B------:R-:W-:Y:S02]  /*2060*/  IADD3 R4, P5, R0, R45, RZ ;  /* 0x0000002d00047210 */ /* 0x000fe40007fbe0ff */
[----:B------:R-:W-:Y:S01]  /*2070*/  IADD3 R28, P1, R28, R37, RZ ;  /* 0x000000251c1c7210 */ /* 0x000fe20007f3e0ff */
[----:B------:R-:W-:Y:S01]  /*2080*/  IMAD.WIDE.U32 R44, R42, 0x1, RZ ;  /* 0x000000012a2c7825 */ /* 0x000fe200078e00ff */
[----:B------:R-:W-:Y:S02]  /*2090*/  IADD3 R37, P3, R43, R38, RZ ;  /* 0x000000262b257210 */ /* 0x000fe40007f7e0ff */
[----:B------:R-:W-:Y:S01]  /*20a0*/  SEL R57, RZ, 0xffffffff, P0 ;  /* 0xffffffffff397807 */ /* 0x000fe20000000000 */
[----:B------:R-:W-:Y:S01]  /*20b0*/  IMAD.MOV.U32 R46, RZ, RZ, R25 ;  /* 0x000000ffff2e7224 */ /* 0x000fe200078e0019 */
[----:B------:R-:W-:-:S02]  /*20c0*/  ISETP.GE.U32.AND P0, PT, R44, R42, PT ;  /* 0x0000002a2c00720c */ /* 0x000fc40003f06070 */
[----:B------:R-:W-:Y:S01]  /*20d0*/  IADD3 R38, R45, R42, R37 ;  /* 0x0000002a2d267210 */ /* 0x000fe20007ffe025 */
[----:B------:R-:W-:Y:S01]  /*20e0*/  IMAD.WIDE.U32.X R24, R11, R27, R46, P4 ;  /* 0x0000001b0b187225 */ /* 0x000fe200020e042e */
[C-C-:B------:R-:W-:Y:S02]  /*20f0*/  IADD3 R53, P4, P6, R57.reuse, R40, -R8.reuse ;  /* 0x0000002839357210 */ /* 0x140fe40007e9e808 */
[----:B------:R-:W-:Y:S01]  /*2100*/  ISETP.GE.U32.AND.EX P0, PT, R38, R37, PT, P0 ;  /* 0x000000252600720c */ /* 0x000fe20003f06100 */
[----:B------:R-:W-:Y:S01]  /*2110*/  IMAD.X R0, R36, 0x1, R51, P1 ;  /* 0x0000000124007824 */ /* 0x000fe200008e0633 */
[----:B------:R-:W-:Y:S01]  /*2120*/  IADD3.X R57, R57, -0x1, R8, P4, P6 ;  /* 0xffffffff39397810 */ /* 0x000fe200027ec408 */
[-C--:B------:R-:W-:Y:S01]  /*2130*/  IMAD.WIDE.U32 R42, R23, R10.reuse, RZ ;  /* 0x0000000a172a7225 */ /* 0x080fe200078e00ff */
[----:B------:R-:W-:Y:S02]  /*2140*/  ISETP.GE.U32.AND P1, PT, R24, R53, PT ;  /* 0x000000351800720c */ /* 0x000fe40003f26070 */
[----:B------:R-:W-:Y:S01]  /*2150*/  SEL R51, RZ, 0xffffffff, P0 ;  /* 0xffffffffff337807 */ /* 0x000fe20000000000 */
[----:B------:R-:W-:Y:S01]  /*2160*/  IMAD.WIDE.U32 R40, R22, R10, RZ ;  /* 0x0000000a16287225 */ /* 0x000fe200078e00ff */
[----:B------:R-:W-:-:S03]  /*2170*/  ISETP.GE.U32.AND.EX P0, PT, R25, R57, PT, P1 ;  /* 0x000000391900720c */ /* 0x000fc60003f06110 */
[----:B------:R-:W-:Y:S02]  /*2180*/  IMAD.X R14, R9, 0x1, R14, P5 ;  /* 0x00000001090e7824 */ /* 0x000fe400028e060e */
[----:B------:R-:W-:Y:S02]  /*2190*/  IMAD.X R9, RZ, RZ, RZ, P2 ;  /* 0x000000ffff097224 */ /* 0x000fe400010e06ff */
[----:B------:R-:W-:Y:S01]  /*21a0*/  IMAD.WIDE.U32 R42, P1, R11, R22, R42 ;  /* 0x000000160b2a7225 */ /* 0x000fe2000782002a */
[----:B------:R-:W-:-:S03]  /*21b0*/  IADD3 R47, P5, P6, R51, R44, -R38 ;  /* 0x0000002c332f7210 */ /* 0x000fc60007ebe826 */
[----:B------:R-:W-:Y:S02]  /*21c0*/  IMAD.MOV.U32 R8, RZ, RZ, R39 ;  /* 0x000000ffff087224 */ /* 0x000fe400078e0027 */
[----:B------:R-:W-:Y:S01]  /*21d0*/  IMAD.WIDE.U32 R36, R40, 0x1, RZ ;  /* 0x0000000128247825 */ /* 0x000fe200078e00ff */
[----:B------:R-:W-:-:S03]  /*21e0*/  IADD3 R39, P2, R41, R42, RZ ;  /* 0x0000002a29277210 */ /* 0x000fc60007f5e0ff */
[----:B------:R-:W-:Y:S01]  /*21f0*/  IMAD.WIDE.U32.X R8, R21, R11, R8, P3 ;  /* 0x0000000b15087225 */ /* 0x000fe200018e0408 */
[----:B------:R-:W-:Y:S02]  /*2200*/  IADD3.X R51, R51, -0x1, R38, P5, P6 ;  /* 0xffffffff33337810 */ /* 0x000fe40002fec426 */
[----:B------:R-:W-:Y:S02]  /*2210*/  SEL R55, RZ, 0x1, P0 ;  /* 0x00000001ff377807 */ /* 0x000fe40000000000 */
[-C--:B------:R-:W-:Y:S02]  /*2220*/  ISETP.GE.U32.AND P6, PT, R36, R40.reuse, PT ;  /* 0x000000282400720c */ /* 0x080fe40003fc6070 */
[----:B------:R-:W-:Y:S02]  /*2230*/  IADD3 R40, R37, R40, R39 ;  /* 0x0000002825287210 */ /* 0x000fe40007ffe027 */
[----:B------:R-:W-:Y:S01]  /*2240*/  ISETP.GE.U32.AND P5, PT, R8, R47, PT ;  /* 0x0000002f0800720c */ /* 0x000fe20003fa6070 */
[----:B------:R-:W-:Y:S01]  /*2250*/  IMAD.X R45, RZ, RZ, RZ, P1 ;  /* 0x000000ffff2d7224 */ /* 0x000fe200008e06ff */
[----:B------:R-:W-:-:S02]  /*2260*/  IADD3 R55, P3, P4, R55, R24, -R53 ;  /* 0x0000001837377210 */ /* 0x000fc40007c7e835 */
[----:B------:R-:W-:Y:S02]  /*2270*/  SEL R41, RZ, 0xffffffff, P0 ;  /* 0xffffffffff297807 */ /* 0x000fe40000000000 */
[----:B------:R-:W-:Y:S02]  /*2280*/  ISETP.GE.U32.AND.EX P1, PT, R40, R39, PT, P6 ;  /* 0x000000272800720c */ /* 0x000fe40003f26160 */
[----:B------:R-:W-:Y:S01]  /*2290*/  ISETP.GE.U32.AND.EX P0, PT, R9, R51, PT, P5 ;  /* 0x000000330900720c */ /* 0x000fe20003f06150 */
[----:B----4-:R-:W-:Y:S01]  /*22a0*/  IMAD.WIDE.U32 R38, R23, R34, RZ ;  /* 0x0000002217267225 */ /* 0x010fe200078e00ff */
[----:B------:R-:W-:Y:S02]  /*22b0*/  IADD3.X R41, R41, R25, ~R57, P3, P4 ;  /* 0x0000001929297210 */ /* 0x000fe40001fe8c39 */
[----:B------:R-:W-:Y:S01]  /*22c0*/  SEL R57, RZ, 0xffffffff, P1 ;  /* 0xffffffffff397807 */ /* 0x000fe20000800000 */
[----:B------:R-:W-:Y:S01]  /*22d0*/  IMAD.MOV.U32 R44, RZ, RZ, R43 ;  /* 0x000000ffff2c7224 */ /* 0x000fe200078e002b */
[----:B------:R-:W-:-:S02]  /*22e0*/  SEL R37, RZ, 0x1, P0 ;  /* 0x00000001ff257807 */ /* 0x000fc40000000000 */
[----:B------:R-:W-:Y:S01]  /*22f0*/  IADD3 R61, P3, P4, R57, R36, -R40 ;  /* 0x00000024393d7210 */ /* 0x000fe20007c7e828 */
[----:B------:R-:W-:Y:S01]  /*2300*/  IMAD.WIDE.U32.X R24, R11, R23, R44, P2 ;  /* 0x000000170b187225 */ /* 0x000fe200010e042c */
[----:B------:R-:W-:Y:S02]  /*2310*/  IADD3 R56, P1, P2, R37, R8, -R47 ;  /* 0x0000000825387210 */ /* 0x000fe40007a3e82f */
[----:B------:R-:W-:Y:S01]  /*2320*/  SEL R8, RZ, 0xffffffff, P0 ;  /* 0xffffffffff087807 */ /* 0x000fe20000000000 */
[----:B------:R-:W-:Y:S01]  /*2330*/  IMAD.WIDE.U32 R10, P5, R35, R22, R38 ;  /* 0x00000016230a7225 */ /* 0x000fe200078a0026 */
[----:B------:R-:W-:-:S03]  /*2340*/  IADD3.X R57, R57, -0x1, R40, P3, P4 ;  /* 0xffffffff39397810 */ /* 0x000fc60001fe8428 */
[----:B------:R-:W-:Y:S01]  /*2350*/  IMAD.WIDE.U32 R36, R22, R34, RZ ;  /* 0x0000002216247225 */ /* 0x000fe200078e00ff */
[----:B------:R-:W-:-:S03]  /*2360*/  IADD3.X R40, R8, R9, ~R51, P1, P2 ;  /* 0x0000000908287210 */ /* 0x000fc60000fe4c33 */
[----:B------:R-:W-:Y:S01]  /*2370*/  IMAD.MOV.U32 R38, RZ, RZ, R11 ;  /* 0x000000ffff267224 */ /* 0x000fe200078e000b */
[----:B------:R-:W-:Y:S02]  /*2380*/  IADD3 R37, P2, R37, R10, RZ ;  /* 0x0000000a25257210 */ /* 0x000fe40007f5e0ff */
[----:B------:R-:W2:Y:S01]  /*2390*/  LDL.128 R8, [UR9+0x40] ;  /* 0x00004009ff087983 */ /* 0x000ea20008100c00 */
[----:B------:R-:W-:-:S04]  /*23a0*/  IMAD.WIDE.U32 R42, R27, R34, RZ ;  /* 0x000000221b2a7225 */ /* 0x000fc800078e00ff */
[----:B------:R-:W-:-:S04]  /*23b0*/  IMAD.WIDE.U32 R58, R26, R34, RZ ;  /* 0x000000221a3a7225 */ /* 0x000fc800078e00ff */
[----:B------:R-:W-:-:S04]  /*23c0*/  IMAD.WIDE.U32 R52, R36, 0x1, RZ ;  /* 0x0000000124347825 */ /* 0x000fc800078e00ff */
[----:B------:R-:W-:-:S04]  /*23d0*/  IMAD.WIDE.U32 R50, R21, R34, RZ ;  /* 0x0000002215327225 */ /* 0x000fc800078e00ff */
[----:B------:R-:W-:Y:S01]  /*23e0*/  IMAD.WIDE.U32 R42, P4, R35, R26, R42 ;  /* 0x0000001a232a7225 */ /* 0x000fe2000788002a */
[----:B------:R-:W-:-:S03]  /*23f0*/  ISETP.GE.U32.AND P1, PT, R52, R36, PT ;  /* 0x000000243400720c */ /* 0x000fc60003f26070 */
[----:B------:R-:W-:Y:S01]  /*2400*/  IMAD.WIDE.U32 R46, R20, R34, RZ ;  /* 0x00000022142e7225 */ /* 0x000fe200078e00ff */
[----:B------:R-:W-:Y:S02]  /*2410*/  IADD3 R34, R53, R36, R37 ;  /* 0x0000002435227210 */ /* 0x000fe40007ffe025 */
[----:B------:R-:W-:Y:S01]  /*2420*/  IADD3 R65, P3, R59, R42, RZ ;  /* 0x0000002a3b417210 */ /* 0x000fe20007f7e0ff */
[----:B------:R-:W-:Y:S02]  /*2430*/  IMAD.X R39, RZ, RZ, RZ, P5 ;  /* 0x000000ffff277224 */ /* 0x000fe400028e06ff */
[----:B------:R-:W-:Y:S01]  /*2440*/  IMAD.WIDE.U32 R44, R58, 0x1, RZ ;  /* 0x000000013a2c7825 */ /* 0x000fe200078e00ff */
[----:B------:R-:W-:-:S03]  /*2450*/  ISETP.GE.U32.AND.EX P1, PT, R34, R37, PT, P1 ;  /* 0x000000252200720c */ /* 0x000fc60003f26110 */
[----:B------:R-:W-:Y:S01]  /*2460*/  IMAD.WIDE.U32 R50, P5, R20, R35, R50 ;  /* 0x0000002314327225 */ /* 0x000fe200078a0032 */
[-C--:B------:R-:W-:Y:S02]  /*2470*/  ISETP.GE.U32.AND P0, PT, R44, R58.reuse, PT ;  /* 0x0000003a2c00720c */ /* 0x080fe40003f06070 */
[----:B------:R-:W-:Y:S01]  /*2480*/  IADD3 R59, R45, R58, R65 ;  /* 0x0000003a2d3b7210 */ /* 0x000fe20007ffe041 */
[----:B------:R-:W-:-:S04]  /*2490*/  IMAD.WIDE.U32 R36, R46, 0x1, RZ ;  /* 0x000000012e247825 */ /* 0x000fc800078e00ff */
[----:B------:R-:W-:Y:S01]  /*24a0*/  IMAD.X R53, RZ, RZ, RZ, P4 ;  /* 0x000000ffff357224 */ /* 0x000fe200020e06ff */
[----:B------:R-:W-:Y:S02]  /*24b0*/  IADD3 R63, P4, R47, R50, RZ ;  /* 0x000000322f3f7210 */ /* 0x000fe40007f9e0ff */
[----:B------:R-:W-:Y:S02]  /*24c0*/  ISETP.GE.U32.AND.EX P6, PT, R59, R65, PT, P0 ;  /* 0x000000413b00720c */ /* 0x000fe40003fc6100 */
[-C--:B------:R-:W-:Y:S02]  /*24d0*/  ISETP.GE.U32.AND P0, PT, R36, R46.reuse, PT ;  /* 0x0000002e2400720c */ /* 0x080fe40003f06070 */
[----:B------:R-:W-:Y:S02]  /*24e0*/  IADD3 R42, R37, R46, R63 ;  /* 0x0000002e252a7210 */ /* 0x000fe40007ffe03f */
[----:B------:R-:W-:Y:S01]  /*24f0*/  SEL R65, RZ, 0xffffffff, P1 ;  /* 0xffffffffff417807 */ /* 0x000fe20000800000 */
[----:B------:R-:W-:Y:S01]  /*2500*/  IMAD.X R47, RZ, RZ, RZ, P5 ;  /* 0x000000ffff2f7224 */ /* 0x000fe200028e06ff */
[----:B------:R-:W-:Y:S01]  /*2510*/  ISETP.GE.U32.AND.EX P0, PT, R42, R63, PT, P0 ;  /* 0x0000003f2a00720c */ /* 0x000fe20003f06100 */
[----:B------:R-:W-:Y:S01]  /*2520*/  IMAD.MOV.U32 R46, RZ, RZ, R51 ;  /* 0x000000ffff2e7224 */ /* 0x000fe200078e0033 */
[----:B------:R-:W-:Y:S01]  /*2530*/  IADD3 R45, P1, P5, R65, R52, -R34 ;  /* 0x00000034412d7210 */ /* 0x000fe20007d3e822 */
[----:B------:R-:W-:Y:S01]  /*2540*/  IMAD.MOV.U32 R52, RZ, RZ, R43 ;  /* 0x000000ffff347224 */ /* 0x000fe200078e002b */
[----:B------:R-:W-:-:S02]  /*2550*/  SEL R51, RZ, 0xffffffff, P0 ;  /* 0xffffffffff337807 */ /* 0x000fc40000000000 */
[----:B------:R-:W-:Y:S01]  /*2560*/  SEL R50, RZ, 0xffffffff, P6 ;  /* 0xffffffffff327807 */ /* 0x000fe20003000000 */
[----:B------:R-:W-:Y:S01]  /*2570*/  IMAD.WIDE.U32.X R38, R35, R23, R38, P2 ;  /* 0x0000001723267225 */ /* 0x000fe200010e0426 */
[----:B------:R-:W-:Y:S02]  /*2580*/  IADD3.X R37, R65, -0x1, R34, P1, P5 ;  /* 0xffffffff41257810 */ /* 0x000fe40000fea422 */
[----:B------:R-:W-:Y:S01]  /*2590*/  ISETP.GE.U32.AND P0, PT, R24, R61, PT ;  /* 0x0000003d1800720c */ /* 0x000fe20003f06070 */
[----:B------:R-:W-:Y:S01]  /*25a0*/  IMAD.WIDE.U32.X R52, R35, R27, R52, P3 ;  /* 0x0000001b23347225 */ /* 0x000fe200018e0434 */
[----:B------:R-:W-:Y:S02]  /*25b0*/  IADD3 R43, P2, P3, R51, R36, -R42 ;  /* 0x00000024332b7210 */ /* 0x000fe40007b5e82a */
[----:B------:R-:W-:Y:S01]  /*25c0*/  IADD3 R65, P5, P1, R50, R44, -R59 ;  /* 0x0000002c32417210 */ /* 0x000fe200079be83b */
[----:B------:R-:W-:Y:S01]  /*25d0*/  IMAD.WIDE.U32.X R34, R21, R35, R46, P4 ;  /* 0x0000002315227225 */ /* 0x000fe200020e042e */
[----:B------:R-:W-:-:S02]  /*25e0*/  ISETP.GE.U32.AND.EX P0, PT, R25, R57, PT, P0 ;  /* 0x000000391900720c */ /* 0x000fc40003f06100 */
[----:B------:R-:W-:Y:S02]  /*25f0*/  IADD3.X R47, R51, -0x1, R42, P2, P3 ;  /* 0xffffffff332f7810 */ /* 0x000fe400017e642a */
[----:B------:R-:W-:Y:S02]  /*2600*/  IADD3.X R67, R50, -0x1, R59, P5, P1 ;  /* 0xffffffff32437810 */ /* 0x000fe40002fe243b */
[----:B------:R-:W-:Y:S02]  /*2610*/  ISETP.GE.U32.AND P2, PT, R52, R65, PT ;  /* 0x000000413400720c */ /* 0x000fe40003f46070 */
[----:B------:R-:W-:Y:S02]  /*2620*/  ISETP.GE.U32.AND P3, PT, R34, R43, PT ;  /* 0x0000002b2200720c */ /* 0x000fe40003f66070 */
[----:B------:R-:W-:Y:S02]  /*2630*/  SEL R36, RZ, 0x1, P0 ;  /* 0x00000001ff247807 */ /* 0x000fe40000000000 */
[----:B------:R-:W-:-:S02]  /*2640*/  ISETP.GE.U32.AND.EX P2, PT, R53, R67, PT, P2 ;  /* 0x000000433500720c */ /* 0x000fc40003f46120 */
[----:B------:R-:W-:Y:S02]  /*2650*/  ISETP.GE.U32.AND.EX P3, PT, R35, R47, PT, P3 ;  /* 0x0000002f2300720c */ /* 0x000fe40003f66130 */
[----:B------:R-:W-:Y:S02]  /*2660*/  ISETP.GE.U32.AND P1, PT, R38, R45, PT ;  /* 0x0000002d2600720c */ /* 0x000fe40003f26070 */
[----:B------:R-:W-:Y:S02]  /*2670*/  IADD3 R61, P4, P5, R36, R24, -R61 ;  /* 0x00000018243d7210 */ /* 0x000fe40007d9e83d */
[----:B------:R-:W-:Y:S02]  /*2680*/  SEL R24, RZ, 0xffffffff, P0 ;  /* 0xffffffffff187807 */ /* 0x000fe40000000000 */
[----:B------:R-:W-:Y:S02]  /*2690*/  SEL R59, RZ, 0x1, P2 ;  /* 0x00000001ff3b7807 */ /* 0x000fe40001000000 */
[----:B------:R-:W-:-:S02]  /*26a0*/  SEL R51, RZ, 0x1, P3 ;  /* 0x00000001ff337807 */ /* 0x000fc40001800000 */
[----:B------:R-:W-:Y:S02]  /*26b0*/  ISETP.GE.U32.AND.EX P1, PT, R39, R37, PT, P1 ;  /* 0x000000252700720c */ /* 0x000fe40003f26110 */
[----:B------:R-:W-:Y:S02]  /*26c0*/  SEL R63, RZ, 0xffffffff, P2 ;  /* 0xffffffffff3f7807 */ /* 0x000fe40001000000 */
[----:B------:R-:W-:Y:S02]  /*26d0*/  IADD3.X R58, R24, R25, ~R57, P4, P5 ;  /* 0x00000019183a7210 */ /* 0x000fe400027eac39 */
[----:B------:R-:W-:Y:S02]  /*26e0*/  IADD3 R42, P0, P2, R59, R52, -R65 ;  /* 0x000000343b2a7210 */ /* 0x000fe40007a1e841 */
[----:B------:R-:W-:Y:S02]  /*26f0*/  IADD3 R51, P5, P4, R51, R34, -R43 ;  /* 0x0000002233337210 */ /* 0x000fe40007cbe82b */
[----:B------:R-:W-:-:S02]  /*2700*/  SEL R34, RZ, 0xffffffff, P3 ;  /* 0xffffffffff227807 */ /* 0x000fc40001800000 */
[----:B------:R-:W-:Y:S02]  /*2710*/  SEL R52, RZ, 0x1, P1 ;  /* 0x00000001ff347807 */ /* 0x000fe40000800000 */
[----:B------:R-:W-:Y:S02]  /*2720*/  IADD3.X R44, R63, R53, ~R67, P0, P2 ;  /* 0x000000353f2c7210 */ /* 0x000fe400007e4c43 */
[----:B------:R-:W-:Y:S02]  /*2730*/  IADD3 R24, P2, -R51, 0x1, RZ ;  /* 0x0000000133187810 */ /* 0x000fe40007f5e1ff */
[----:B------:R-:W-:Y:S02]  /*2740*/  IADD3.X R36, R34, R35, ~R47, P5, P4 ;  /* 0x0000002322247210 */ /* 0x000fe40002fe8c2f */
[----:B------:R-:W-:Y:S02]  /*2750*/  SEL R54, RZ, 0xffffffff, P1 ;  /* 0xffffffffff367807 */ /* 0x000fe40000800000 */
[----:B------:R-:W-:-:S02]  /*2760*/  IADD3 R52, P0, P6, R52, R38, -R45 ;  /* 0x0000002634347210 */ /* 0x000fc40007e1e82d */
[----:B------:R-:W-:Y:S02]  /*2770*/  IADD3 R25, P1, -R42, 0x1, RZ ;  /* 0x000000012a197810 */ /* 0x000fe40007f3e1ff */
[----:B------:R-:W-:Y:S02]  /*2780*/  IADD3.X R35, ~R36, -0x1, RZ, P2, !PT ;  /* 0xffffffff24237810 */ /* 0x000fe400017fe5ff */
[----:B------:R-:W-:Y:S02]  /*2790*/  IADD3 R53, P3, R42, -0x1, RZ ;  /* 0xffffffff2a357810 */ /* 0x000fe40007f7e0ff */
[----:B------:R-:W-:Y:S02]  /*27a0*/  IADD3.X R54, R54, R39, ~R37, P0, P6 ;  /* 0x0000002736367210 */ /* 0x000fe400007ecc25 */
[----:B------:R-:W-:Y:S02]  /*27b0*/  ISETP.GE.U32.AND P2, PT, R55, R52, PT ;  /* 0x000000343700720c */ /* 0x000fe40003f46070 */
[----:B------:R-:W-:-:S02]  /*27c0*/  IADD3.X R43, ~R44, -0x1, RZ, P1, !PT ;  /* 0xffffffff2c2b7810 */ /* 0x000fc40000ffe5ff */
[----:B------:R-:W-:Y:S01]  /*27d0*/  ISETP.GE.U32.AND P1, PT, R56, R25, PT ;  /* 0x000000193800720c */ /* 0x000fe20003f26070 */
[----:B------:R-:W-:Y:S01]  /*27e0*/  IMAD.U32 R25, RZ, RZ, UR11 ;  /* 0x0000000bff197e24 */ /* 0x000fe2000f8e00ff */
[----:B------:R-:W-:Y:S01]  /*27f0*/  ISETP.GE.U32.AND P0, PT, R61, R24, PT ;  /* 0x000000183d00720c */ /* 0x000fe20003f06070 */
[----:B------:R-:W-:Y:S01]  /*2800*/  IMAD.U32 R24, RZ, RZ, UR10 ;  /* 0x0000000aff187e24 */ /* 0x000fe2000f8e00ff */
[----:B------:R-:W-:Y:S01]  /*2810*/  ISETP.GE.U32.AND.EX P2, PT, R41, R54, PT, P2 ;  /* 0x000000362900720c */ /* 0x000fe20003f46120 */
[----:B------:R-:W-:Y:S01]  /*2820*/  IMAD.X R47, RZ, RZ, R44, P3 ;  /* 0x000000ffff2f7224 */ /* 0x000fe200018e062c */
[----:B------:R-:W-:Y:S02]  /*2830*/  IADD3 R34, P3, R51, -0x1, RZ ;  /* 0xffffffff33227810 */ /* 0x000fe40007f7e0ff */
[----:B------:R-:W-:Y:S01]  /*2840*/  ISETP.GE.U32.AND.EX P1, PT, R40, R43, PT, P1 ;  /* 0x0000002b2800720c */ /* 0x000fe20003f26110 */
[----:B------:R-:W4:Y:S01]  /*2850*/  LDG.E.64 R24, desc[UR22][R24.64+0x40] ;  /* 0x0000401618187981 */ /* 0x000f22000c1e1b00 */
[----:B------:R-:W-:-:S02]  /*2860*/  ISETP.GE.U32.AND.EX P0, PT, R58, R35, PT, P0 ;  /* 0x000000233a00720c */ /* 0x000fc40003f06100 */
[----:B------:R-:W-:Y:S01]  /*2870*/  SEL R35, RZ, 0x1, P2 ;  /* 0x00000001ff237807 */ /* 0x000fe20001000000 */
[----:B------:R-:W-:Y:S01]  /*2880*/  IMAD.X R37, RZ, RZ, R36, P3 ;  /* 0x000000ffff257224 */ /* 0x000fe200018e0624 */
[----:B------:R-:W-:Y:S02]  /*2890*/  SEL R53, R42, R53, !P1 ;  /* 0x000000352a357207 */ /* 0x000fe40004800000 */
[----:B------:R-:W-:Y:S01]  /*28a0*/  SEL R47, R44, R47, !P1 ;  /* 0x0000002f2c2f7207 */ /* 0x000fe20004800000 */
[----:B---3--:R-:W-:Y:S01]  /*28b0*/  IMAD.WIDE.U32 R42, R21, R32, RZ ;  /* 0x00000020152a7225 */ /* 0x008fe200078e00ff */
[----:B------:R-:W-:Y:S02]  /*28c0*/  IADD3 R55, P1, P3, R35, R55, -R52 ;  /* 0x0000003723377210 */ /* 0x000fe40007b3e834 */
[----:B------:R-:W-:Y:S02]  /*28d0*/  SEL R57, RZ, 0xffffffff, P2 ;  /* 0xffffffffff397807 */ /* 0x000fe40001000000 */
[----:B------:R-:W-:-:S02]  /*28e0*/  SEL R34, R51, R34, !P0 ;  /* 0x0000002233227207 */ /* 0x000fc40004000000 */
[----:B------:R-:W-:Y:S01]  /*28f0*/  SEL R37, R36, R37, !P0 ;  /* 0x0000002524257207 */ /* 0x000fe20004000000 */
[----:B------:R-:W-:Y:S01]  /*2900*/  IMAD.WIDE.U32 R38, R20, R32, RZ ;  /* 0x0000002014267225 */ /* 0x000fe200078e00ff */
[----:B------:R-:W-:Y:S02]  /*2910*/  IADD3 R53, P0, R53, R56, RZ ;  /* 0x0000003835357210 */ /* 0x000fe40007f1e0ff */
[----:B------:R-:W-:Y:S02]  /*2920*/  IADD3.X R57, R57, R41, ~R54, P1, P3 ;  /* 0x0000002939397210 */ /* 0x000fe40000fe6c36 */
[----:B------:R-:W-:Y:S01]  /*2930*/  IADD3 R56, P1, R34, R61, RZ ;  /* 0x0000003d22387210 */ /* 0x000fe20007f3e0ff */
[----:B------:R-:W-:-:S04]  /*2940*/  IMAD.WIDE.U32 R42, P2, R20, R33, R42 ;  /* 0x00000021142a7225 */ /* 0x000fc8000784002a */
[----:B------:R-:W-:Y:S01]  /*2950*/  IMAD.WIDE.U32 R44, R23, R32, RZ ;  /* 0x00000020172c7225 */ /* 0x000fe200078e00ff */
[----:B------:R-:W-:-:S03]  /*2960*/  IADD3 R61, P4, R39, R42, RZ ;  /* 0x0000002a273d7210 */ /* 0x000fc60007f9e0ff */
[----:B------:R-:W-:Y:S02]  /*2970*/  IMAD.X R20, R47, 0x1, R40, P0 ;  /* 0x000000012f147824 */ /* 0x000fe400000e0628 */
[----:B------:R-:W-:Y:S02]  /*2980*/  IMAD.X R58, R37, 0x1, R58, P1 ;  /* 0x00000001253a7824 */ /* 0x000fe400008e063a */
[----:B------:R-:W-:-:S04]  /*2990*/  IMAD.WIDE.U32 R36, R38, 0x1, RZ ;  /* 0x0000000126247825 */ /* 0x000fc800078e00ff */
[----:B------:R-:W-:Y:S01]  /*29a0*/  IMAD.WIDE.U32 R46, R22, R32, RZ ;  /* 0x00000020162e7225 */ /* 0x000fe200078e00ff */
[----:B------:R-:W-:-:S03]  /*29b0*/  ISETP.GE.U32.AND P1, PT, R36, R38, PT ;  /* 0x000000262400720c */ /* 0x000fc60003f26070 */
[----:B------:R-:W-:Y:S01]  /*29c0*/  IMAD.WIDE.U32 R44, P0, R33, R22, R44 ;  /* 0x00000016212c7225 */ /* 0x000fe2000780002c */
[----:B------:R-:W-:-:S03]  /*29d0*/  IADD3 R22, R37, R38, R61 ;  /* 0x0000002625167210 */ /* 0x000fc60007ffe03d */
[----:B------:R-:W-:Y:S01]  /*29e0*/  IMAD.WIDE.U32 R50, R27, R32, RZ ;  /* 0x000000201b327225 */ /* 0x000fe200078e00ff */
[----:B------:R-:W-:-:S03]  /*29f0*/  ISETP.GE.U32.AND.EX P1, PT, R22, R61, PT, P1 ;  /* 0x0000003d1600720c */ /* 0x000fc60003f26110 */
[----:B------:R-:W-:Y:S01]  /*2a00*/  IMAD.X R35, RZ, RZ, RZ, P2 ;  /* 0x000000ffff237224 */ /* 0x000fe200010e06ff */
[----:B------:R-:W-:Y:S01]  /*2a10*/  IADD3 R59, P2, R47, R44, RZ ;  /* 0x0000002c2f3b7210 */ /* 0x000fe20007f5e0ff */
[----:B------:R-:W-:-:S04]  /*2a20*/  IMAD.WIDE.U32 R38, R26, R32, RZ ;  /* 0x000000201a267225 */ /* 0x000fc800078e00ff */
[----:B------:R-:W-:-:S04]  /*2a30*/  IMAD.WIDE.U32 R40, R46, 0x1, RZ ;  /* 0x000000012e287825 */ /* 0x000fc800078e00ff */
[----:B------:R-:W-:Y:S02]  /*2a40*/  IMAD.MOV.U32 R34, RZ, RZ, R43 ;  /* 0x000000ffff227224 */ /* 0x000fe400078e002b */
[----:B------:R-:W-:Y:S01]  /*2a50*/  IMAD.WIDE.U32 R50, P3, R33, R26, R50 ;  /* 0x0000001a21327225 */ /* 0x000fe20007860032 */
[----:B------:R-:W-:-:S03]  /*2a60*/  IADD3 R37, R41, R46, R59 ;  /* 0x0000002e29257210 */ /* 0x000fc60007ffe03b */
[----:B------:R-:W-:Y:S01]  /*2a70*/  IMAD.X R43, RZ, RZ, RZ, P0 ;  /* 0x000000ffff2b7224 */ /* 0x000fe200000e06ff */
[----:B------:R-:W-:Y:S01]  /*2a80*/  ISETP.GE.U32.AND P0, PT, R40, R46, PT ;  /* 0x0000002e2800720c */ /* 0x000fe20003f06070 */
[----:B------:R-:W-:Y:S01]  /*2a90*/  IMAD.MOV.U32 R42, RZ, RZ, R45 ;  /* 0x000000ffff2a7224 */ /* 0x000fe200078e002d */
[----:B------:R-:W-:Y:S01]  /*2aa0*/  SEL R41, RZ, 0xffffffff, P1 ;  /* 0xffffffffff297807 */ /* 0x000fe20000800000 */
[----:B------:R-:W-:-:S04]  /*2ab0*/  IMAD.WIDE.U32 R46, R38, 0x1, RZ ;  /* 0x00000001262e7825 */ /* 0x000fc800078e00ff */
[----:B------:R-:W-:Y:S01]  /*2ac0*/  IMAD.X R45, RZ, RZ, RZ, P3 ;  /* 0x000000ffff2d7224 */ /* 0x000fe200018e06ff */
[----:B------:R-:W-:Y:S01]  /*2ad0*/  IADD3 R39, P3, R39, R50, RZ ;  /* 0x0000003227277210 */ /* 0x000fe20007f7e0ff */
[----:B------:R-:W-:Y:S01]  /*2ae0*/  IMAD.MOV.U32 R44, RZ, RZ, R51 ;  /* 0x000000ffff2c7224 */ /* 0x000fe200078e0033 */
[----:B------:R-:W-:Y:S01]  /*2af0*/  ISETP.GE.U32.AND P1, PT, R46, R38, PT ;  /* 0x000000262e00720c */ /* 0x000fe20003f26070 */
[----:B------:R-:W-:Y:S01]  /*2b00*/  IMAD.WIDE.U32.X R34, R21, R33, R34, P4 ;  /* 0x0000002115227225 */ /* 0x000fe200020e0422 */
[--C-:B------:R-:W-:Y:S02]  /*2b10*/  IADD3 R51, P4, P5, R41, R36, -R22.reuse ;  /* 0x0000002429337210 */ /* 0x100fe40007d9e816 */
        /* <DEDUP_REMOVED lines=10> */
[----:B------:R-:W-:Y:S02]  /*2bc0*/  SEL R21, RZ, 0x1, P0 ;  /* 0x00000001ff157807 */ /* 0x000fe40000000000 */
[----:B------:R-:W-:Y:S01]  /*2bd0*/  IADD3.X R43, R32, -0x1, R37, P1, P4 ;  /* 0xffffffff202b7810 */ /* 0x000fe20000fe8425 */
[----:B------:R-:W-:Y:S01]  /*2be0*/  IMAD.WIDE.U32.X R26, R33, R27, R44, P3 ;  /* 0x0000001b211a7225 */ /* 0x000fe200018e042c */
[----:B------:R-:W-:Y:S02]  /*2bf0*/  ISETP.GE.U32.AND P1, PT, R22, R41, PT ;  /* 0x000000291600720c */ /* 0x000fe40003f26070 */
[----:B------:R-:W-:Y:S02]  /*2c00*/  IADD3 R47, P2, P3, R39, R46, -R38 ;  /* 0x0000002e272f7210 */ /* 0x000fe40007b5e826 */
[----:B------:R-:W-:Y:S02]  /*2c10*/  IADD3 R36, P4, P5, R21, R34, -R51 ;  /* 0x0000002215247210 */ /* 0x000fe40007d9e833 */
[----:B------:R-:W-:-:S02]  /*2c20*/  SEL R34, RZ, 0xffffffff, P0 ;  /* 0xffffffffff227807 */ /* 0x000fc40000000000 */
[----:B------:R-:W-:Y:S02]  /*2c30*/  ISETP.GE.U32.AND.EX P0, PT, R23, R43, PT, P1 ;  /* 0x0000002b1700720c */ /* 0x000fe40003f06110 */
[----:B------:R-:W-:Y:S02]  /*2c40*/  IADD3.X R39, R39, -0x1, R38, P2, P3 ;  /* 0xffffffff27277810 */ /* 0x000fe400017e6426 */
[----:B------:R-:W-:Y:S02]  /*2c50*/  IADD3 R21, P3, -R36, 0x1, RZ ;  /* 0x0000000124157810 */ /* 0x000fe40007f7e1ff */
[----:B------:R-:W-:Y:S02]  /*2c60*/  IADD3.X R34, R34, R35, ~R59, P4, P5 ;  /* 0x0000002322227210 */ /* 0x000fe400027eac3b */
[----:B------:R-:W-:Y:S02]  /*2c70*/  SEL R35, RZ, 0x1, P0 ;  /* 0x00000001ff237807 */ /* 0x000fe40000000000 */
[----:B------:R-:W-:-:S02]  /*2c80*/  ISETP.GE.U32.AND P1, PT, R26, R47, PT ;  /* 0x0000002f1a00720c */ /* 0x000fc40003f26070 */
[----:B------:R-:W-:Y:S02]  /*2c90*/  ISETP.GE.U32.AND P2, PT, R52, R21, PT ;  /* 0x000000153400720c */ /* 0x000fe40003f46070 */
[----:B------:R-:W-:Y:S02]  /*2ca0*/  IADD3.X R33, ~R34, -0x1, RZ, P3, !PT ;  /* 0xffffffff22217810 */ /* 0x000fe40001ffe5ff */
[----:B------:R-:W-:Y:S02]  /*2cb0*/  IADD3 R21, P3, P4, R35, R22, -R41 ;  /* 0x0000001623157210 */ /* 0x000fe40007c7e829 */
[----:B------:R-:W-:Y:S02]  /*2cc0*/  IADD3 R22, P5, R36, -0x1, RZ ;  /* 0xffffffff24167810 */ /* 0x000fe40007fbe0ff */
[----:B------:R-:W-:Y:S02]  /*2cd0*/  ISETP.GE.U32.AND.EX P1, PT, R27, R39, PT, P1 ;  /* 0x000000271b00720c */ /* 0x000fe40003f26110 */
[----:B------:R-:W-:Y:S01]  /*2ce0*/  ISETP.GE.U32.AND.EX P2, PT, R54, R33, PT, P2 ;  /* 0x000000213600720c */ /* 0x000fe20003f46120 */
[----:B------:R-:W-:Y:S01]  /*2cf0*/  IMAD.X R37, RZ, RZ, R34, P5 ;  /* 0x000000ffff257224 */ /* 0x000fe200028e0622 */
[----:B------:R-:W-:-:S02]  /*2d00*/  SEL R41, RZ, 0xffffffff, P0 ;  /* 0xffffffffff297807 */ /* 0x000fc40000000000 */
[----:B------:R-:W-:Y:S02]  /*2d10*/  SEL R35, RZ, 0x1, P1 ;  /* 0x00000001ff237807 */ /* 0x000fe40000800000 */
[----:B------:R-:W-:Y:S02]  /*2d20*/  SEL R33, R36, R22, !P2 ;  /* 0x0000001624217207 */ /* 0x000fe40005000000 */
[----:B------:R-:W-:Y:S02]  /*2d30*/  IADD3.X R41, R41, R23, ~R43, P3, P4 ;  /* 0x0000001729297210 */ /* 0x000fe40001fe8c2b */
[----:B------:R-:W-:Y:S02]  /*2d40*/  SEL R23, RZ, 0xffffffff, P1 ;  /* 0xffffffffff177807 */ /* 0x000fe40000800000 */
[----:B------:R-:W-:Y:S02]  /*2d50*/  IADD3 R26, P6, P5, R35, R26, -R47 ;  /* 0x0000001a231a7210 */ /* 0x000fe40007dde82f */
[----:B------:R-:W-:-:S02]  /*2d60*/  IADD3 R52, P1, R33, R52, RZ ;  /* 0x0000003421347210 */ /* 0x000fc40007f3e0ff */
[----:B------:R-:W-:Y:S02]  /*2d70*/  SEL R37, R34, R37, !P2 ;  /* 0x0000002522257207 */ /* 0x000fe40005000000 */
[----:B------:R-:W-:Y:S02]  /*2d80*/  ISETP.GE.U32.AND P0, PT, R55, R36, PT ;  /* 0x000000243700720c */ /* 0x000fe40003f06070 */
[----:B------:R-:W-:Y:S01]  /*2d90*/  IADD3.X R32, R23, R27, ~R39, P6, P5 ;  /* 0x0000001b17207210 */ /* 0x000fe200037eac27 */
[----:B------:R-:W-:Y:S01]  /*2da0*/  IMAD.X R37, R37, 0x1, R54, P1 ;  /* 0x0000000125257824 */ /* 0x000fe200008e0636 */
[----:B------:R-:W-:Y:S02]  /*2db0*/  IADD3 R23, P2, -R26, 0x1, RZ ;  /* 0x000000011a177810 */ /* 0x000fe40007f5e1ff */
[----:B------:R-:W-:Y:S02]  /*2dc0*/  ISETP.GE.U32.AND P4, PT, R52, R21, PT ;  /* 0x000000153400720c */ /* 0x000fe40003f86070 */
[----:B------:R-:W-:-:S02]  /*2dd0*/  ISETP.GE.U32.AND.EX P0, PT, R57, R34, PT, P0 ;  /* 0x000000223900720c */ /* 0x000fc40003f06100 */
[----:B------:R-:W-:Y:S02]  /*2de0*/  ISETP.GE.U32.AND P1, PT, R56, R23, PT ;  /* 0x000000173800720c */ /* 0x000fe40003f26070 */
[----:B------:R-:W-:Y:S02]  /*2df0*/  IADD3.X R23, ~R32, -0x1, RZ, P2, !PT ;  /* 0xffffffff20177810 */ /* 0x000fe400017fe5ff */
[----:B------:R-:W-:Y:S02]  /*2e00*/  ISETP.GE.U32.AND.EX P4, PT, R37, R41, PT, P4 ;  /* 0x000000292500720c */ /* 0x000fe40003f86140 */
[----:B------:R-:W-:Y:S02]  /*2e10*/  SEL R40, RZ, 0x1, P0 ;  /* 0x00000001ff287807 */ /* 0x000fe40000000000 */
[----:B------:R-:W-:Y:S02]  /*2e20*/  IADD3 R27, P5, R26, -0x1, RZ ;  /* 0xffffffff1a1b7810 */ /* 0x000fe40007fbe0ff */
[----:B------:R-:W-:-:S02]  /*2e30*/  ISETP.GE.U32.AND.EX P1, PT, R58, R23, PT, P1 ;  /* 0x000000173a00720c */ /* 0x000fc40003f26110 */
[----:B------:R-:W-:Y:S01]  /*2e40*/  SEL R22, RZ, 0x1, P4 ;  /* 0x00000001ff167807 */ /* 0x000fe20002000000 */
[----:B------:R-:W-:Y:S01]  /*2e50*/  IMAD.X R33, RZ, RZ, R32, P5 ;  /* 0x000000ffff217224 */ /* 0x000fe200028e0620 */
[----:B------:R-:W-:Y:S02]  /*2e60*/  IADD3 R40, P3, P2, R40, R55, -R36 ;  /* 0x0000003728287210 */ /* 0x000fe40007a7e824 */
[----:B------:R-:W-:Y:S02]  /*2e70*/  SEL R36, RZ, 0xffffffff, P4 ;  /* 0xffffffffff247807 */ /* 0x000fe40002000000 */
[----:B------:R-:W-:Y:S02]  /*2e80*/  SEL R27, R26, R27, !P1 ;  /* 0x0000001b1a1b7207 */ /* 0x000fe40004800000 */
[----:B------:R-:W-:Y:S02]  /*2e90*/  IADD3 R35, P5, P4, R22, R52, -R21 ;  /* 0x0000003416237210 */ /* 0x000fe40007cbe815 */
[----:B------:R-:W-:-:S02]  /*2ea0*/  SEL R33, R32, R33, !P1 ;  /* 0x0000002120217207 */ /* 0x000fc40004800000 */
[----:B------:R-:W-:Y:S02]  /*2eb0*/  IADD3 R27, P6, R27, R56, RZ ;  /* 0x000000381b1b7210 */ /* 0x000fe40007fde0ff */
[----:B------:R-:W-:Y:S02]  /*2ec0*/  IADD3.X R36, R36, R37, ~R41, P5, P4 ;  /* 0x0000002524247210 */ /* 0x000fe40002fe8c29 */
[----:B------:R-:W-:Y:S02]  /*2ed0*/  IADD3 R22, P1, -R21, 0x1, RZ ;  /* 0x0000000115167810 */ /* 0x000fe40007f3e1ff */
[----:B------:R-:W-:Y:S01]  /*2ee0*/  IADD3 R26, P4, -R35, 0x1, RZ ;  /* 0x00000001231a7810 */ /* 0x000fe20007f9e1ff */
[----:B------:R-:W-:Y:S01]  /*2ef0*/  IMAD.X R33, R33, 0x1, R58, P6 ;  /* 0x0000000121217824 */ /* 0x000fe200030e063a */
[----:B------:R-:W-:Y:S02]  /*2f00*/  SEL R37, RZ, 0xffffffff, P0 ;  /* 0xffffffffff257807 */ /* 0x000fe40000000000 */
[----:B------:R-:W-:-:S02]  /*2f10*/  ISETP.GE.U32.AND P5, PT, R27, R22, PT ;  /* 0x000000161b00720c */ /* 0x000fc40003fa6070 */
[----:B------:R-:W-:Y:S02]  /*2f20*/  ISETP.GE.U32.AND P0, PT, R53, R26, PT ;  /* 0x0000001a3500720c */ /* 0x000fe40003f06070 */
[----:B------:R-:W-:Y:S02]  /*2f30*/  IADD3.X R23, ~R36, -0x1, RZ, P4, !PT ;  /* 0xffffffff24177810 */ /* 0x000fe400027fe5ff */
[----:B------:R-:W-:Y:S02]  /*2f40*/  IADD3.X R22, ~R41, -0x1, RZ, P1, !PT ;  /* 0xffffffff29167810 */ /* 0x000fe40000ffe5ff */
[----:B------:R-:W-:Y:S02]  /*2f50*/  IADD3 R32, P1, R21, -0x1, RZ ;  /* 0xffffffff15207810 */ /* 0x000fe40007f3e0ff */
[----:B------:R-:W-:Y:S02]  /*2f60*/  IADD3.X R57, R37, R57, ~R34, P3, P2 ;  /* 0x0000003925397210 */ /* 0x000fe40001fe4c22 */
[----:B------:R-:W-:-:S02]  /*2f70*/  ISETP.GE.U32.AND.EX P0, PT, R20, R23, PT, P0 ;  /* 0x000000171400720c */ /* 0x000fc40003f06100 */
[----:B------:R-:W-:Y:S02]  /*2f80*/  ISETP.GE.U32.AND.EX P5, PT, R33, R22, PT, P5 ;  /* 0x000000162100720c */ /* 0x000fe40003fa6150 */
[----:B------:R-:W-:Y:S01]  /*2f90*/  IADD3 R23, P3, -R40, 0x1, RZ ;  /* 0x0000000128177810 */ /* 0x000fe20007f7e1ff */
[----:B------:R-:W-:Y:S01]  /*2fa0*/  IMAD.X R34, RZ, RZ, R41, P1 ;  /* 0x000000ffff227224 */ /* 0x000fe200008e0629 */
[----:B------:R-:W-:Y:S02]  /*2fb0*/  SEL R32, R21, R32, !P5 ;  /* 0x0000002015207207 */ /* 0x000fe40006800000 */
[----:B------:R-:W-:Y:S02]  /*2fc0*/  ISETP.GE.U32.AND P1, PT, R48, R23, PT ;  /* 0x000000173000720c */ /* 0x000fe40003f26070 */
[----:B------:R-:W-:Y:S02]  /*2fd0*/  IADD3.X R22, ~R57, -0x1, RZ, P3, !PT ;  /* 0xffffffff39167810 */ /* 0x000fe40001ffe5ff */
[----:B------:R-:W-:-:S02]  /*2fe0*/  IADD3 R38, P2, R35, -0x1, RZ ;  /* 0xffffffff23267810 */ /* 0x000fc40007f5e0ff */
[----:B------:R-:W-:Y:S02]  /*2ff0*/  IADD3 R21, P3, R40, -0x1, RZ ;  /* 0xffffffff28157810 */ /* 0x000fe40007f7e0ff */
[----:B------:R-:W-:Y:S01]  /*3000*/  ISETP.GE.U32.AND.EX P1, PT, R49, R22, PT, P1 ;  /* 0x000000163100720c */ /* 0x000fe20003f26110 */
[----:B------:R-:W-:Y:S01]  /*3010*/  IMAD.X R23, RZ, RZ, R36, P2 ;  /* 0x000000ffff177224 */ /* 0x000fe200010e0624 */
[----:B------:R-:W-:Y:S01]  /*3020*/  IADD3 R32, P2, R32, R27, RZ ;  /* 0x0000001b20207210 */ /* 0x000fe20007f5e0ff */
[----:B------:R-:W-:Y:S01]  /*3030*/  IMAD.X R22, RZ, RZ, R57, P3 ;  /* 0x000000ffff167224 */ /* 0x000fe200018e0639 */
[----:B------:R-:W-:Y:S01]  /*3040*/  SEL R21, R40, R21, !P1 ;  /* 0x0000001528157207 */ /* 0x000fe20004800000 */
[----:B------:R-:W-:Y:S01]  /*3050*/  IMAD.U32 R26, RZ, RZ, UR10 ;  /* 0x0000000aff1a7e24 */ /* 0x000fe2000f8e00ff */
[----:B------:R-:W-:Y:S01]  /*3060*/  SEL R34, R41, R34, !P5 ;  /* 0x0000002229227207 */ /* 0x000fe20006800000 */
[----:B------:R-:W-:Y:S01]  /*3070*/  IMAD.U32 R27, RZ, RZ, UR11 ;  /* 0x0000000bff1b7e24 */ /* 0x000fe2000f8e00ff */
[----:B------:R-:W-:-:S02]  /*3080*/  SEL R38, R35, R38, !P0 ;  /* 0x0000002623267207 */ /* 0x000fc40004000000 */
[----:B------:R-:W-:Y:S02]  /*3090*/  SEL R22, R57, R22, !P1 ;  /* 0x0000001639167207 */ /* 0x000fe40004800000 */
[----:B------:R-:W-:Y:S01]  /*30a0*/  IADD3 R48, P1, R21, R48, RZ ;  /* 0x0000003015307210 */ /* 0x000fe20007f3e0ff */
[----:B------:R-:W-:Y:S01]  /*30b0*/  IMAD.X R34, R34, 0x1, R33, P2 ;  /* 0x0000000122227824 */ /* 0x000fe200010e0621 */
[----:B------:R-:W-:Y:S01]  /*30c0*/  SEL R23, R36, R23, !P0 ;  /* 0x0000001724177207 */ /* 0x000fe20004000000 */
[----:B------:R-:W3:Y:S01]  /*30d0*/  LDG.E.64 R26, desc[UR22][R26.64+0x48] ;  /* 0x000048161a1a7981 */ /* 0x000ee2000c1e1b00 */
[----:B------:R-:W-:Y:S02]  /*30e0*/  IADD3 R38, P0, R38, R53, RZ ;  /* 0x0000003526267210 */ /* 0x000fe40007f1e0ff */
[----:B------:R-:W-:Y:S01]  /*30f0*/  IADD3 R21, P3, -R32, 0x1, RZ ;  /* 0x0000000120157810 */ /* 0x000fe20007f7e1ff */
[----:B------:R-:W-:Y:S02]  /*3100*/  IMAD.X R49, R22, 0x1, R49, P1 ;  /* 0x0000000116317824 */ /* 0x000fe400008e0631 */
[----:B------:R-:W-:Y:S01]  /*3110*/  IMAD.X R42, R23, 0x1, R20, P0 ;  /* 0x00000001172a7824 */ /* 0x000fe200000e0614 */
[----:B------:R-:W-:-:S02]  /*3120*/  ISETP.GE.U32.AND P1, PT, R28, R21, PT ;  /* 0x000000151c00720c */ /* 0x000fc40003f26070 */
[----:B------:R-:W-:Y:S02]  /*3130*/  IADD3.X R21, ~R34, -0x1, RZ, P3, !PT ;  /* 0xffffffff22157810 */ /* 0x000fe40001ffe5ff */
[----:B------:R-:W-:Y:S02]  /*3140*/  IADD3 R23, P2, -R38, 0x1, RZ ;  /* 0x0000000126177810 */ /* 0x000fe40007f5e1ff */
[----:B------:R-:W-:Y:S02]  /*3150*/  IADD3 R59, P3, R32, -0x1, RZ ;  /* 0xffffffff203b7810 */ /* 0x000fe40007f7e0ff */
[----:B------:R-:W-:Y:S02]  /*3160*/  ISETP.GE.U32.AND P0, PT, R4, R23, PT ;  /* 0x000000170400720c */ /* 0x000fe40003f06070 */
[----:B------:R-:W-:Y:S01]  /*3170*/  ISETP.GE.U32.AND.EX P1, PT, R0, R21, PT, P1 ;  /* 0x000000150000720c */ /* 0x000fe20003f26110 */
[----:B-----5:R-:W-:Y:S01]  /*3180*/  IMAD.WIDE.U32 R20, R17, R12, RZ ;  /* 0x0000000c11147225 */ /* 0x020fe200078e00ff */
[----:B------:R-:W-:-:S02]  /*3190*/  IADD3.X R23, ~R42, -0x1, RZ, P2, !PT ;  /* 0xffffffff2a177810 */ /* 0x000fc400017fe5ff */
[----:B------:R-:W-:Y:S01]  /*31a0*/  IADD3 R57, P2, R38, -0x1, RZ ;  /* 0xffffffff26397810 */ /* 0x000fe20007f5e0ff */
[----:B------:R-:W-:Y:S01]  /*31b0*/  IMAD.X R55, RZ, RZ, R34, P3 ;  /* 0x000000ffff377224 */ /* 0x000fe200018e0622 */
[----:B------:R-:W-:Y:S01]  /*31c0*/  SEL R59, R32, R59, !P1 ;  /* 0x0000003b203b7207 */ /* 0x000fe20004800000 */
[----:B------:R-:W-:Y:S01]  /*31d0*/  IMAD.WIDE.U32 R40, R19, R12, RZ ;  /* 0x0000000c13287225 */ /* 0x000fe200078e00ff */
[----:B------:R-:W-:Y:S02]  /*31e0*/  ISETP.GE.U32.AND.EX P0, PT, R14, R23, PT, P0 ;  /* 0x000000170e00720c */ /* 0x000fe40003f06100 */
[----:B------:R-:W-:Y:S01]  /*31f0*/  SEL R55, R34, R55, !P1 ;  /* 0x0000003722377207 */ /* 0x000fe20004800000 */
[----:B------:R-:W-:Y:S02]  /*3200*/  IMAD.WIDE.U32 R36, P1, R16, R13, R20 ;  /* 0x0000000d10247225 */ /* 0x000fe40007820014 */
[----:B------:R-:W5:Y:S02]  /*3210*/  LDL.128 R20, [UR9+0x50] ;  /* 0x00005009ff147983 */ /* 0x000f640008100c00 */
[----:B------:R-:W-:-:S02]  /*3220*/  IMAD.X R53, RZ, RZ, R42, P2 ;  /* 0x000000ffff357224 */ /* 0x000fc400010e062a */
[----:B------:R-:W-:Y:S01]  /*3230*/  IMAD.WIDE.U32 R34, R16, R12, RZ ;  /* 0x0000000c10227225 */ /* 0x000fe200078e00ff */
[----:B------:R-:W-:Y:S02]  /*3240*/  SEL R57, R38, R57, !P0 ;  /* 0x0000003926397207 */ /* 0x000fe40004000000 */
[----:B------:R-:W-:Y:S01]  /*3250*/  SEL R53, R42, R53, !P0 ;  /* 0x000000352a357207 */ /* 0x000fe20004000000 */
[----:B------:R-:W-:Y:S01]  /*3260*/  IMAD.X R43, RZ, RZ, RZ, P1 ;  /* 0x000000ffff2b7224 */ /* 0x000fe200008e06ff */
[----:B------:R-:W-:Y:S01]  /*3270*/  IADD3 R61, P1, R35, R36, RZ ;  /* 0x00000024233d7210 */ /* 0x000fe20007f3e0ff */
[----:B------:R-:W-:-:S04]  /*3280*/  IMAD.WIDE.U32 R32, R18, R12, RZ ;  /* 0x0000000c12207225 */ /* 0x000fc800078e00ff */
[----:B------:R-:W-:Y:S02]  /*3290*/  IMAD.MOV.U32 R42, RZ, RZ, R37 ;  /* 0x000000ffff2a7224 */ /* 0x000fe400078e0025 */
[----:B------:R-:W-:-:S04]  /*32a0*/  IMAD.WIDE.U32 R36, P2, R18, R13, R40 ;  /* 0x0000000d12247225 */ /* 0x000fc80007840028 */
[----:B------:R-:W-:-:S04]  /*32b0*/  IMAD.WIDE.U32 R38, R34, 0x1, RZ ;  /* 0x0000000122267825 */ /* 0x000fc800078e00ff */
[----:B------:R-:W-:Y:S01]  /*32c0*/  IMAD.WIDE.U32 R46, R17, R30, RZ ;  /* 0x0000001e112e7225 */ /* 0x000fe200078e00ff */
[----:B------:R-:W-:-:S03]  /*32d0*/  IADD3 R51, P4, R33, R36, RZ ;  /* 0x0000002421337210 */ /* 0x000fc60007f9e0ff */
[----:B------:R-:W-:Y:S01]  /*32e0*/  IMAD.WIDE.U32 R40, R32, 0x1, RZ ;  /* 0x0000000120287825 */ /* 0x000fe200078e00ff */
[-C--:B------:R-:W-:Y:S02]  /*32f0*/  ISETP.GE.U32.AND P3, PT, R38, R34.reuse, PT ;  /* 0x000000222600720c */ /* 0x080fe40003f66070 */
[----:B------:R-:W-:Y:S01]  /*3300*/  IADD3 R50, R39, R34, R61 ;  /* 0x0000002227327210 */ /* 0x000fe20007ffe03d */
[----:B------:R-:W-:Y:S01]  /*3310*/  IMAD.WIDE.U32 R44, R16, R30, RZ ;  /* 0x0000001e102c7225 */ /* 0x000fe200078e00ff */
[----:B------:R-:W-:-:S03]  /*3320*/  ISETP.GE.U32.AND P0, PT, R40, R32, PT ;  /* 0x000000202800720c */ /* 0x000fc60003f06070 */
[----:B------:R-:W-:Y:S01]  /*3330*/  IMAD.WIDE.U32 R34, P5, R16, R31, R46 ;  /* 0x0000001f10227225 */ /* 0x000fe200078a002e */
[----:B------:R-:W-:Y:S02]  /*3340*/  IADD3 R36, R41, R32, R51 ;  /* 0x0000002029247210 */ /* 0x000fe40007ffe033 */
[----:B------:R-:W-:Y:S01]  /*3350*/  ISETP.GE.U32.AND.EX P3, PT, R50, R61, PT, P3 ;  /* 0x0000003d3200720c */ /* 0x000fe20003f66130 */
[----:B------:R-:W-:Y:S01]  /*3360*/  IMAD.WIDE.U32 R32, R44, 0x1, RZ ;  /* 0x000000012c207825 */ /* 0x000fe200078e00ff */
[----:B------:R-:W-:-:S03]  /*3370*/  ISETP.GE.U32.AND.EX P6, PT, R36, R51, PT, P0 ;  /* 0x000000332400720c */ /* 0x000fc60003fc6100 */
[----:B------:R-:W-:Y:S01]  /*3380*/  IMAD.WIDE.U32.X R42, R17, R13, R42, P1 ;  /* 0x0000000d112a7225 */ /* 0x000fe200008e042a */
[----:B------:R-:W-:Y:S02]  /*3390*/  IADD3 R39, P1, R45, R34, RZ ;  /* 0x000000222d277210 */ /* 0x000fe40007f3e0ff */
[----:B------:R-:W-:Y:S02]  /*33a0*/  SEL R61, RZ, 0xffffffff, P3 ;  /* 0xffffffffff3d7807 */ /* 0x000fe40001800000 */
[-C--:B------:R-:W-:Y:S02]  /*33b0*/  ISETP.GE.U32.AND P0, PT, R32, R44.reuse, PT ;  /* 0x0000002c2000720c */ /* 0x080fe40003f06070 */
[----:B------:R-:W-:Y:S02]  /*33c0*/  IADD3 R63, R33, R44, R39 ;  /* 0x0000002c213f7210 */ /* 0x000fe40007ffe027 */
[----:B------:R-:W-:Y:S02]  /*33d0*/  SEL R67, RZ, 0xffffffff, P6 ;  /* 0xffffffffff437807 */ /* 0x000fe40003000000 */
[----:B------:R-:W-:-:S02]  /*33e0*/  IADD3 R71, P3, P6, R61, R38, -R50 ;  /* 0x000000263d477210 */ /* 0x000fc40007e7e832 */
[----:B------:R-:W-:Y:S01]  /*33f0*/  ISETP.GE.U32.AND.EX P0, PT, R63, R39, PT, P0 ;  /* 0x000000273f00720c */ /* 0x000fe20003f06100 */
[----:B------:R-:W-:Y:S01]  /*3400*/  IMAD.X R41, RZ, RZ, RZ, P2 ;  /* 0x000000ffff297224 */ /* 0x000fe200010e06ff */
[----:B------:R-:W-:Y:S01]  /*3410*/  IADD3.X R61, R61, -0x1, R50, P3, P6 ;  /* 0xffffffff3d3d7810 */ /* 0x000fe20001fec432 */
[----:B------:R-:W-:Y:S01]  /*3420*/  IMAD.U32 R68, RZ, RZ, UR10 ;  /* 0x0000000aff447e24 */ /* 0x000fe2000f8e00ff */
[C-C-:B------:R-:W-:Y:S01]  /*3430*/  IADD3 R51, P2, P3, R67.reuse, R40, -R36.reuse ;  /* 0x0000002843337210 */ /* 0x140fe20007b5e824 */
[----:B------:R-:W-:Y:S01]  /*3440*/  IMAD.U32 R69, RZ, RZ, UR11 ;  /* 0x0000000bff457e24 */ /* 0x000fe2000f8e00ff */
[----:B------:R-:W-:Y:S02]  /*3450*/  SEL R34, RZ, 0xffffffff, P0 ;  /* 0xffffffffff227807 */ /* 0x000fe40000000000 */
[----:B------:R-:W-:Y:S02]  /*3460*/  IADD3.X R67, R67, -0x1, R36, P2, P3 ;  /* 0xffffffff43437810 */ /* 0x000fe400017e6424 */
[----:B------:R-:W-:-:S02]  /*3470*/  IADD3 R65, P2, P3, R34, R32, -R63 ;  /* 0x0000002022417210 */ /* 0x000fc40007b5e83f */
[----:B------:R-:W5:Y:S01]  /*3480*/  LDG.E.64 R32, desc[UR22][R68.64+0x50] ;  /* 0x0000501644207981 */ /* 0x000f62000c1e1b00 */
[----:B------:R-:W-:Y:S01]  /*3490*/  ISETP.GE.U32.AND P0, PT, R42, R71, PT ;  /* 0x000000472a00720c */ /* 0x000fe20003f06070 */
[----:B------:R-:W-:Y:S02]  /*34a0*/  IMAD.MOV.U32 R40, RZ, RZ, R37 ;  /* 0x000000ffff287224 */ /* 0x000fe400078e0025 */
[----:B------:R-:W-:Y:S01]  /*34b0*/  IMAD.WIDE.U32 R36, R19, R30, RZ ;  /* 0x0000001e13247225 */ /* 0x000fe200078e00ff */
[----:B------:R-:W-:-:S03]  /*34c0*/  ISETP.GE.U32.AND.EX P0, PT, R43, R61, PT, P0 ;  /* 0x0000003d2b00720c */ /* 0x000fc60003f06100 */
[----:B------:R-:W-:Y:S01]  /*34d0*/  IMAD.WIDE.U32 R44, R18, R30, RZ ;  /* 0x0000001e122c7225 */ /* 0x000fe200078e00ff */
[----:B------:R-:W-:-:S03]  /*34e0*/  SEL R39, RZ, 0x1, P0 ;  /* 0x00000001ff277807 */ /* 0x000fc60000000000 */
[----:B------:R-:W-:Y:S01]  /*34f0*/  IMAD.WIDE.U32.X R40, R19, R13, R40, P4 ;  /* 0x0000000d13287225 */ /* 0x000fe200020e0428 */
[----:B------:R-:W-:-:S03]  /*3500*/  IADD3.X R63, R34, -0x1, R63, P2, P3 ;  /* 0xffffffff223f7810 */ /* 0x000fc600017e643f */
[----:B------:R-:W-:Y:S02]  /*3510*/  IMAD.X R47, RZ, RZ, RZ, P5 ;  /* 0x000000ffff2f7224 */ /* 0x000fe400028e06ff */
[----:B------:R-:W-:Y:S01]  /*3520*/  IMAD.WIDE.U32 R36, P6, R18, R31, R36 ;  /* 0x0000001f12247225 */ /* 0x000fe200078c0024 */
[----:B------:R-:W-:-:S03]  /*3530*/  IADD3 R50, P5, P4, R39, R42, -R71 ;  /* 0x0000002a27327210 */ /* 0x000fc60007cbe847 */
[----:B------:R-:W-:Y:S01]  /*3540*/  IMAD.MOV.U32 R46, RZ, RZ, R35 ;  /* 0x000000ffff2e7224 */ /* 0x000fe200078e0023 */
[----:B------:R-:W-:Y:S01]  /*3550*/  ISETP.GE.U32.AND P2, PT, R40, R51, PT ;  /* 0x000000332800720c */ /* 0x000fe20003f46070 */
[----:B------:R-:W-:Y:S01]  /*3560*/  IMAD.WIDE.U32 R38, R44, 0x1, RZ ;  /* 0x000000012c267825 */ /* 0x000fe200078e00ff */
[----:B------:R-:W-:-:S03]  /*3570*/  IADD3 R45, P3, R45, R36, RZ ;  /* 0x000000242d2d7210 */ /* 0x000fc60007f7e0ff */
[----:B------:R-:W-:Y:S01]  /*3580*/  IMAD.WIDE.U32.X R46, R17, R31, R46, P1 ;  /* 0x0000001f112e7225 */ /* 0x000fe200008e042e */
[----:B------:R-:W-:Y:S02]  /*3590*/  ISETP.GE.U32.AND.EX P2, PT, R41, R67, PT, P2 ;  /* 0x000000432900720c */ /* 0x000fe40003f46120 */
[----:B------:R-:W-:Y:S02]  /*35a0*/  SEL R42, RZ, 0xffffffff, P0 ;  /* 0xffffffffff2a7807 */ /* 0x000fe40000000000 */
[-C--:B------:R-:W-:Y:S02]  /*35b0*/  ISETP.GE.U32.AND P1, PT, R38, R44.reuse, PT ;  /* 0x0000002c2600720c */ /* 0x080fe40003f26070 */
[----:B------:R-:W-:Y:S02]  /*35c0*/  IADD3 R39, R39, R44, R45 ;  /* 0x0000002c27277210 */ /* 0x000fe40007ffe02d */
[----:B------:R-:W-:Y:S02]  /*35d0*/  ISETP.GE.U32.AND P0, PT, R46, R65, PT ;  /* 0x000000412e00720c */ /* 0x000fe40003f06070 */
[----:B------:R-:W-:Y:S01]  /*35e0*/  SEL R34, RZ, 0x1, P2 ;  /* 0x00000001ff227807 */ /* 0x000fe20001000000 */
[----:B------:R-:W-:Y:S01]  /*35f0*/  IMAD.X R35, RZ, RZ, RZ, P6 ;  /* 0x000000ffff237224 */ /* 0x000fe200030e06ff */
[----:B------:R-:W-:-:S02]  /*3600*/  ISETP.GE.U32.AND.EX P1, PT, R39, R45, PT, P1 ;  /* 0x0000002d2700720c */ /* 0x000fc40003f26110 */
[----:B------:R-:W-:Y:S02]  /*3610*/  ISETP.GE.U32.AND.EX P0, PT, R47, R63, PT, P0 ;  /* 0x0000003f2f00720c */ /* 0x000fe40003f06100 */
[----:B------:R-:W-:Y:S02]  /*3620*/  SEL R54, RZ, 0xffffffff, P2 ;  /* 0xffffffffff367807 */ /* 0x000fe40001000000 */
[----:B------:R-:W-:Y:S01]  /*3630*/  IADD3 R51, P2, P6, R34, R40, -R51 ;  /* 0x0000002822337210 */ /* 0x000fe20007e5e833 */
[----:B------:R-:W-:Y:S01]  /*3640*/  IMAD.MOV.U32 R34, RZ, RZ, R37 ;  /* 0x000000ffff227224 */ /* 0x000fe200078e0025 */
[----:B------:R-:W-:Y:S01]  /*3650*/  SEL R60, RZ, 0xffffffff, P1 ;  /* 0xffffffffff3c7807 */ /* 0x000fe20000800000 */
[C---:B--2---:R-:W-:Y:S01]  /*3660*/  IMAD.WIDE.U32 R36, R9.reuse, R30, RZ ;  /* 0x0000001e09247225 */ /* 0x044fe200078e00ff */
[----:B------:R-:W-:Y:S02]  /*3670*/  SEL R58, RZ, 0x1, P0 ;  /* 0x00000001ff3a7807 */ /* 0x000fe40000000000 */
[----:B------:R-:W-:Y:S01]  /*3680*/  IADD3.X R52, R42, R43, ~R61, P5, P4 ;  /* 0x0000002b2a347210 */ /* 0x000fe20002fe8c3d */
[----:B------:R-:W-:Y:S01]  /*3690*/  IMAD.WIDE.U32 R44, R9, R12, RZ ;  /* 0x0000000c092c7225 */ /* 0x000fe200078e00ff */
[----:B------:R-:W-:-:S02]  /*36a0*/  IADD3.X R54, R54, R41, ~R67, P2, P6 ;  /* 0x0000002936367210 */ /* 0x000fc400017ecc43 */
[----:B------:R-:W-:Y:S01]  /*36b0*/  IADD3 R56, P4, P5, R60, R38, -R39 ;  /* 0x000000263c387210 */ /* 0x000fe20007d9e827 */
[----:B------:R-:W-:Y:S01]  /*36c0*/  IMAD.WIDE.U32 R40, R8, R30, RZ ;  /* 0x0000001e08287225 */ /* 0x000fe200078e00ff */
[----:B------:R-:W-:Y:S02]  /*36d0*/  IADD3 R58, P1, P2, R58, R46, -R65 ;  /* 0x0000002e3a3a7210 */ /* 0x000fe40007a3e841 */
[----:B------:R-:W-:Y:S01]  /*36e0*/  SEL R46, RZ, 0xffffffff, P0 ;  /* 0xffffffffff2e7807 */ /* 0x000fe20000000000 */
[----:B------:R-:W-:Y:S01]  /*36f0*/  IMAD.WIDE.U32 R36, P0, R8, R31, R36 ;  /* 0x0000001f08247225 */ /* 0x000fe20007800024 */
[----:B------:R-:W-:-:S03]  /*3700*/  IADD3.X R61, R60, -0x1, R39, P4, P5 ;  /* 0xffffffff3c3d7810 */ /* 0x000fc600027ea427 */
[----:B------:R-:W-:Y:S01]  /*3710*/  IMAD.WIDE.U32 R42, R8, R12, RZ ;  /* 0x0000000c082a7225 */ /* 0x000fe200078e00ff */
[----:B------:R-:W-:-:S03]  /*3720*/  IADD3 R67, P4, R41, R36, RZ ;  /* 0x0000002429437210 */ /* 0x000fc60007f9e0ff */
[----:B------:R-:W-:Y:S01]  /*3730*/  IMAD.WIDE.U32 R44, P5, R8, R13, R44 ;  /* 0x0000000d082c7225 */ /* 0x000fe200078a002c */
[----:B------:R-:W-:-:S03]  /*3740*/  IADD3.X R30, R46, R47, ~R63, P1, P2 ;  /* 0x0000002f2e1e7210 */ /* 0x000fc60000fe4c3f */
[----:B------:R-:W-:Y:S01]  /*3750*/  IMAD.WIDE.U32 R38, R40, 0x1, RZ ;  /* 0x0000000128267825 */ /* 0x000fe200078e00ff */
[----:B------:R-:W-:-:S03]  /*3760*/  IADD3 R65, P2, R43, R44, RZ ;  /* 0x0000002c2b417210 */ /* 0x000fc60007f5e0ff */
[----:B------:R-:W-:Y:S01]  /*3770*/  IMAD.WIDE.U32 R46, R42, 0x1, RZ ;  /* 0x000000012a2e7825 */ /* 0x000fe200078e00ff */
[-C--:B------:R-:W-:Y:S02]  /*3780*/  ISETP.GE.U32.AND P1, PT, R38, R40.reuse, PT ;  /* 0x000000282600720c */ /* 0x080fe40003f26070 */
[----:B------:R-:W-:Y:S01]  /*3790*/  IADD3 R63, R39, R40, R67 ;  /* 0x00000028273f7210 */ /* 0x000fe20007ffe043 */
[----:B------:R-:W-:Y:S01]  /*37a0*/  IMAD.X R41, RZ, RZ, RZ, P0 ;  /* 0x000000ffff297224 */ /* 0x000fe200000e06ff */
[----:B------:R-:W-:Y:S01]  /*37b0*/  IADD3 R59, P6, R59, R28, RZ ;  /* 0x0000001c3b3b7210 */ /* 0x000fe20007fde0ff */
[----:B------:R-:W-:Y:S01]  /*37c0*/  IMAD.WIDE.U32.X R34, R19, R31, R34, P3 ;  /* 0x0000001f13227225 */ /* 0x000fe200018e0422 */
[-C--:B------:R-:W-:Y:S02]  /*37d0*/  ISETP.GE.U32.AND P0, PT, R46, R42.reuse, PT ;  /* 0x0000002a2e00720c */ /* 0x080fe40003f06070 */
[----:B------:R-:W-:Y:S02]  /*37e0*/  IADD3 R39, R47, R42, R65 ;  /* 0x0000002a2f277210 */ /* 0x000fe40007ffe041 */
[----:B------:R-:W-:Y:S01]  /*37f0*/  ISETP.GE.U32.AND.EX P1, PT, R63, R67, PT, P1 ;  /* 0x000000433f00720c */ /* 0x000fe20003f26110 */
[----:B------:R-:W-:Y:S01]  /*3800*/  IMAD.X R55, R55, 0x1, R0, P6 ;  /* 0x0000000137377824 */ /* 0x000fe200030e0600 */
[----:B------:R-:W-:Y:S01]  /*3810*/  ISETP.GE.U32.AND.EX P0, PT, R39, R65, PT, P0 ;  /* 0x000000412700720c */ /* 0x000fe20003f06100 */
[----:B------:R-:W-:Y:S01]  /*3820*/  IMAD.MOV.U32 R40, RZ, RZ, R37 ;  /* 0x000000ffff287224 */ /* 0x000fe200078e0025 */
[----:B------:R-:W-:Y:S01]  /*3830*/  ISETP.GE.U32.AND P3, PT, R34, R56, PT ;  /* 0x000000382200720c */ /* 0x000fe20003f66070 */
[----:B------:R-:W-:Y:S01]  /*3840*/  IMAD.X R43, RZ, RZ, RZ, P5 ;  /* 0x000000ffff2b7224 */ /* 0x000fe200028e06ff */
[----:B------:R-:W-:Y:S01]  /*3850*/  SEL R0, RZ, 0xffffffff, P1 ;  /* 0xffffffffff007807 */ /* 0x000fe20000800000 */
[----:B------:R-:W-:Y:S01]  /*3860*/  IMAD.MOV.U32 R42, RZ, RZ, R45 ;  /* 0x000000ffff2a7224 */ /* 0x000fe200078e002d */
[----:B------:R-:W-:Y:S01]  /*3870*/  IADD3 R57, P5, R57, R4, RZ ;  /* 0x0000000439397210 */ /* 0x000fe20007fbe0ff */
[----:B------:R-:W-:Y:S01]  /*3880*/  IMAD.WIDE.U32.X R40, R9, R31, R40, P4 ;  /* 0x0000001f09287225 */ /* 0x000fe200020e0428 */
[----:B------:R-:W-:-:S02]  /*3890*/  SEL R4, RZ, 0xffffffff, P0 ;  /* 0xffffffffff047807 */ /* 0x000fc40000000000 */
[----:B------:R-:W-:Y:S02]  /*38a0*/  ISETP.GE.U32.AND.EX P1, PT, R35, R61, PT, P3 ;  /* 0x0000003d2300720c */ /* 0x000fe40003f26130 */
[----:B------:R-:W-:Y:S01]  /*38b0*/  IADD3 R31, P0, P3, R0, R38, -R63 ;  /* 0x00000026001f7210 */ /* 0x000fe20007b1e83f */
[----:B------:R-:W-:Y:S01]  /*38c0*/  IMAD.WIDE.U32.X R42, R9, R13, R42, P2 ;  /* 0x0000000d092a7225 */ /* 0x000fe200010e042a */
[----:B------:R-:W-:Y:S02]  /*38d0*/  IADD3 R65, P2, P6, R4, R46, -R39 ;  /* 0x0000002e04417210 */ /* 0x000fe40007e5e827 */
[----:B------:R-:W-:Y:S01]  /*38e0*/  SEL R13, RZ, 0x1, P1 ;  /* 0x00000001ff0d7807 */ /* 0x000fe20000800000 */
[----:B------:R-:W-:Y:S01]  /*38f0*/  IMAD.X R53, R53, 0x1, R14, P5 ;  /* 0x0000000135357824 */ /* 0x000fe200028e060e */
[----:B------:R-:W-:Y:S02]  /*3900*/  IADD3.X R67, R0, -0x1, R63, P0, P3 ;  /* 0xffffffff00437810 */ /* 0x000fe400007e643f */
[----:B------:R-:W-:-:S02]  /*3910*/  IADD3 R0, P5, -R58, 0x1, RZ ;  /* 0x000000013a007810 */ /* 0x000fc40007fbe1ff */
[----:B------:R-:W-:Y:S02]  /*3920*/  IADD3 R56, P3, P4, R13, R34, -R56 ;  /* 0x000000220d387210 */ /* 0x000fe40007c7e838 */
[----:B------:R-:W-:Y:S02]  /*3930*/  IADD3.X R39, R4, -0x1, R39, P2, P6 ;  /* 0xffffffff04277810 */ /* 0x000fe400017ec427 */
[----:B------:R-:W-:Y:S02]  /*3940*/  ISETP.GE.U32.AND P2, PT, R51, R0, PT ;  /* 0x000000003300720c */ /* 0x000fe40003f46070 */
[----:B------:R-:W-:Y:S01]  /*3950*/  IADD3.X R13, ~R30, -0x1, RZ, P5, !PT ;  /* 0xffffffff1e0d7810 */ /* 0x000fe20002ffe5ff */
[----:B------:R-:W-:-:S03]  /*3960*/  IMAD.U32 R12, RZ, RZ, UR10 ;  /* 0x0000000aff0c7e24 */ /* 0x000fc6000f8e00ff */
[----:B------:R-:W-:Y:S01]  /*3970*/  ISETP.GE.U32.AND.EX P2, PT, R54, R13, PT, P2 ;  /* 0x0000000d3600720c */ /* 0x000fe20003f46120 */
[----:B------:R-:W-:-:S06]  /*3980*/  IMAD.U32 R13, RZ, RZ, UR11 ;  /* 0x0000000bff0d7e24 */ /* 0x000fcc000f8e00ff */
[----:B------:R-:W2:Y:S01]  /*3990*/  LDG.E.64 R12, desc[UR22][R12.64+0x58] ;  /* 0x000058160c0c7981 */ /* 0x000ea2000c1e1b00 */
[----:B------:R-:W-:Y:S02]  /*39a0*/  ISETP.GE.U32.AND P0, PT, R40, R31, PT ;  /* 0x0000001f2800720c */ /* 0x000fe40003f06070 */
[----:B------:R-:W-:Y:S02]  /*39b0*/  SEL R34, RZ, 0xffffffff, P1 ;  /* 0xffffffffff227807 */ /* 0x000fe40000800000 */
[----:B------:R-:W-:Y:S02]  /*39c0*/  ISETP.GE.U32.AND P1, PT, R42, R65, PT ;  /* 0x000000412a00720c */ /* 0x000fe40003f26070 */
[----:B------:R-:W-:Y:S02]  /*39d0*/  ISETP.GE.U32.AND.EX P0, PT, R41, R67, PT, P0 ;  /* 0x000000432900720c */ /* 0x000fe40003f06100 */
[----:B------:R-:W-:Y:S02]  /*39e0*/  ISETP.GE.U32.AND.EX P1, PT, R43, R39, PT, P1 ;  /* 0x000000272b00720c */ /* 0x000fe40003f26110 */
[----:B------:R-:W-:-:S02]  /*39f0*/  SEL R47, RZ, 0x1, P0 ;  /* 0x00000001ff2f7807 */ /* 0x000fc40000000000 */
[----:B------:R-:W-:Y:S02]  /*3a00*/  SEL R45, RZ, 0x1, P1 ;  /* 0x00000001ff2d7807 */ /* 0x000fe40000800000 */
[----:B------:R-:W-:Y:S02]  /*3a10*/  IADD3.X R37, R34, R35, ~R61, P3, P4 ;  /* 0x0000002322257210 */ /* 0x000fe40001fe8c3d */
[----:B------:R-:W-:Y:S02]  /*3a20*/  IADD3 R47, P5, P4, R47, R40, -R31 ;  /* 0x000000282f2f7210 */ /* 0x000fe40007cbe81f */
[----:B------:R-:W-:Y:S02]  /*3a30*/  SEL R61, RZ, 0xffffffff, P0 ;  /* 0xffffffffff3d7807 */ /* 0x000fe40000000000 */
[----:B------:R-:W-:Y:S02]  /*3a40*/  SEL R63, RZ, 0xffffffff, P1 ;  /* 0xffffffffff3f7807 */ /* 0x000fe40000800000 */
[----:B------:R-:W-:-:S02]  /*3a50*/  IADD3 R31, P3, R58, -0x1, RZ ;  /* 0xffffffff3a1f7810 */ /* 0x000fc40007f7e0ff */
[----:B------:R-:W-:Y:S02]  /*3a60*/  IADD3 R45, P0, P1, R45, R42, -R65 ;  /* 0x0000002a2d2d7210 */ /* 0x000fe4000791e841 */
[----:B------:R-:W-:Y:S02]  /*3a70*/  IADD3.X R61, R61, R41, ~R67, P5, P4 ;  /* 0x000000293d3d7210 */ /* 0x000fe40002fe8c43 */
[----:B------:R-:W-:Y:S01]  /*3a80*/  IADD3.X R63, R63, R43, ~R39, P0, P1 ;  /* 0x0000002b3f3f7210 */ /* 0x000fe200007e2c27 */
[----:B------:R-:W-:Y:S01]  /*3a90*/  IMAD.X R39, RZ, RZ, R30, P3 ;  /* 0x000000ffff277224 */ /* 0x000fe200018e061e */
[----:B------:R-:W-:Y:S02]  /*3aa0*/  IADD3 R0, P4, -R56, 0x1, RZ ;  /* 0x0000000138007810 */ /* 0x000fe40007f9e1ff */
[----:B------:R-:W-:Y:S02]  /*3ab0*/  SEL R58, R58, R31, !P2 ;  /* 0x0000001f3a3a7207 */ /* 0x000fe40005000000 */
[----:B------:R-:W-:-:S02]  /*3ac0*/  ISETP.GE.U32.AND P1, PT, R45, R0, PT ;  /* 0x000000002d00720c */ /* 0x000fc40003f26070 */
[----:B------:R-:W-:Y:S02]  /*3ad0*/  SEL R39, R30, R39, !P2 ;  /* 0x000000271e277207 */ /* 0x000fe40005000000 */
[----:B------:R-:W-:Y:S02]  /*3ae0*/  IADD3.X R0, ~R37, -0x1, RZ, P4, !PT ;  /* 0xffffffff25007810 */ /* 0x000fe400027fe5ff */
[----:B------:R-:W-:Y:S02]  /*3af0*/  IADD3 R31, P2, R56, -0x1, RZ ;  /* 0xffffffff381f7810 */ /* 0x000fe40007f5e0ff */
[----:B------:R-:W-:Y:S02]  /*3b00*/  ISETP.GE.U32.AND P0, PT, R50, R47, PT ;  /* 0x0000002f3200720c */ /* 0x000fe40003f06070 */
[----:B------:R-:W-:Y:S01]  /*3b10*/  ISETP.GE.U32.AND.EX P1, PT, R63, R0, PT, P1 ;  /* 0x000000003f00720c */ /* 0x000fe20003f26110 */
[----:B------:R-:W-:Y:S01]  /*3b20*/  IMAD.X R4, RZ, RZ, R37, P2 ;  /* 0x000000ffff047224 */ /* 0x000fe200010e0625 */
[----:B------:R-:W-:Y:S01]  /*3b30*/  ISETP.GE.U32.AND.EX P0, PT, R52, R61, PT, P0 ;  /* 0x0000003d3400720c */ /* 0x000fe20003f06100 */
[----:B----4-:R-:W-:Y:S01]  /*3b40*/  IMAD.WIDE.U32 R34, R19, R24, RZ ;  /* 0x0000001813227225 */ /* 0x010fe200078e00ff */
[----:B------:R-:W-:-:S02]  /*3b50*/  SEL R0, R56, R31, !P1 ;  /* 0x0000001f38007207 */ /* 0x000fc40004800000 */
[----:B------:R-:W-:Y:S01]  /*3b60*/  SEL R4, R37, R4, !P1 ;  /* 0x0000000425047207 */ /* 0x000fe20004800000 */
[-C--:B------:R-:W-:Y:S01]  /*3b70*/  IMAD.WIDE.U32 R42, R9, R24.reuse, RZ ;  /* 0x00000018092a7225 */ /* 0x080fe200078e00ff */
[----:B------:R-:W-:Y:S02]  /*3b80*/  SEL R14, RZ, 0x1, P0 ;  /* 0x00000001ff0e7807 */ /* 0x000fe40000000000 */
[----:B------:R-:W-:Y:S01]  /*3b90*/  IADD3 R0, P1, R0, R45, RZ ;  /* 0x0000002d00007210 */ /* 0x000fe20007f3e0ff */
[----:B------:R-:W-:Y:S01]  /*3ba0*/  IMAD.WIDE.U32 R36, R18, R24, RZ ;  /* 0x0000001812247225 */ /* 0x000fe200078e00ff */
[----:B------:R-:W-:-:S03]  /*3bb0*/  IADD3 R50, P2, P3, R14, R50, -R47 ;  /* 0x000000320e327210 */ /* 0x000fc60007b5e82f */
[----:B------:R-:W-:Y:S01]  /*3bc0*/  IMAD.WIDE.U32 R34, P5, R18, R25, R34 ;  /* 0x0000001912227225 */ /* 0x000fe200078a0022 */
[----:B------:R-:W-:-:S03]  /*3bd0*/  SEL R14, RZ, 0xffffffff, P0 ;  /* 0xffffffffff0e7807 */ /* 0x000fc60000000000 */
[----:B------:R-:W-:Y:S01]  /*3be0*/  IMAD.X R4, R4, 0x1, R63, P1 ;  /* 0x0000000104047824 */ /* 0x000fe200008e063f */
[----:B------:R-:W-:Y:S01]  /*3bf0*/  IADD3 R65, P1, R37, R34, RZ ;  /* 0x0000002225417210 */ /* 0x000fe20007f3e0ff */
[----:B------:R-:W-:Y:S01]  /*3c00*/  IMAD.WIDE.U32 R42, P0, R8, R25, R42 ;  /* 0x00000019082a7225 */ /* 0x000fe2000780002a */
[----:B------:R-:W-:-:S03]  /*3c10*/  IADD3 R51, P4, R58, R51, RZ ;  /* 0x000000333a337210 */ /* 0x000fc60007f9e0ff */
[----:B------:R-:W-:-:S04]  /*3c20*/  IMAD.WIDE.U32 R30, R36, 0x1, RZ ;  /* 0x00000001241e7825 */ /* 0x000fc800078e00ff */
[----:B------:R-:W-:Y:S02]  /*3c30*/  IMAD.MOV.U32 R40, RZ, RZ, R35 ;  /* 0x000000ffff287224 */ /* 0x000fe400078e0023 */
[----:B------:R-:W-:Y:S01]  /*3c40*/  IMAD.WIDE.U32 R34, R8, R24, RZ ;  /* 0x0000001808227225 */ /* 0x000fe200078e00ff */
[----:B------:R-:W-:-:S03]  /*3c50*/  IADD3 R8, R31, R36, R65 ;  /* 0x000000241f087210 */ /* 0x000fc60007ffe041 */
[----:B------:R-:W-:-:S04]  /*3c60*/  IMAD.WIDE.U32 R44, R17, R24, RZ ;  /* 0x00000018112c7225 */ /* 0x000fc800078e00ff */
[----:B------:R-:W-:Y:S01]  /*3c70*/  IMAD.X R37, RZ, RZ, RZ, P0 ;  /* 0x000000ffff257224 */ /* 0x000fe200000e06ff */
[----:B------:R-:W-:Y:S01]  /*3c80*/  ISETP.GE.U32.AND P0, PT, R30, R36, PT ;  /* 0x000000241e00720c */ /* 0x000fe20003f06070 */
[----:B------:R-:W-:Y:S01]  /*3c90*/  IMAD.X R54, R39, 0x1, R54, P4 ;  /* 0x0000000127367824 */ /* 0x000fe200020e0636 */
[----:B------:R-:W-:Y:S01]  /*3ca0*/  IADD3.X R52, R14, R52, ~R61, P2, P3 ;  /* 0x000000340e347210 */ /* 0x000fe200017e6c3d */
[----:B------:R-:W-:Y:S01]  /*3cb0*/  IMAD.MOV.U32 R36, RZ, RZ, R43 ;  /* 0x000000ffff247224 */ /* 0x000fe200078e002b */
[----:B------:R-:W-:Y:S01]  /*3cc0*/  IADD3 R63, P4, R35, R42, RZ ;  /* 0x0000002a233f7210 */ /* 0x000fe20007f9e0ff */
[----:B------:R-:W-:Y:S01]  /*3cd0*/  IMAD.WIDE.U32 R38, R16, R24, RZ ;  /* 0x0000001810267225 */ /* 0x000fe200078e00ff */
[----:B------:R-:W-:-:S03]  /*3ce0*/  ISETP.GE.U32.AND.EX P0, PT, R8, R65, PT, P0 ;  /* 0x000000410800720c */ /* 0x000fc60003f06100 */
[----:B------:R-:W-:Y:S01]  /*3cf0*/  IMAD.WIDE.U32 R42, P2, R16, R25, R44 ;  /* 0x00000019102a7225 */ /* 0x000fe2000784002c */
[----:B------:R-:W-:-:S03]  /*3d00*/  SEL R65, RZ, 0xffffffff, P0 ;  /* 0xffffffffff417807 */ /* 0x000fc60000000000 */
[----:B------:R-:W-:Y:S02]  /*3d10*/  IMAD.X R41, RZ, RZ, RZ, P5 ;  /* 0x000000ffff297224 */ /* 0x000fe400028e06ff */
[----:B------:R-:W-:Y:S01]  /*3d20*/  IMAD.WIDE.U32 R44, R34, 0x1, RZ ;  /* 0x00000001222c7825 */ /* 0x000fe200078e00ff */
[----:B------:R-:W-:-:S03]  /*3d30*/  IADD3 R31, P5, R39, R42, RZ ;  /* 0x0000002a271f7210 */ /* 0x000fc60007fbe0ff */
[----:B------:R-:W-:Y:S01]  /*3d40*/  IMAD.WIDE.U32.X R18, R19, R25, R40, P1 ;  /* 0x0000001913127225 */ /* 0x000fe200008e0428 */
[-C--:B------:R-:W-:Y:S02]  /*3d50*/  ISETP.GE.U32.AND P1, PT, R44, R34.reuse, PT ;  /* 0x000000222c00720c */ /* 0x080fe40003f26070 */
[----:B------:R-:W-:Y:S01]  /*3d60*/  IADD3 R14, R45, R34, R63 ;  /* 0x000000222d0e7210 */ /* 0x000fe20007ffe03f */
[----:B------:R-:W-:-:S04]  /*3d70*/  IMAD.WIDE.U32 R40, R38, 0x1, RZ ;  /* 0x0000000126287825 */ /* 0x000fc800078e00ff */
[----:B------:R-:W-:Y:S02]  /*3d80*/  IMAD.X R35, RZ, RZ, RZ, P2 ;  /* 0x000000ffff237224 */ /* 0x000fe400010e06ff */
[----:B------:R-:W-:Y:S01]  /*3d90*/  IMAD.MOV.U32 R34, RZ, RZ, R43 ;  /* 0x000000ffff227224 */ /* 0x000fe200078e002b */
[--C-:B------:R-:W-:Y:S02]  /*3da0*/  IADD3 R43, P2, P3, R65, R30, -R8.reuse ;  /* 0x0000001e412b7210 */ /* 0x100fe40007b5e808 */
[-C--:B------:R-:W-:Y:S02]  /*3db0*/  ISETP.GE.U32.AND P0, PT, R40, R38.reuse, PT ;  /* 0x000000262800720c */ /* 0x080fe40003f06070 */
[----:B------:R-:W-:Y:S02]  /*3dc0*/  ISETP.GE.U32.AND.EX P1, PT, R14, R63, PT, P1 ;  /* 0x0000003f0e00720c */ /* 0x000fe40003f26110 */
[----:B------:R-:W-:Y:S02]  /*3dd0*/  IADD3 R38, R41, R38, R31 ;  /* 0x0000002629267210 */ /* 0x000fe40007ffe01f */
[----:B------:R-:W-:-:S02]  /*3de0*/  IADD3.X R63, R65, -0x1, R8, P2, P3 ;  /* 0xffffffff413f7810 */ /* 0x000fc400017e6408 */
[----:B------:R-:W-:Y:S02]  /*3df0*/  ISETP.GE.U32.AND P3, PT, R18, R43, PT ;  /* 0x0000002b1200720c */ /* 0x000fe40003f66070 */
[----:B------:R-:W-:Y:S02]  /*3e00*/  ISETP.GE.U32.AND.EX P2, PT, R38, R31, PT, P0 ;  /* 0x0000001f2600720c */ /* 0x000fe40003f46100 */
[----:B------:R-:W-:Y:S02]  /*3e10*/  SEL R39, RZ, 0xffffffff, P1 ;  /* 0xffffffffff277807 */ /* 0x000fe40000800000 */
[----:B------:R-:W-:Y:S01]  /*3e20*/  ISETP.GE.U32.AND.EX P0, PT, R19, R63, PT, P3 ;  /* 0x0000003f1300720c */ /* 0x000fe20003f06130 */
[-C--:B------:R-:W-:Y:S01]  /*3e30*/  IMAD.WIDE.U32.X R8, R9, R25.reuse, R36, P4 ;  /* 0x0000001909087225 */ /* 0x080fe200020e0424 */
[----:B------:R-:W-:Y:S02]  /*3e40*/  SEL R31, RZ, 0xffffffff, P2 ;  /* 0xffffffffff1f7807 */ /* 0x000fe40001000000 */
[----:B------:R-:W-:Y:S01]  /*3e50*/  IADD3 R45, P1, P4, R39, R44, -R14 ;  /* 0x0000002c272d7210 */ /* 0x000fe20007c3e80e */
[----:B------:R-:W-:Y:S01]  /*3e60*/  IMAD.WIDE.U32.X R16, R17, R25, R34, P5 ;  /* 0x0000001911107225 */ /* 0x000fe200028e0422 */
[----:B------:R-:W-:-:S02]  /*3e70*/  SEL R25, RZ, 0x1, P0 ;  /* 0x00000001ff197807 */ /* 0x000fc40000000000 */
[----:B------:R-:W-:Y:S02]  /*3e80*/  IADD3 R41, P2, P3, R31, R40, -R38 ;  /* 0x000000281f297210 */ /* 0x000fe40007b5e826 */
[----:B------:R-:W-:Y:S02]  /*3e90*/  IADD3.X R37, R39, -0x1, R14, P1, P4 ;  /* 0xffffffff27257810 */ /* 0x000fe40000fe840e */
[----:B------:R-:W-:Y:S02]  /*3ea0*/  IADD3 R39, P4, P5, R25, R18, -R43 ;  /* 0x0000001219277210 */ /* 0x000fe40007d9e82b */
[----:B------:R-:W-:Y:S02]  /*3eb0*/  SEL R18, RZ, 0xffffffff, P0 ;  /* 0xffffffffff127807 */ /* 0x000fe40000000000 */
[----:B------:R-:W-:Y:S02]  /*3ec0*/  ISETP.GE.U32.AND P1, PT, R8, R45, PT ;  /* 0x0000002d0800720c */ /* 0x000fe40003f26070 */
[----:B------:R-:W-:-:S02]  /*3ed0*/  IADD3.X R25, R31, -0x1, R38, P2, P3 ;  /* 0xffffffff1f197810 */ /* 0x000fc400017e6426 */
[----:B------:R-:W-:Y:S02]  /*3ee0*/  IADD3 R14, P3, -R39, 0x1, RZ ;  /* 0x00000001270e7810 */ /* 0x000fe40007f7e1ff */
[----:B------:R-:W-:Y:S02]  /*3ef0*/  IADD3.X R19, R18, R19, ~R63, P4, P5 ;  /* 0x0000001312137210 */ /* 0x000fe400027eac3f */
[----:B------:R-:W-:Y:S02]  /*3f00*/  ISETP.GE.U32.AND.EX P0, PT, R9, R37, PT, P1 ;  /* 0x000000250900720c */ /* 0x000fe40003f06110 */
[----:B------:R-:W-:Y:S02]  /*3f10*/  ISETP.GE.U32.AND P1, PT, R16, R41, PT ;  /* 0x000000291000720c */ /* 0x000fe40003f26070 */
[----:B------:R-:W-:Y:S02]  /*3f20*/  ISETP.GE.U32.AND P2, PT, R47, R14, PT ;  /* 0x0000000e2f00720c */ /* 0x000fe40003f46070 */
[----:B------:R-:W-:-:S02]  /*3f30*/  IADD3.X R14, ~R19, -0x1, RZ, P3, !PT ;  /* 0xffffffff130e7810 */ /* 0x000fc40001ffe5ff */
[----:B------:R-:W-:Y:S02]  /*3f40*/  SEL R31, RZ, 0x1, P0 ;  /* 0x00000001ff1f7807 */ /* 0x000fe40000000000 */
[----:B------:R-:W-:Y:S02]  /*3f50*/  ISETP.GE.U32.AND.EX P1, PT, R17, R25, PT, P1 ;  /* 0x000000191100720c */ /* 0x000fe40003f26110 */
[----:B------:R-:W-:Y:S02]  /*3f60*/  IADD3 R18, P5, R39, -0x1, RZ ;  /* 0xffffffff27127810 */ /* 0x000fe40007fbe0ff */
[----:B------:R-:W-:Y:S02]  /*3f70*/  ISETP.GE.U32.AND.EX P2, PT, R61, R14, PT, P2 ;  /* 0x0000000e3d00720c */ /* 0x000fe40003f46120 */
[----:B------:R-:W-:Y:S02]  /*3f80*/  IADD3 R8, P3, P4, R31, R8, -R45 ;  /* 0x000000081f087210 */ /* 0x000fe40007c7e82d */
[----:B------:R-:W-:Y:S01]  /*3f90*/  SEL R31, RZ, 0x1, P1 ;  /* 0x00000001ff1f7807 */ /* 0x000fe20000800000 */
[----:B------:R-:W-:Y:S01]  /*3fa0*/  IMAD.X R24, RZ, RZ, R19, P5 ;  /* 0x000000ffff187224 */ /* 0x000fe200028e0613 */
[----:B------:R-:W-:-:S02]  /*3fb0*/  SEL R14, R39, R18, !P2 ;  /* 0x00000012270e7207 */ /* 0x000fc40005000000 */
[----:B------:R-:W-:Y:S02]  /*3fc0*/  IADD3 R31, P6, P5, R31, R16, -R41 ;  /* 0x000000101f1f7210 */ /* 0x000fe40007dde829 */
[----:B------:R-:W-:Y:S02]  /*3fd0*/  SEL R16, RZ, 0xffffffff, P1 ;  /* 0xffffffffff107807 */ /* 0x000fe40000800000 */
[----:B------:R-:W-:Y:S02]  /*3fe0*/  IADD3 R47, P1, R14, R47, RZ ;  /* 0x0000002f0e2f7210 */ /* 0x000fe40007f3e0ff */
[----:B------:R-:W-:Y:S02]  /*3ff0*/  SEL R14, R19, R24, !P2 ;  /* 0x00000018130e7207 */ /* 0x000fe40005000000 */
[----:B------:R-:W-:Y:S02]  /*4000*/  SEL R35, RZ, 0xffffffff, P0 ;  /* 0xffffffffff237807 */ /* 0x000fe40000000000 */
[----:B------:R-:W-:Y:S01]  /*4010*/  ISETP.GE.U32.AND P0, PT, R50, R39, PT ;  /* 0x000000273200720c */ /* 0x000fe20003f06070 */
[----:B------:R-:W-:Y:S01]  /*4020*/  IMAD.X R61, R14, 0x1, R61, P1 ;  /* 0x000000010e3d7824 */ /* 0x000fe200008e063d */
[----:B------:R-:W-:-:S02]  /*4030*/  IADD3.X R28, R35, R9, ~R37, P3, P4 ;  /* 0x00000009231c7210 */ /* 0x000fc40001fe8c25 */
[----:B------:R-:W-:Y:S02]  /*4040*/  IADD3 R9, P2, -R31, 0x1, RZ ;  /* 0x000000011f097810 */ /* 0x000fe40007f5e1ff */
[----:B------:R-:W-:Y:S02]  /*4050*/  ISETP.GE.U32.AND P4, PT, R47, R8, PT ;  /* 0x000000082f00720c */ /* 0x000fe40003f86070 */
[----:B------:R-:W-:Y:S02]  /*4060*/  IADD3.X R16, R16, R17, ~R25, P6, P5 ;  /* 0x0000001110107210 */ /* 0x000fe400037eac19 */
[----:B------:R-:W-:Y:S02]  /*4070*/  ISETP.GE.U32.AND.EX P0, PT, R52, R19, PT, P0 ;  /* 0x000000133400720c */ /* 0x000fe40003f06100 */
[----:B------:R-:W-:Y:S02]  /*4080*/  ISETP.GE.U32.AND P1, PT, R0, R9, PT ;  /* 0x000000090000720c */ /* 0x000fe40003f26070 */
[----:B------:R-:W-:-:S02]  /*4090*/  ISETP.GE.U32.AND.EX P4, PT, R61, R28, PT, P4 ;  /* 0x0000001c3d00720c */ /* 0x000fc40003f86140 */
[----:B------:R-:W-:Y:S02]  /*40a0*/  IADD3.X R9, ~R16, -0x1, RZ, P2, !PT ;  /* 0xffffffff10097810 */ /* 0x000fe400017fe5ff */
[----:B------:R-:W-:Y:S02]  /*40b0*/  SEL R17, RZ, 0x1, P0 ;  /* 0x00000001ff117807 */ /* 0x000fe40000000000 */
[----:B------:R-:W-:Y:S02]  /*40c0*/  IADD3 R14, P5, R31, -0x1, RZ ;  /* 0xffffffff1f0e7810 */ /* 0x000fe40007fbe0ff */
[----:B------:R-:W-:Y:S02]  /*40d0*/  SEL R25, RZ, 0x1, P4 ;  /* 0x00000001ff197807 */ /* 0x000fe40002000000 */
[----:B------:R-:W-:Y:S02]  /*40e0*/  ISETP.GE.U32.AND.EX P1, PT, R4, R9, PT, P1 ;  /* 0x000000090400720c */ /* 0x000fe40003f26110 */
[----:B------:R-:W-:Y:S01]  /*40f0*/  IADD3 R50, P3, P2, R17, R50, -R39 ;  /* 0x0000003211327210 */ /* 0x000fe20007a7e827 */
[----:B------:R-:W-:Y:S01]  /*4100*/  IMAD.X R17, RZ, RZ, R16, P5 ;  /* 0x000000ffff117224 */ /* 0x000fe200028e0610 */
[----:B------:R-:W-:-:S02]  /*4110*/  SEL R18, RZ, 0xffffffff, P4 ;  /* 0xffffffffff127807 */ /* 0x000fc40002000000 */
[----:B------:R-:W-:Y:S02]  /*4120*/  IADD3 R25, P5, P4, R25, R47, -R8 ;  /* 0x0000002f19197210 */ /* 0x000fe40007cbe808 */
[----:B------:R-:W-:Y:S02]  /*4130*/  SEL R9, R31, R14, !P1 ;  /* 0x0000000e1f097207 */ /* 0x000fe40004800000 */
[----:B------:R-:W-:Y:S02]  /*4140*/  SEL R17, R16, R17, !P1 ;  /* 0x0000001110117207 */ /* 0x000fe40004800000 */
[----:B------:R-:W-:Y:S02]  /*4150*/  IADD3.X R18, R18, R61, ~R28, P5, P4 ;  /* 0x0000003d12127210 */ /* 0x000fe40002fe8c1c */
[----:B------:R-:W-:Y:S02]  /*4160*/  IADD3 R14, P6, R9, R0, RZ ;  /* 0x00000000090e7210 */ /* 0x000fe40007fde0ff */
[----:B------:R-:W-:-:S02]  /*4170*/  IADD3 R16, P4, -R25, 0x1, RZ ;  /* 0x0000000119107810 */ /* 0x000fc40007f9e1ff */
[----:B------:R-:W-:Y:S02]  /*4180*/  IADD3 R0, P1, -R8, 0x1, RZ ;  /* 0x0000000108007810 */ /* 0x000fe40007f3e1ff */
[----:B------:R-:W-:Y:S02]  /*4190*/  SEL R24, RZ, 0xffffffff, P0 ;  /* 0xffffffffff187807 */ /* 0x000fe40000000000 */
[----:B------:R-:W-:Y:S02]  /*41a0*/  ISETP.GE.U32.AND P0, PT, R51, R16, PT ;  /* 0x000000103300720c */ /* 0x000fe40003f06070 */
[----:B------:R-:W-:Y:S01]  /*41b0*/  IADD3.X R9, ~R18, -0x1, RZ, P4, !PT ;  /* 0xffffffff12097810 */ /* 0x000fe200027fe5ff */
[----:B------:R-:W-:Y:S01]  /*41c0*/  IMAD.X R4, R17, 0x1, R4, P6 ;  /* 0x0000000111047824 */ /* 0x000fe200030e0604 */
[----:B------:R-:W-:Y:S02]  /*41d0*/  ISETP.GE.U32.AND P5, PT, R14, R0, PT ;  /* 0x000000000e00720c */ /* 0x000fe40003fa6070 */
[----:B------:R-:W-:-:S02]  /*41e0*/  IADD3.X R0, ~R28, -0x1, RZ, P1, !PT ;  /* 0xffffffff1c007810 */ /* 0x000fc40000ffe5ff */
[----:B------:R-:W-:Y:S02]  /*41f0*/  IADD3 R17, P1, R8, -0x1, RZ ;  /* 0xffffffff08117810 */ /* 0x000fe40007f3e0ff */
[----:B------:R-:W-:Y:S02]  /*4200*/  IADD3.X R19, R24, R52, ~R19, P3, P2 ;  /* 0x0000003418137210 */ /* 0x000fe40001fe4c13 */
[----:B------:R-:W-:Y:S02]  /*4210*/  ISETP.GE.U32.AND.EX P0, PT, R54, R9, PT, P0 ;  /* 0x000000093600720c */ /* 0x000fe40003f06100 */
[----:B------:R-:W-:Y:S01]  /*4220*/  IADD3 R9, P3, -R50, 0x1, RZ ;  /* 0x0000000132097810 */ /* 0x000fe20007f7e1ff */
[----:B------:R-:W-:Y:S01]  /*4230*/  IMAD.X R31, RZ, RZ, R28, P1 ;  /* 0x000000ffff1f7224 */ /* 0x000fe200008e061c */
[----:B------:R-:W-:Y:S02]  /*4240*/  ISETP.GE.U32.AND.EX P5, PT, R4, R0, PT, P5 ;  /* 0x000000000400720c */ /* 0x000fe40003fa6150 */
[----:B------:R-:W-:-:S02]  /*4250*/  IADD3 R16, P2, R25, -0x1, RZ ;  /* 0xffffffff19107810 */ /* 0x000fc40007f5e0ff */
[----:B------:R-:W-:Y:S02]  /*4260*/  ISETP.GE.U32.AND P1, PT, R48, R9, PT ;  /* 0x000000093000720c */ /* 0x000fe40003f26070 */
[----:B------:R-:W-:Y:S02]  /*4270*/  IADD3.X R0, ~R19, -0x1, RZ, P3, !PT ;  /* 0xffffffff13007810 */ /* 0x000fe40001ffe5ff */
[----:B------:R-:W-:Y:S02]  /*4280*/  IADD3 R9, P3, R50, -0x1, RZ ;  /* 0xffffffff32097810 */ /* 0x000fe40007f7e0ff */
[----:B------:R-:W-:Y:S01]  /*4290*/  SEL R17, R8, R17, !P5 ;  /* 0x0000001108117207 */ /* 0x000fe20006800000 */
[----:B------:R-:W-:Y:S01]  /*42a0*/  IMAD.X R35, RZ, RZ, R18, P2 ;  /* 0x000000ffff237224 */ /* 0x000fe200010e0612 */
[----:B------:R-:W-:Y:S01]  /*42b0*/  ISETP.GE.U32.AND.EX P1, PT, R49, R0, PT, P1 ;  /* 0x000000003100720c */ /* 0x000fe20003f26110 */
[----:B------:R-:W-:Y:S01]  /*42c0*/  IMAD.X R8, RZ, RZ, R19, P3 ;  /* 0x000000ffff087224 */ /* 0x000fe200018e0613 */
[----:B------:R-:W-:-:S02]  /*42d0*/  SEL R31, R28, R31, !P5 ;  /* 0x0000001f1c1f7207 */ /* 0x000fc40006800000 */
[----:B------:R-:W-:Y:S02]  /*42e0*/  IADD3 R17, P2, R17, R14, RZ ;  /* 0x0000000e11117210 */ /* 0x000fe40007f5e0ff */
[----:B------:R-:W-:Y:S02]  /*42f0*/  SEL R16, R25, R16, !P0 ;  /* 0x0000001019107207 */ /* 0x000fe40004000000 */
[----:B------:R-:W-:Y:S01]  /*4300*/  SEL R9, R50, R9, !P1 ;  /* 0x0000000932097207 */ /* 0x000fe20004800000 */
[----:B------:R-:W-:Y:S01]  /*4310*/  IMAD.X R31, R31, 0x1, R4, P2 ;  /* 0x000000011f1f7824 */ /* 0x000fe200010e0604 */
[----:B------:R-:W-:Y:S02]  /*4320*/  SEL R35, R18, R35, !P0 ;  /* 0x0000002312237207 */ /* 0x000fe40004000000 */
[----:B------:R-:W-:Y:S02]  /*4330*/  SEL R8, R19, R8, !P1 ;  /* 0x0000000813087207 */ /* 0x000fe40004800000 */
[----:B------:R-:W-:-:S02]  /*4340*/  IADD3 R51, P0, R16, R51, RZ ;  /* 0x0000003310337210 */ /* 0x000fc40007f1e0ff */
[----:B------:R-:W-:Y:S02]  /*4350*/  IADD3 R4, P1, R9, R48, RZ ;  /* 0x0000003009047210 */ /* 0x000fe40007f3e0ff */
[----:B------:R-:W-:Y:S01]  /*4360*/  IADD3 R0, P3, -R17, 0x1, RZ ;  /* 0x0000000111007810 */ /* 0x000fe20007f7e1ff */
[----:B------:R-:W-:Y:S01]  /*4370*/  IMAD.X R35, R35, 0x1, R54, P0 ;  /* 0x0000000123237824 */ /* 0x000fe200000e0636 */
[----:B------:R-:W-:Y:S01]  /*4380*/  IADD3 R14, P2, -R51, 0x1, RZ ;  /* 0x00000001330e7810 */ /* 0x000fe20007f5e1ff */
[----:B------:R-:W-:Y:S01]  /*4390*/  IMAD.X R8, R8, 0x1, R49, P1 ;  /* 0x0000000108087824 */ /* 0x000fe200008e0631 */
[----:B------:R-:W-:Y:S01]  /*43a0*/  ISETP.GE.U32.AND P1, PT, R59, R0, PT ;  /* 0x000000003b00720c */ /* 0x000fe20003f26070 */
[----:B---3--:R-:W-:Y:S01]  /*43b0*/  IMAD.WIDE.U32 R18, R11, R26, RZ ;  /* 0x0000001a0b127225 */ /* 0x008fe200078e00ff */
[----:B------:R-:W-:Y:S02]  /*43c0*/  IADD3.X R0, ~R31, -0x1, RZ, P3, !PT ;  /* 0xffffffff1f007810 */ /* 0x000fe40001ffe5ff */
[----:B------:R-:W-:Y:S01]  /*43d0*/  ISETP.GE.U32.AND P0, PT, R57, R14, PT ;  /* 0x0000000e3900720c */ /* 0x000fe20003f06070 */
[----:B------:R-:W-:Y:S01]  /*43e0*/  IMAD.WIDE.U32 R24, R10, R26, RZ ;  /* 0x0000001a0a187225 */ /* 0x000fe200078e00ff */
[----:B------:R-:W-:-:S02]  /*43f0*/  IADD3.X R14, ~R35, -0x1, RZ, P2, !PT ;  /* 0xffffffff230e7810 */ /* 0x000fc400017fe5ff */
[----:B------:R-:W-:Y:S01]  /*4400*/  IADD3 R28, P3, R17, -0x1, RZ ;  /* 0xffffffff111c7810 */ /* 0x000fe20007f7e0ff */
[----:B------:R-:W-:Y:S01]  /*4410*/  IMAD.WIDE.U32 R18, P2, R27, R10, R18 ;  /* 0x0000000a1b127225 */ /* 0x000fe20007840012 */
[----:B------:R-:W-:Y:S02]  /*4420*/  ISETP.GE.U32.AND.EX P1, PT, R55, R0, PT, P1 ;  /* 0x000000003700720c */ /* 0x000fe40003f26110 */
[----:B------:R-:W-:Y:S02]  /*4430*/  IADD3 R0, P4, R51, -0x1, RZ ;  /* 0xffffffff33007810 */ /* 0x000fe40007f9e0ff */
[----:B------:R-:W-:Y:S01]  /*4440*/  ISETP.GE.U32.AND.EX P0, PT, R53, R14, PT, P0 ;  /* 0x0000000e3500720c */ /* 0x000fe20003f06100 */
[----:B------:R-:W-:Y:S01]  /*4450*/  IMAD.X R14, RZ, RZ, R31, P3 ;  /* 0x000000ffff0e7224 */ /* 0x000fe200018e061f */
[----:B------:R-:W-:Y:S01]  /*4460*/  IADD3 R9, P3, R25, R18, RZ ;  /* 0x0000001219097210 */ /* 0x000fe20007f7e0ff */
[----:B------:R-:W-:Y:S01]  /*4470*/  IMAD.X R18, RZ, RZ, R35, P4 ;  /* 0x000000ffff127224 */ /* 0x000fe200020e0623 */
[----:B------:R-:W-:Y:S01]  /*4480*/  SEL R28, R17, R28, !P1 ;  /* 0x0000001c111c7207 */ /* 0x000fe20004800000 */
[----:B------:R-:W-:Y:S01]  /*4490*/  IMAD.WIDE.U32 R16, R24, 0x1, RZ ;  /* 0x0000000118107825 */ /* 0x000fe200078e00ff */
[----:B------:R-:W-:-:S02]  /*44a0*/  SEL R14, R31, R14, !P1 ;  /* 0x0000000e1f0e7207 */ /* 0x000fc40004800000 */
[----:B------:R-:W-:Y:S01]  /*44b0*/  SEL R18, R35, R18, !P0 ;  /* 0x0000001223127207 */ /* 0x000fe20004000000 */
[----:B-----5:R-:W-:Y:S01]  /*44c0*/  IMAD.WIDE.U32 R34, R21, R26, RZ ;  /* 0x0000001a15227225 */ /* 0x020fe200078e00ff */
[-C--:B------:R-:W-:Y:S02]  /*44d0*/  ISETP.GE.U32.AND P1, PT, R16, R24.reuse, PT ;  /* 0x000000181000720c */ /* 0x080fe40003f26070 */
[----:B------:R-:W-:Y:S02]  /*44e0*/  IADD3 R40, R17, R24, R9 ;  /* 0x0000001811287210 */ /* 0x000fe40007ffe009 */
[----:B------:R-:W-:Y:S01]  /*44f0*/  SEL R0, R51, R0, !P0 ;  /* 0x0000000033007207 */ /* 0x000fe20004000000 */
[----:B------:R-:W-:Y:S01]  /*4500*/  IMAD.WIDE.U32 R30, R20, R26, RZ ;  /* 0x0000001a141e7225 */ /* 0x000fe200078e00ff */
[----:B------:R-:W-:Y:S02]  /*4510*/  ISETP.GE.U32.AND.EX P0, PT, R40, R9, PT, P1 ;  /* 0x000000092800720c */ /* 0x000fe40003f06110 */
[----:B------:R-:W-:Y:S01]  /*4520*/  IADD3 R0, P4, R0, R57, RZ ;  /* 0x0000003900007210 */ /* 0x000fe20007f9e0ff */
[----:B------:R-:W-:Y:S01]  /*4530*/  IMAD.WIDE.U32 R38, P1, R20, R27, R34 ;  /* 0x0000001b14267225 */ /* 0x000fe20007820022 */
[----:B------:R-:W-:-:S03]  /*4540*/  SEL R49, RZ, 0xffffffff, P0 ;  /* 0xffffffffff317807 */ /* 0x000fc60000000000 */
[----:B------:R-:W-:Y:S01]  /*4550*/  IMAD.X R9, R18, 0x1, R53, P4 ;  /* 0x0000000112097824 */ /* 0x000fe200020e0635 */
[----:B------:R-:W-:Y:S01]  /*4560*/  IADD3 R41, P4, R31, R38, RZ ;  /* 0x000000261f297210 */ /* 0x000fe20007f9e0ff */
[----:B------:R-:W-:Y:S02]  /*4570*/  IMAD.MOV.U32 R24, RZ, RZ, R19 ;  /* 0x000000ffff187224 */ /* 0x000fe400078e0013 */
[----:B------:R-:W-:Y:S01]  /*4580*/  IMAD.WIDE.U32 R34, R30, 0x1, RZ ;  /* 0x000000011e227825 */ /* 0x000fe200078e00ff */
[----:B------:R-:W-:-:S03]  /*4590*/  IADD3 R47, P5, P6, R49, R16, -R40 ;  /* 0x00000010312f7210 */ /* 0x000fc60007ebe828 */
[----:B------:R-:W-:Y:S01]  /*45a0*/  IMAD.WIDE.U32 R18, R23, R26, RZ ;  /* 0x0000001a17127225 */ /* 0x000fe200078e00ff */
[----:B------:R-:W-:-:S03]  /*45b0*/  ISETP.GE.U32.AND P0, PT, R34, R30, PT ;  /* 0x0000001e2200720c */ /* 0x000fc60003f06070 */
[----:B------:R-:W-:Y:S01]  /*45c0*/  IMAD.X R25, RZ, RZ, RZ, P2 ;  /* 0x000000ffff197224 */ /* 0x000fe200010e06ff */
[----:B------:R-:W-:Y:S01]  /*45d0*/  IADD3 R38, R35, R30, R41 ;  /* 0x0000001e23267210 */ /* 0x000fe20007ffe029 */
[----:B------:R-:W-:Y:S01]  /*45e0*/  IMAD.WIDE.U32 R36, R22, R26, RZ ;  /* 0x0000001a16247225 */ /* 0x000fe200078e00ff */
[----:B------:R-:W-:-:S03]  /*45f0*/  IADD3.X R49, R49, -0x1, R40, P5, P6 ;  /* 0xffffffff31317810 */ /* 0x000fc60002fec428 */
[----:B------:R-:W-:Y:S01]  /*4600*/  IMAD.WIDE.U32.X R16, R27, R11, R24, P3 ;  /* 0x0000000b1b107225 */ /* 0x000fe200018e0418 */
[----:B------:R-:W-:-:S03]  /*4610*/  ISETP.GE.U32.AND.EX P0, PT, R38, R41, PT, P0 ;  /* 0x000000292600720c */ /* 0x000fc60003f06100 */
[----:B------:R-:W-:Y:S01]  /*4620*/  IMAD.WIDE.U32 R18, P5, R27, R22, R18 ;  /* 0x000000161b127225 */ /* 0x000fe200078a0012 */
[----:B------:R-:W-:-:S03]  /*4630*/  SEL R45, RZ, 0xffffffff, P0 ;  /* 0xffffffffff2d7807 */ /* 0x000fc60000000000 */
[----:B------:R-:W-:Y:S01]  /*4640*/  IMAD.X R31, RZ, RZ, RZ, P1 ;  /* 0x000000ffff1f7224 */ /* 0x000fe200008e06ff */
[----:B------:R-:W-:Y:S01]  /*4650*/  ISETP.GE.U32.AND P1, PT, R16, R47, PT ;  /* 0x0000002f1000720c */ /* 0x000fe20003f26070 */
[----:B------:R-:W-:Y:S01]  /*4660*/  IMAD.WIDE.U32 R24, R36, 0x1, RZ ;  /* 0x0000000124187825 */ /* 0x000fe200078e00ff */
[----:B------:R-:W-:-:S03]  /*4670*/  IADD3 R35, P3, R37, R18, RZ ;  /* 0x0000001225237210 */ /* 0x000fc60007f7e0ff */
[----:B------:R-:W-:Y:S01]  /*4680*/  IMAD.MOV.U32 R30, RZ, RZ, R39 ;  /* 0x000000ffff1e7224 */ /* 0x000fe200078e0027 */
[----:B------:R-:W-:Y:S02]  /*4690*/  ISETP.GE.U32.AND.EX P0, PT, R17, R49, PT, P1 ;  /* 0x000000311100720c */ /* 0x000fe40003f06110 */
[-C--:B------:R-:W-:Y:S01]  /*46a0*/  ISETP.GE.U32.AND P1, PT, R24, R36.reuse, PT ;  /* 0x000000241800720c */ /* 0x080fe20003f26070 */
[----:B------:R-:W-:Y:S01]  /*46b0*/  IMAD.WIDE.U32.X R30, R21, R27, R30, P4 ;  /* 0x0000001b151e7225 */ /* 0x000fe200020e041e */
[----:B------:R-:W-:Y:S02]  /*46c0*/  IADD3 R18, R25, R36, R35 ;  /* 0x0000002419127210 */ /* 0x000fe40007ffe023 */
[----:B------:R-:W-:Y:S02]  /*46d0*/  IADD3 R28, P2, R28, R59, RZ ;  /* 0x0000003b1c1c7210 */ /* 0x000fe40007f5e0ff */
[----:B------:R-:W-:Y:S01]  /*46e0*/  IADD3 R43, P4, P6, R45, R34, -R38 ;  /* 0x000000222d2b7210 */ /* 0x000fe20007e9e826 */
[----:B------:R-:W-:Y:S01]  /*46f0*/  IMAD.X R39, RZ, RZ, RZ, P5 ;  /* 0x000000ffff277224 */ /* 0x000fe200028e06ff */
[----:B------:R-:W-:-:S02]  /*4700*/  SEL R37, RZ, 0x1, P0 ;  /* 0x00000001ff257807 */ /* 0x000fc40000000000 */
[----:B------:R-:W-:Y:S01]  /*4710*/  ISETP.GE.U32.AND.EX P1, PT, R18, R35, PT, P1 ;  /* 0x000000231200720c */ /* 0x000fe20003f26110 */
[----:B------:R-:W-:Y:S01]  /*4720*/  IMAD.X R36, R14, 0x1, R55, P2 ;  /* 0x000000010e247824 */ /* 0x000fe200010e0637 */
[----:B------:R-:W-:Y:S02]  /*4730*/  IADD3.X R45, R45, -0x1, R38, P4, P6 ;  /* 0xffffffff2d2d7810 */ /* 0x000fe400027ec426 */
[----:B------:R-:W-:Y:S02]  /*4740*/  ISETP.GE.U32.AND P5, PT, R30, R43, PT ;  /* 0x0000002b1e00720c */ /* 0x000fe40003fa6070 */
[----:B------:R-:W-:Y:S02]  /*4750*/  IADD3 R16, P4, P2, R37, R16, -R47 ;  /* 0x0000001025107210 */ /* 0x000fe40007a9e82f */
[----:B------:R-:W-:Y:S01]  /*4760*/  SEL R25, RZ, 0xffffffff, P0 ;  /* 0xffffffffff197807 */ /* 0x000fe20000000000 */
[----:B------:R-:W-:Y:S01]  /*4770*/  IMAD.WIDE.U32 R34, R23, R32, RZ ;  /* 0x0000002017227225 */ /* 0x000fe200078e00ff */
[----:B------:R-:W-:-:S02]  /*4780*/  SEL R37, RZ, 0xffffffff, P1 ;  /* 0xffffffffff257807 */ /* 0x000fc40000800000 */
[----:B------:R-:W-:Y:S01]  /*4790*/  ISETP.GE.U32.AND.EX P0, PT, R31, R45, PT, P5 ;  /* 0x0000002d1f00720c */ /* 0x000fe20003f06150 */
[----:B------:R-:W-:Y:S01]  /*47a0*/  IMAD.MOV.U32 R38, RZ, RZ, R19 ;  /* 0x000000ffff267224 */ /* 0x000fe200078e0013 */
[----:B------:R-:W-:Y:S02]  /*47b0*/  IADD3.X R14, R25, R17, ~R49, P4, P2 ;  /* 0x00000011190e7210 */ /* 0x000fe400027e4c31 */
[----:B------:R-:W-:Y:S01]  /*47c0*/  IADD3 R25, P1, P2, R37, R24, -R18 ;  /* 0x0000001825197210 */ /* 0x000fe20007a3e812 */
[----:B------:R-:W-:Y:S01]  /*47d0*/  IMAD.WIDE.U32.X R26, R27, R23, R38, P3 ;  /* 0x000000171b1a7225 */ /* 0x000fe200018e0426 */
[----:B------:R-:W-:-:S03]  /*47e0*/  SEL R17, RZ, 0x1, P0 ;  /* 0x00000001ff117807 */ /* 0x000fc60000000000 */
[----:B------:R-:W-:Y:S01]  /*47f0*/  IMAD.WIDE.U32 R40, P3, R33, R22, R34 ;  /* 0x0000001621287225 */ /* 0x000fe20007860022 */
[----:B------:R-:W-:Y:S02]  /*4800*/  IADD3.X R35, R37, -0x1, R18, P1, P2 ;  /* 0xffffffff25237810 */ /* 0x000fe40000fe4412 */
[----:B------:R-:W-:Y:S01]  /*4810*/  IADD3 R24, P1, P2, R17, R30, -R43 ;  /* 0x0000001e11187210 */ /* 0x000fe20007a3e82b */
[----:B------:R-:W-:Y:S01]  /*4820*/  IMAD.WIDE.U32 R38, R22, R32, RZ ;  /* 0x0000002016267225 */ /* 0x000fe200078e00ff */
[----:B------:R-:W-:-:S03]  /*4830*/  SEL R17, RZ, 0xffffffff, P0 ;  /* 0xffffffffff117807 */ /* 0x000fc60000000000 */
[----:B------:R-:W-:Y:S01]  /*4840*/  IMAD.WIDE.U32 R42, R11, R32, RZ ;  /* 0x000000200b2a7225 */ /* 0x000fe200078e00ff */
[----:B------:R-:W-:Y:S02]  /*4850*/  IADD3.X R17, R17, R31, ~R45, P1, P2 ;  /* 0x0000001f11117210 */ /* 0x000fe40000fe4c2d */
[----:B------:R-:W-:Y:S01]  /*4860*/  IADD3 R39, P2, R39, R40, RZ ;  /* 0x0000002827277210 */ /* 0x000fe20007f5e0ff */
[----:B------:R-:W-:-:S04]  /*4870*/  IMAD.WIDE.U32 R44, R10, R32, RZ ;  /* 0x000000200a2c7225 */ /* 0x000fc800078e00ff */
[----:B------:R-:W-:Y:S02]  /*4880*/  IMAD.MOV.U32 R18, RZ, RZ, R41 ;  /* 0x000000ffff127224 */ /* 0x000fe400078e0029 */
[----:B------:R-:W-:-:S04]  /*4890*/  IMAD.WIDE.U32 R40, R38, 0x1, RZ ;  /* 0x0000000126287825 */ /* 0x000fc800078e00ff */
[----:B------:R-:W-:-:S04]  /*48a0*/  IMAD.WIDE.U32 R42, P4, R33, R10, R42 ;  /* 0x0000000a212a7225 */ /* 0x000fc8000788002a */
[----:B------:R-:W-:Y:S01]  /*48b0*/  IMAD.WIDE.U32 R46, R21, R32, RZ ;  /* 0x00000020152e7225 */ /* 0x000fe200078e00ff */
[----:B------:R-:W-:-:S03]  /*48c0*/  ISETP.GE.U32.AND P1, PT, R40, R38, PT ;  /* 0x000000262800720c */ /* 0x000fc60003f26070 */
[----:B------:R-:W-:Y:S01]  /*48d0*/  IMAD.WIDE.U32 R48, R20, R32, RZ ;  /* 0x0000002014307225 */ /* 0x000fe200078e00ff */
[----:B------:R-:W-:-:S03]  /*48e0*/  IADD3 R32, R41, R38, R39 ;  /* 0x0000002629207210 */ /* 0x000fc60007ffe027 */
[----:B------:R-:W-:Y:S01]  /*48f0*/  IMAD.X R19, RZ, RZ, RZ, P3 ;  /* 0x000000ffff137224 */ /* 0x000fe200018e06ff */
[----:B------:R-:W-:Y:S01]  /*4900*/  IADD3 R37, P3, R45, R42, RZ ;  /* 0x0000002a2d257210 */ /* 0x000fe20007f7e0ff */
        /* <DEDUP_REMOVED lines=10> */
[----:B------:R-:W-:Y:S02]  /*49b0*/  SEL R53, RZ, 0xffffffff, P1 ;  /* 0xffffffffff357807 */ /* 0x000fe40000800000 */
[----:B------:R-:W-:Y:S01]  /*49c0*/  IADD3 R48, R39, R48, R31 ;  /* 0x0000003027307210 */ /* 0x000fe20007ffe01f */
[----:B------:R-:W-:Y:S01]  /*49d0*/  IMAD.X R41, RZ, RZ, RZ, P5 ;  /* 0x000000ffff297224 */ /* 0x000fe200028e06ff */
[----:B------:R-:W-:-:S02]  /*49e0*/  IADD3 R51, P1, P5, R53, R40, -R32 ;  /* 0x0000002835337210 */ /* 0x000fc40007d3e820 */
[----:B------:R-:W-:Y:S02]  /*49f0*/  ISETP.GE.U32.AND.EX P0, PT, R48, R31, PT, P0 ;  /* 0x0000001f3000720c */ /* 0x000fe40003f06100 */
[----:B------:R-:W-:Y:S01]  /*4a00*/  SEL R49, RZ, 0xffffffff, P6 ;  /* 0xffffffffff317807 */ /* 0x000fe20003000000 */
[----:B------:R-:W-:Y:S01]  /*4a10*/  IMAD.MOV.U32 R44, RZ, RZ, R43 ;  /* 0x000000ffff2c7224 */ /* 0x000fe200078e002b */
[----:B------:R-:W-:Y:S01]  /*4a20*/  IADD3.X R53, R53, -0x1, R32, P1, P5 ;  /* 0xffffffff35357810 */ /* 0x000fe20000fea420 */
[----:B------:R-:W-:Y:S01]  /*4a30*/  IMAD.MOV.U32 R40, RZ, RZ, R47 ;  /* 0x000000ffff287224 */ /* 0x000fe200078e002f */
[----:B------:R-:W-:Y:S02]  /*4a40*/  SEL R37, RZ, 0xffffffff, P0 ;  /* 0xffffffffff257807 */ /* 0x000fe40000000000 */
[----:B------:R-:W-:Y:S01]  /*4a50*/  IADD3 R47, P5, P1, R49, R30, -R34 ;  /* 0x0000001e312f7210 */ /* 0x000fe200079be822 */
[----:B------:R-:W-:Y:S01]  /*4a60*/  IMAD.WIDE.U32.X R30, R33, R23, R18, P2 ;  /* 0x00000017211e7225 */ /* 0x000fe200010e0412 */
[----:B------:R-:W-:-:S03]  /*4a70*/  ISETP.GE.U32.AND P0, PT, R26, R25, PT ;  /* 0x000000191a00720c */ /* 0x000fc60003f06070 */
[----:B------:R-:W-:Y:S01]  /*4a80*/  IMAD.WIDE.U32.X R18, R33, R11, R44, P3 ;  /* 0x0000000b21127225 */ /* 0x000fe200018e042c */
[----:B------:R-:W-:Y:S02]  /*4a90*/  IADD3 R39, P2, P3, R37, R38, -R48 ;  /* 0x0000002625277210 */ /* 0x000fe40007b5e830 */
[----:B------:R-:W-:Y:S01]  /*4aa0*/  ISETP.GE.U32.AND.EX P0, PT, R27, R35, PT, P0 ;  /* 0x000000231b00720c */ /* 0x000fe20003f06100 */
[----:B------:R-:W-:Y:S01]  /*4ab0*/  IMAD.WIDE.U32.X R32, R21, R33, R40, P4 ;  /* 0x0000002115207225 */ /* 0x000fe200020e0428 */
[----:B------:R-:W-:Y:S02]  /*4ac0*/  IADD3.X R41, R37, -0x1, R48, P2, P3 ;  /* 0xffffffff25297810 */ /* 0x000fe400017e6430 */
[----:B------:R-:W-:Y:S02]  /*4ad0*/  ISETP.GE.U32.AND P2, PT, R30, R51, PT ;  /* 0x000000331e00720c */ /* 0x000fe40003f46070 */
[----:B------:R-:W-:Y:S02]  /*4ae0*/  IADD3.X R45, R49, -0x1, R34, P5, P1 ;  /* 0xffffffff312d7810 */ /* 0x000fe40002fe2422 */
[----:B------:R-:W-:-:S02]  /*4af0*/  SEL R34, RZ, 0x1, P0 ;  /* 0x00000001ff227807 */ /* 0x000fc40000000000 */
[----:B------:R-:W-:Y:S02]  /*4b00*/  ISETP.GE.U32.AND P3, PT, R18, R47, PT ;  /* 0x0000002f1200720c */ /* 0x000fe40003f66070 */
[----:B------:R-:W-:Y:S02]  /*4b10*/  ISETP.GE.U32.AND.EX P2, PT, R31, R53, PT, P2 ;  /* 0x000000351f00720c */ /* 0x000fe40003f46120 */
[----:B------:R-:W-:Y:S02]  /*4b20*/  ISETP.GE.U32.AND P1, PT, R32, R39, PT ;  /* 0x000000272000720c */ /* 0x000fe40003f26070 */
[----:B------:R-:W-:Y:S02]  /*4b30*/  IADD3 R34, P4, P5, R34, R26, -R25 ;  /* 0x0000001a22227210 */ /* 0x000fe40007d9e819 */
[----:B------:R-:W-:Y:S02]  /*4b40*/  ISETP.GE.U32.AND.EX P3, PT, R19, R45, PT, P3 ;  /* 0x0000002d1300720c */ /* 0x000fe40003f66130 */
[----:B------:R-:W-:-:S02]  /*4b50*/  SEL R25, RZ, 0x1, P2 ;  /* 0x00000001ff197807 */ /* 0x000fc40001000000 */
[----:B------:R-:W-:Y:S02]  /*4b60*/  ISETP.GE.U32.AND.EX P1, PT, R33, R41, PT, P1 ;  /* 0x000000292100720c */ /* 0x000fe40003f26110 */
[----:B------:R-:W-:Y:S02]  /*4b70*/  SEL R26, RZ, 0xffffffff, P0 ;  /* 0xffffffffff1a7807 */ /* 0x000fe40000000000 */
[----:B------:R-:W-:Y:S02]  /*4b80*/  SEL R49, RZ, 0xffffffff, P2 ;  /* 0xffffffffff317807 */ /* 0x000fe40001000000 */
[----:B------:R-:W-:Y:S02]  /*4b90*/  SEL R43, RZ, 0x1, P3 ;  /* 0x00000001ff2b7807 */ /* 0x000fe40001800000 */
[----:B------:R-:W-:Y:S02]  /*4ba0*/  IADD3 R25, P2, P0, R25, R30, -R51 ;  /* 0x0000001e19197210 */ /* 0x000fe4000785e833 */
[----:B------:R-:W-:-:S02]  /*4bb0*/  SEL R37, RZ, 0x1, P1 ;  /* 0x00000001ff257807 */ /* 0x000fc40000800000 */
[----:B------:R-:W-:Y:S02]  /*4bc0*/  IADD3.X R35, R26, R27, ~R35, P4, P5 ;  /* 0x0000001b1a237210 */ /* 0x000fe400027eac23 */
[----:B------:R-:W-:Y:S02]  /*4bd0*/  IADD3 R30, P4, P5, R43, R18, -R47 ;  /* 0x000000122b1e7210 */ /* 0x000fe40007d9e82f */
[----:B------:R-:W-:Y:S02]  /*4be0*/  IADD3.X R27, R49, R31, ~R53, P2, P0 ;  /* 0x0000001f311b7210 */ /* 0x000fe400017e0c35 */
[----:B------:R-:W-:Y:S02]  /*4bf0*/  IADD3 R32, P0, P2, R37, R32, -R39 ;  /* 0x0000002025207210 */ /* 0x000fe40007a1e827 */
[----:B------:R-:W-:Y:S02]  /*4c00*/  SEL R18, RZ, 0xffffffff, P3 ;  /* 0xffffffffff127807 */ /* 0x000fe40001800000 */
[----:B------:R-:W-:-:S02]  /*4c10*/  SEL R39, RZ, 0xffffffff, P1 ;  /* 0xffffffffff277807 */ /* 0x000fc40000800000 */
[----:B------:R-:W-:Y:S02]  /*4c20*/  IADD3 R37, P3, -R30, 0x1, RZ ;  /* 0x000000011e257810 */ /* 0x000fe40007f7e1ff */
[----:B------:R-:W-:Y:S02]  /*4c30*/  IADD3.X R19, R18, R19, ~R45, P4, P5 ;  /* 0x0000001312137210 */ /* 0x000fe400027eac2d */
[----:B------:R-:W-:Y:S02]  /*4c40*/  IADD3 R31, P1, -R32, 0x1, RZ ;  /* 0x00000001201f7810 */ /* 0x000fe40007f3e1ff */
[----:B------:R-:W-:Y:S02]  /*4c50*/  IADD3.X R39, R39, R33, ~R41, P0, P2 ;  /* 0x0000002127277210 */ /* 0x000fe400007e4c29 */
[----:B------:R-:W-:Y:S02]  /*4c60*/  IADD3.X R26, ~R19, -0x1, RZ, P3, !PT ;  /* 0xffffffff131a7810 */ /* 0x000fe40001ffe5ff */
[----:B------:R-:W-:-:S02]  /*4c70*/  ISETP.GE.U32.AND P2, PT, R24, R37, PT ;  /* 0x000000251800720c */ /* 0x000fc40003f46070 */
[----:B------:R-:W-:Y:S02]  /*4c80*/  IADD3.X R18, ~R39, -0x1, RZ, P1, !PT ;  /* 0xffffffff27127810 */ /* 0x000fe40000ffe5ff */
[----:B------:R-:W-:Y:S02]  /*4c90*/  IADD3 R33, P3, R30, -0x1, RZ ;  /* 0xffffffff1e217810 */ /* 0x000fe40007f7e0ff */
[----:B------:R-:W-:Y:S02]  /*4ca0*/  ISETP.GE.U32.AND P1, PT, R16, R25, PT ;  /* 0x000000191000720c */ /* 0x000fe40003f26070 */
[----:B------:R-:W-:Y:S01]  /*4cb0*/  ISETP.GE.U32.AND P0, PT, R34, R31, PT ;  /* 0x0000001f2200720c */ /* 0x000fe20003f06070 */
[----:B------:R-:W-:Y:S01]  /*4cc0*/  IMAD.X R42, RZ, RZ, R19, P3 ;  /* 0x000000ffff2a7224 */ /* 0x000fe200018e0613 */
[----:B------:R-:W-:Y:S02]  /*4cd0*/  ISETP.GE.U32.AND.EX P2, PT, R17, R26, PT, P2 ;  /* 0x0000001a1100720c */ /* 0x000fe40003f46120 */
[----:B------:R-:W-:-:S02]  /*4ce0*/  ISETP.GE.U32.AND.EX P1, PT, R14, R27, PT, P1 ;  /* 0x0000001b0e00720c */ /* 0x000fc40003f26110 */
[----:B------:R-:W-:Y:S02]  /*4cf0*/  IADD3 R31, P3, R32, -0x1, RZ ;  /* 0xffffffff201f7810 */ /* 0x000fe40007f7e0ff */
[----:B------:R-:W-:Y:S02]  /*4d00*/  ISETP.GE.U32.AND.EX P0, PT, R35, R18, PT, P0 ;  /* 0x000000122300720c */ /* 0x000fe40003f06100 */
[----:B------:R-:W-:Y:S02]  /*4d10*/  SEL R33, R30, R33, !P2 ;  /* 0x000000211e217207 */ /* 0x000fe40005000000 */
[----:B------:R-:W-:Y:S01]  /*4d20*/  SEL R30, RZ, 0x1, P1 ;  /* 0x00000001ff1e7807 */ /* 0x000fe20000800000 */
[----:B------:R-:W-:Y:S01]  /*4d30*/  IMAD.X R26, RZ, RZ, R39, P3 ;  /* 0x000000ffff1a7224 */ /* 0x000fe200018e0627 */
[----:B------:R-:W-:Y:S02]  /*4d40*/  SEL R42, R19, R42, !P2 ;  /* 0x0000002a132a7207 */ /* 0x000fe40005000000 */
[----:B------:R-:W-:Y:S01]  /*4d50*/  SEL R31, R32, R31, !P0 ;  /* 0x0000001f201f7207 */ /* 0x000fe20004000000 */
[----:B--2---:R-:W-:Y:S01]  /*4d60*/  IMAD.WIDE.U32 R18, R21, R12, RZ ;  /* 0x0000000c15127225 */ /* 0x004fe200078e00ff */
[----:B------:R-:W-:-:S02]  /*4d70*/  IADD3 R30, P2, P3, R30, R16, -R25 ;  /* 0x000000101e1e7210 */ /* 0x000fc40007b5e819 */
[----:B------:R-:W-:Y:S02]  /*4d80*/  SEL R32, RZ, 0xffffffff, P1 ;  /* 0xffffffffff207807 */ /* 0x000fe40000800000 */
[----:B------:R-:W-:Y:S02]  /*4d90*/  SEL R16, R39, R26, !P0 ;  /* 0x0000001a27107207 */ /* 0x000fe40004000000 */
[----:B------:R-:W-:Y:S02]  /*4da0*/  IADD3 R24, P0, R33, R24, RZ ;  /* 0x0000001821187210 */ /* 0x000fe40007f1e0ff */
[----:B------:R-:W-:Y:S01]  /*4db0*/  IADD3.X R26, R32, R14, ~R27, P2, P3 ;  /* 0x0000000e201a7210 */ /* 0x000fe200017e6c1b */
[----:B------:R-:W-:Y:S01]  /*4dc0*/  IMAD.WIDE.U32 R32, R20, R12, RZ ;  /* 0x0000000c14207225 */ /* 0x000fe200078e00ff */
[----:B------:R-:W-:-:S03]  /*4dd0*/  IADD3 R31, P1, R31, R34, RZ ;  /* 0x000000221f1f7210 */ /* 0x000fc60007f3e0ff */
[----:B------:R-:W-:-:S04]  /*4de0*/  IMAD.WIDE.U32 R38, P4, R20, R13, R18 ;  /* 0x0000000d14267225 */ /* 0x000fc80007880012 */
[----:B------:R-:W-:-:S04]  /*4df0*/  IMAD.WIDE.U32 R40, R23, R12, RZ ;  /* 0x0000000c17287225 */ /* 0x000fc800078e00ff */
[----:B------:R-:W-:Y:S02]  /*4e00*/  IMAD.X R14, R42, 0x1, R17, P0 ;  /* 0x000000012a0e7824 */ /* 0x000fe400000e0611 */
[----:B------:R-:W-:Y:S02]  /*4e10*/  IMAD.X R20, R16, 0x1, R35, P1 ;  /* 0x0000000110147824 */ /* 0x000fe400008e0623 */
[----:B------:R-:W-:Y:S01]  /*4e20*/  IMAD.X R19, RZ, RZ, RZ, P4 ;  /* 0x000000ffff137224 */ /* 0x000fe200020e06ff */
[----:B------:R-:W-:Y:S01]  /*4e30*/  IADD3 R47, P4, R33, R38, RZ ;  /* 0x00000026212f7210 */ /* 0x000fe20007f9e0ff */
[----:B------:R-:W-:-:S04]  /*4e40*/  IMAD.WIDE.U32 R16, R32, 0x1, RZ ;  /* 0x0000000120107825 */ /* 0x000fc800078e00ff */
[----:B------:R-:W-:Y:S01]  /*4e50*/  IMAD.WIDE.U32 R34, R22, R12, RZ ;  /* 0x0000000c16227225 */ /* 0x000fe200078e00ff */
[----:B------:R-:W-:-:S03]  /*4e60*/  ISETP.GE.U32.AND P1, PT, R16, R32, PT ;  /* 0x000000201000720c */ /* 0x000fc60003f26070 */
[----:B------:R-:W-:Y:S02]  /*4e70*/  IMAD.MOV.U32 R18, RZ, RZ, R39 ;  /* 0x000000ffff127224 */ /* 0x000fe400078e0027 */
[----:B------:R-:W-:Y:S01]  /*4e80*/  IMAD.WIDE.U32 R38, P0, R13, R22, R40 ;  /* 0x000000160d267225 */ /* 0x000fe20007800028 */
[----:B------:R-:W-:-:S03]  /*4e90*/  IADD3 R22, R17, R32, R47 ;  /* 0x0000002011167210 */ /* 0x000fc60007ffe02f */
[----:B------:R-:W-:Y:S01]  /*4ea0*/  IMAD.WIDE.U32 R44, R11, R12, RZ ;  /* 0x0000000c0b2c7225 */ /* 0x000fe200078e00ff */
[----:B------:R-:W-:-:S03]  /*4eb0*/  IADD3 R37, P2, R35, R38, RZ ;  /* 0x0000002623257210 */ /* 0x000fc60007f5e0ff */
        /* <DEDUP_REMOVED lines=21> */
[----:B------:R-:W-:Y:S02]  /*5010*/  SEL R37, RZ, 0xffffffff, P0 ;  /* 0xffffffffff257807 */ /* 0x000fe40000000000 */
[----:B------:R-:W-:Y:S01]  /*5020*/  ISETP.GE.U32.AND.EX P0, PT, R19, R45, PT, P4 ;  /* 0x0000002d1300720c */ /* 0x000fe20003f06140 */
[----:B------:R-:W-:Y:S01]  /*5030*/  IMAD.WIDE.U32.X R22, R13, R23, R40, P2 ;  /* 0x000000170d167225 */ /* 0x000fe200010e0428 */
[----:B------:R-:W-:Y:S02]  /*5040*/  SEL R21, RZ, 0xffffffff, P1 ;  /* 0xffffffffff157807 */ /* 0x000fe40000800000 */
[----:B------:R-:W-:Y:S01]  /*5050*/  IADD3 R33, P1, P4, R37, R32, -R12 ;  /* 0x0000002025217210 */ /* 0x000fe20007c3e80c */
[----:B------:R-:W-:Y:S01]  /*5060*/  IMAD.WIDE.U32.X R10, R13, R11, R38, P3 ;  /* 0x0000000b0d0a7225 */ /* 0x000fe200018e0426 */
[----:B------:R-:W-:-:S02]  /*5070*/  SEL R13, RZ, 0x1, P0 ;  /* 0x00000001ff0d7807 */ /* 0x000fc40000000000 */
[----:B------:R-:W-:Y:S02]  /*5080*/  IADD3 R35, P2, P3, R21, R34, -R42 ;  /* 0x0000002215237210 */ /* 0x000fe40007b5e82a */
[----:B------:R-:W-:Y:S02]  /*5090*/  IADD3.X R37, R37, -0x1, R12, P1, P4 ;  /* 0xffffffff25257810 */ /* 0x000fe40000fe840c */
[----:B------:R-:W-:Y:S02]  /*50a0*/  IADD3 R18, P4, P5, R13, R18, -R43 ;  /* 0x000000120d127210 */ /* 0x000fe40007d9e82b */
[----:B------:R-:W-:Y:S02]  /*50b0*/  ISETP.GE.U32.AND P1, PT, R22, R33, PT ;  /* 0x000000211600720c */ /* 0x000fe40003f26070 */
[----:B------:R-:W-:Y:S02]  /*50c0*/  SEL R39, RZ, 0xffffffff, P0 ;  /* 0xffffffffff277807 */ /* 0x000fe40000000000 */
[----:B------:R-:W-:-:S02]  /*50d0*/  IADD3.X R21, R21, -0x1, R42, P2, P3 ;  /* 0xffffffff15157810 */ /* 0x000fc400017e642a */
[----:B------:R-:W-:Y:S02]  /*50e0*/  IADD3 R12, P3, -R18, 0x1, RZ ;  /* 0x00000001120c7810 */ /* 0x000fe40007f7e1ff */
[----:B------:R-:W-:Y:S02]  /*50f0*/  ISETP.GE.U32.AND.EX P0, PT, R23, R37, PT, P1 ;  /* 0x000000251700720c */ /* 0x000fe40003f06110 */
[----:B------:R-:W-:Y:S02]  /*5100*/  IADD3.X R39, R39, R19, ~R45, P4, P5 ;  /* 0x0000001327277210 */ /* 0x000fe400027eac2d */
[----:B------:R-:W-:Y:S02]  /*5110*/  ISETP.GE.U32.AND P1, PT, R10, R35, PT ;  /* 0x000000230a00720c */ /* 0x000fe40003f26070 */
[----:B------:R-:W-:Y:S02]  /*5120*/  ISETP.GE.U32.AND P2, PT, R25, R12, PT ;  /* 0x0000000c1900720c */ /* 0x000fe40003f46070 */
[----:B------:R-:W-:-:S02]  /*5130*/  IADD3.X R12, ~R39, -0x1, RZ, P3, !PT ;  /* 0xffffffff270c7810 */ /* 0x000fc40001ffe5ff */
[----:B------:R-:W-:Y:S02]  /*5140*/  ISETP.GE.U32.AND.EX P1, PT, R11, R21, PT, P1 ;  /* 0x000000150b00720c */ /* 0x000fe40003f26110 */
[C---:B------:R-:W-:Y:S02]  /*5150*/  IADD3 R13, P5, R18.reuse, -0x1, RZ ;  /* 0xffffffff120d7810 */ /* 0x040fe40007fbe0ff */
[----:B------:R-:W-:Y:S02]  /*5160*/  ISETP.GE.U32.AND.EX P2, PT, R27, R12, PT, P2 ;  /* 0x0000000c1b00720c */ /* 0x000fe40003f46120 */
[----:B------:R-:W-:Y:S01]  /*5170*/  SEL R17, RZ, 0x1, P1 ;  /* 0x00000001ff117807 */ /* 0x000fe20000800000 */
[----:B------:R-:W-:Y:S01]  /*5180*/  IMAD.X R16, RZ, RZ, R39, P5 ;  /* 0x000000ffff107224 */ /* 0x000fe200028e0627 */
[----:B------:R-:W-:Y:S02]  /*5190*/  SEL R19, RZ, 0x1, P0 ;  /* 0x00000001ff137807 */ /* 0x000fe40000000000 */
[----:B------:R-:W-:-:S02]  /*51a0*/  SEL R12, R18, R13, !P2 ;  /* 0x0000000d120c7207 */ /* 0x000fc40005000000 */
[----:B------:R-:W-:Y:S02]  /*51b0*/  IADD3 R17, P6, P5, R17, R10, -R35 ;  /* 0x0000000a11117210 */ /* 0x000fe40007dde823 */
[----:B------:R-:W-:Y:S02]  /*51c0*/  SEL R10, RZ, 0xffffffff, P1 ;  /* 0xffffffffff0a7807 */ /* 0x000fe40000800000 */
[----:B------:R-:W-:Y:S02]  /*51d0*/  IADD3 R19, P3, P4, R19, R22, -R33 ;  /* 0x0000001613137210 */ /* 0x000fe40007c7e821 */
[----:B------:R-:W-:Y:S02]  /*51e0*/  SEL R22, RZ, 0xffffffff, P0 ;  /* 0xffffffffff167807 */ /* 0x000fe40000000000 */
[----:B------:R-:W-:Y:S02]  /*51f0*/  IADD3 R25, P1, R12, R25, RZ ;  /* 0x000000190c197210 */ /* 0x000fe40007f3e0ff */
[----:B------:R-:W-:-:S02]  /*5200*/  SEL R12, R39, R16, !P2 ;  /* 0x00000010270c7207 */ /* 0x000fc40005000000 */
[----:B------:R-:W-:Y:S02]  /*5210*/  ISETP.GE.U32.AND P0, PT, R30, R18, PT ;  /* 0x000000121e00720c */ /* 0x000fe40003f06070 */
[----:B------:R-:W-:Y:S02]  /*5220*/  IADD3.X R16, R10, R11, ~R21, P6, P5 ;  /* 0x0000000b0a107210 */ /* 0x000fe400037eac15 */
[----:B------:R-:W-:Y:S01]  /*5230*/  IADD3 R10, P2, -R17, 0x1, RZ ;  /* 0x00000001110a7810 */ /* 0x000fe20007f5e1ff */
[----:B------:R-:W-:Y:S01]  /*5240*/  IMAD.X R27, R12, 0x1, R27, P1 ;  /* 0x000000010c1b7824 */ /* 0x000fe200008e061b */
[----:B------:R-:W-:Y:S02]  /*5250*/  ISETP.GE.U32.AND.EX P0, PT, R26, R39, PT, P0 ;  /* 0x000000271a00720c */ /* 0x000fe40003f06100 */
[----:B------:R-:W-:Y:S02]  /*5260*/  IADD3.X R23, R22, R23, ~R37, P3, P4 ;  /* 0x0000001716177210 */ /* 0x000fe40001fe8c25 */
[----:B------:R-:W-:-:S02]  /*5270*/  ISETP.GE.U32.AND P4, PT, R25, R19, PT ;  /* 0x000000131900720c */ /* 0x000fc40003f86070 */
[----:B------:R-:W-:Y:S02]  /*5280*/  ISETP.GE.U32.AND P1, PT, R31, R10, PT ;  /* 0x0000000a1f00720c */ /* 0x000fe40003f26070 */
[----:B------:R-:W-:Y:S02]  /*5290*/  IADD3.X R11, ~R16, -0x1, RZ, P2, !PT ;  /* 0xffffffff100b7810 */ /* 0x000fe400017fe5ff */
[----:B------:R-:W-:Y:S02]  /*52a0*/  SEL R13, RZ, 0x1, P0 ;  /* 0x00000001ff0d7807 */ /* 0x000fe40000000000 */
[----:B------:R-:W-:Y:S02]  /*52b0*/  IADD3 R10, P5, R17, -0x1, RZ ;  /* 0xffffffff110a7810 */ /* 0x000fe40007fbe0ff */
[----:B------:R-:W-:Y:S02]  /*52c0*/  ISETP.GE.U32.AND.EX P4, PT, R27, R23, PT, P4 ;  /* 0x000000171b00720c */ /* 0x000fe40003f86140 */
[----:B------:R-:W-:-:S02]  /*52d0*/  ISETP.GE.U32.AND.EX P1, PT, R20, R11, PT, P1 ;  /* 0x0000000b1400720c */ /* 0x000fc40003f26110 */
[----:B------:R-:W-:Y:S01]  /*52e0*/  IADD3 R30, P3, P2, R13, R30, -R18 ;  /* 0x0000001e0d1e7210 */ /* 0x000fe20007a7e812 */
[----:B------:R-:W-:Y:S01]  /*52f0*/  IMAD.X R13, RZ, RZ, R16, P5 ;  /* 0x000000ffff0d7224 */ /* 0x000fe200028e0610 */
[----:B------:R-:W-:Y:S02]  /*5300*/  SEL R18, RZ, 0x1, P4 ;  /* 0x00000001ff127807 */ /* 0x000fe40002000000 */
[----:B------:R-:W-:Y:S02]  /*5310*/  SEL R10, R17, R10, !P1 ;  /* 0x0000000a110a7207 */ /* 0x000fe40004800000 */
[----:B------:R-:W-:Y:S02]  /*5320*/  SEL R22, RZ, 0xffffffff, P4 ;  /* 0xffffffffff167807 */ /* 0x000fe40002000000 */
[----:B------:R-:W-:Y:S02]  /*5330*/  IADD3 R18, P5, P4, R18, R25, -R19 ;  /* 0x0000001912127210 */ /* 0x000fe40007cbe813 */
[----:B------:R-:W-:-:S02]  /*5340*/  SEL R13, R16, R13, !P1 ;  /* 0x0000000d100d7207 */ /* 0x000fc40004800000 */
[----:B------:R-:W-:Y:S02]  /*5350*/  IADD3 R31, P6, R10, R31, RZ ;  /* 0x0000001f0a1f7210 */ /* 0x000fe40007fde0ff */
[----:B------:R-:W-:Y:S02]  /*5360*/  IADD3 R10, P1, -R19, 0x1, RZ ;  /* 0x00000001130a7810 */ /* 0x000fe40007f3e1ff */
[----:B------:R-:W-:Y:S02]  /*5370*/  IADD3.X R22, R22, R27, ~R23, P5, P4 ;  /* 0x0000001b16167210 */ /* 0x000fe40002fe8c17 */
[----:B------:R-:W-:Y:S02]  /*5380*/  IADD3 R11, P4, -R18, 0x1, RZ ;  /* 0x00000001120b7810 */ /* 0x000fe40007f9e1ff */
[----:B------:R-:W-:Y:S02]  /*5390*/  ISETP.GE.U32.AND P5, PT, R31, R10, PT ;  /* 0x0000000a1f00720c */ /* 0x000fe40003fa6070 */
[----:B------:R-:W-:-:S02]  /*53a0*/  IADD3.X R10, ~R23, -0x1, RZ, P1, !PT ;  /* 0xffffffff170a7810 */ /* 0x000fc40000ffe5ff */
[----:B------:R-:W-:Y:S01]  /*53b0*/  IADD3 R12, P1, R19, -0x1, RZ ;  /* 0xffffffff130c7810 */ /* 0x000fe20007f3e0ff */
[----:B------:R-:W-:Y:S01]  /*53c0*/  IMAD.X R13, R13, 0x1, R20, P6 ;  /* 0x000000010d0d7824 */ /* 0x000fe200030e0614 */
[----:B------:R-:W-:Y:S02]  /*53d0*/  SEL R17, RZ, 0xffffffff, P0 ;  /* 0xffffffffff117807 */ /* 0x000fe40000000000 */
[----:B------:R-:W-:Y:S02]  /*53e0*/  ISETP.GE.U32.AND P0, PT, R24, R11, PT ;  /* 0x0000000b1800720c */ /* 0x000fe40003f06070 */
[----:B------:R-:W-:Y:S01]  /*53f0*/  IADD3.X R11, ~R22, -0x1, RZ, P4, !PT ;  /* 0xffffffff160b7810 */ /* 0x000fe200027fe5ff */
[----:B------:R-:W-:Y:S01]  /*5400*/  IMAD.X R16, RZ, RZ, R23, P1 ;  /* 0x000000ffff107224 */ /* 0x000fe200008e0617 */
[----:B------:R-:W-:Y:S02]  /*5410*/  IADD3.X R26, R17, R26, ~R39, P3, P2 ;  /* 0x0000001a111a7210 */ /* 0x000fe40001fe4c27 */
[----:B------:R-:W-:-:S02]  /*5420*/  IADD3 R17, P1, R18, -0x1, RZ ;  /* 0xffffffff12117810 */ /* 0x000fc40007f3e0ff */
[----:B------:R-:W-:Y:S02]  /*5430*/  ISETP.GE.U32.AND.EX P5, PT, R13, R10, PT, P5 ;  /* 0x0000000a0d00720c */ /* 0x000fe40003fa6150 */
[----:B------:R-:W-:Y:S02]  /*5440*/  ISETP.GE.U32.AND.EX P0, PT, R14, R11, PT, P0 ;  /* 0x0000000b0e00720c */ /* 0x000fe40003f06100 */
[----:B------:R-:W-:Y:S01]  /*5450*/  IADD3 R11, P2, -R30, 0x1, RZ ;  /* 0x000000011e0b7810 */ /* 0x000fe20007f5e1ff */
[----:B------:R-:W-:Y:S01]  /*5460*/  IMAD.X R21, RZ, RZ, R22, P1 ;  /* 0x000000ffff157224 */ /* 0x000fe200008e0616 */
[----:B------:R-:W-:Y:S02]  /*5470*/  SEL R12, R19, R12, !P5 ;  /* 0x0000000c130c7207 */ /* 0x000fe40006800000 */
[----:B------:R-:W-:Y:S02]  /*5480*/  ISETP.GE.U32.AND P1, PT, R4, R11, PT ;  /* 0x0000000b0400720c */ /* 0x000fe40003f26070 */
[----:B------:R-:W-:-:S02]  /*5490*/  SEL R17, R18, R17, !P0 ;  /* 0x0000001112117207 */ /* 0x000fc40004000000 */
[----:B------:R-:W-:Y:S02]  /*54a0*/  IADD3.X R11, ~R26, -0x1, RZ, P2, !PT ;  /* 0xffffffff1a0b7810 */ /* 0x000fe400017fe5ff */
[----:B------:R-:W-:Y:S02]  /*54b0*/  SEL R16, R23, R16, !P5 ;  /* 0x0000001017107207 */ /* 0x000fe40006800000 */
[----:B------:R-:W-:Y:S02]  /*54c0*/  IADD3 R12, P3, R12, R31, RZ ;  /* 0x0000001f0c0c7210 */ /* 0x000fe40007f7e0ff */
[----:B------:R-:W-:Y:S02]  /*54d0*/  SEL R21, R22, R21, !P0 ;  /* 0x0000001516157207 */ /* 0x000fe40004000000 */
[----:B------:R-:W-:Y:S02]  /*54e0*/  IADD3 R24, P2, R17, R24, RZ ;  /* 0x0000001811187210 */ /* 0x000fe40007f5e0ff */
[----:B------:R-:W-:-:S02]  /*54f0*/  ISETP.GE.U32.AND.EX P0, PT, R8, R11, PT, P1 ;  /* 0x0000000b0800720c */ /* 0x000fc40003f06110 */
[----:B------:R-:W-:Y:S01]  /*5500*/  IADD3 R17, P1, R30, -0x1, RZ ;  /* 0xffffffff1e117810 */ /* 0x000fe20007f3e0ff */
[----:B------:R-:W-:Y:S01]  /*5510*/  IMAD.X R16, R16, 0x1, R13, P3 ;  /* 0x0000000110107824 */ /* 0x000fe200018e060d */
[----:B------:R-:W-:Y:S01]  /*5520*/  IADD3 R11, P4, -R12, 0x1, RZ ;  /* 0x000000010c0b7810 */ /* 0x000fe20007f9e1ff */
[----:B------:R-:W-:Y:S02]  /*5530*/  IMAD.X R21, R21, 0x1, R14, P2 ;  /* 0x0000000115157824 */ /* 0x000fe400010e060e */
[----:B------:R-:W-:Y:S01]  /*5540*/  IMAD.X R19, RZ, RZ, R26, P1 ;  /* 0x000000ffff137224 */ /* 0x000fe200008e061a */
[----:B------:R-:W-:Y:S02]  /*5550*/  ISETP.GE.U32.AND P2, PT, R28, R11, PT ;  /* 0x0000000b1c00720c */ /* 0x000fe40003f46070 */
[----:B------:R-:W-:Y:S02]  /*5560*/  IADD3.X R11, ~R16, -0x1, RZ, P4, !PT ;  /* 0xffffffff100b7810 */ /* 0x000fe400027fe5ff */
[----:B------:R-:W-:-:S02]  /*5570*/  SEL R17, R30, R17, !P0 ;  /* 0x000000111e117207 */ /* 0x000fc40004000000 */
[----:B------:R-:W-:Y:S01]  /*5580*/  SEL R19, R26, R19, !P0 ;  /* 0x000000131a137207 */ /* 0x000fe20004000000 */
[----:B------:R-:W-:Y:S01]  /*5590*/  UIADD3 UR4, UR4, 0x4, URZ ;  /* 0x0000000404047890 */ /* 0x000fe2000fffe03f */
[----:B------:R-:W-:Y:S02]  /*55a0*/  ISETP.GE.U32.AND.EX P0, PT, R36, R11, PT, P2 ;  /* 0x0000000b2400720c */ /* 0x000fe40003f06120 */
[----:B------:R-:W-:Y:S01]  /*55b0*/  IADD3 R11, P5, R12, -0x1, RZ ;  /* 0xffffffff0c0b7810 */ /* 0x000fe20007fbe0ff */
[----:B------:R-:W-:Y:S01]  /*55c0*/  UISETP.GE.U32.AND UP0, UPT, UR4, UR5, UPT ;  /* 0x000000050400728c */ /* 0x000fe2000bf06070 */
[----:B------:R-:W-:Y:S02]  /*55d0*/  IADD3 R13, P3, -R24, 0x1, RZ ;  /* 0x00000001180d7810 */ /* 0x000fe40007f7e1ff */
[----:B------:R-:W-:Y:S02]  /*55e0*/  SEL R11, R12, R11, !P0 ;  /* 0x0000000b0c0b7207 */ /* 0x000fe40004000000 */
[----:B------:R-:W-:-:S02]  /*55f0*/  ISETP.GE.U32.AND P1, PT, R0, R13, PT ;  /* 0x0000000d0000720c */ /* 0x000fc40003f26070 */
[----:B------:R-:W-:Y:S02]  /*5600*/  IADD3.X R10, ~R21, -0x1, RZ, P3, !PT ;  /* 0xffffffff150a7810 */ /* 0x000fe40001ffe5ff */
[----:B------:R-:W-:Y:S01]  /*5610*/  IADD3 R28, P2, R11, R28, RZ ;  /* 0x0000001c0b1c7210 */ /* 0x000fe20007f5e0ff */
[----:B------:R-:W-:Y:S01]  /*5620*/  IMAD.X R11, RZ, RZ, R16, P5 ;  /* 0x000000ffff0b7224 */ /* 0x000fe200028e0610 */
[----:B------:R-:W-:Y:S02]  /*5630*/  IADD3 R13, P4, R24, -0x1, RZ ;  /* 0xffffffff180d7810 */ /* 0x000fe40007f9e0ff */
[----:B------:R-:W-:Y:S02]  /*5640*/  PLOP3.LUT P5, PT, PT, PT, UP0, 0x80, 0x0 ;  /* 0x000000000000781c */ /* 0x000fe40003faf008 */
[----:B------:R-:W-:Y:S01]  /*5650*/  ISETP.GE.U32.AND.EX P1, PT, R9, R10, PT, P1 ;  /* 0x0000000a0900720c */ /* 0x000fe20003f26110 */
[----:B------:R-:W-:-:S03]  /*5660*/  IMAD.X R10, RZ, RZ, R21, P4 ;  /* 0x000000ffff0a7224 */ /* 0x000fc600020e0615 */
[----:B------:R-:W-:Y:S02]  /*5670*/  SEL R13, R24, R13, !P1 ;  /* 0x0000000d180d7207 */ /* 0x000fe40004800000 */
[----:B------:R-:W-:Y:S02]  /*5680*/  IADD3 R4, P3, R17, R4, RZ ;  /* 0x0000000411047210 */ /* 0x000fe40007f7e0ff */
[----:B------:R-:W-:Y:S02]  /*5690*/  IADD3 R0, P4, R13, R0, RZ ;  /* 0x000000000d007210 */ /* 0x000fe40007f9e0ff */
[----:B------:R-:W-:Y:S02]  /*56a0*/  SEL R11, R16, R11, !P0 ;  /* 0x0000000b100b7207 */ /* 0x000fe40004000000 */
[----:B------:R-:W-:Y:S01]  /*56b0*/  SEL R10, R21, R10, !P1 ;  /* 0x0000000a150a7207 */ /* 0x000fe20004800000 */
[----:B------:R-:W-:Y:S02]  /*56c0*/  IMAD.X R8, R19, 0x1, R8, P3 ;  /* 0x0000000113087824 */ /* 0x000fe400018e0608 */
[----:B------:R-:W-:-:S02]  /*56d0*/  IMAD.X R36, R11, 0x1, R36, P2 ;  /* 0x000000010b247824 */ /* 0x000fc400010e0624 */
[----:B------:R-:W-:Y:S01]  /*56e0*/  IMAD.X R9, R10, 0x1, R9, P4 ;  /* 0x000000010a097824 */ /* 0x000fe200020e0609 */
[----:B------:R-:W-:Y:S06]  /*56f0*/  @!P5 BRA `(.L_x_1) ;  /* 0xffffffb40040d947 */ /* 0x000fec000383ffff */
.L_x_0:
[----:B------:R-:W-:Y:S01]  /*5700*/  IMAD.SHL.U32 R14, R15, 0x8, RZ ;  /* 0x000000080f0e7824 */ /* 0x000fe200078e00ff */
[----:B------:R-:W-:Y:S01]  /*5710*/  ULDC.64 UR10, c[0x0][0x230] ;  /* 0x00008c00000a7ab9 */ /* 0x000fe20000000a00 */
[----:B------:R-:W-:Y:S01]  /*5720*/  SHF.R.U32.HI R15, RZ, 0x1d, R15 ;  /* 0x0000001dff0f7819 */ /* 0x000fe2000001160f */
[----:B------:R-:W-:Y:S02]  /*5730*/  UISETP.GE.U32.AND UP0, UPT, UR5, UR12, UPT ;  /* 0x0000000c0500728c */ /* 0x000fe4000bf06070 */
[----:B------:R-:W-:Y:S01]  /*5740*/  IADD3 R10, P0, R14, UR10, RZ ;  /* 0x0000000a0e0a7c10 */ /* 0x000fe2000ff1e0ff */
[----:B------:R-:W-:-:S03]  /*5750*/  ULDC.64 UR14, c[0x0][0x250] ;  /* 0x00009400000e7ab9 */ /* 0x000fc60000000a00 */
[----:B------:R-:W-:-:S06]  /*5760*/  IADD3.X R11, R15, UR11, RZ, P0, !PT ;  /* 0x0000000b0f0b7c10 */ /* 0x000fcc00087fe4ff */
[----:B------:R-:W5:Y:S01]  /*5770*/  LDG.E.64 R10, desc[UR22][R10.64] ;  /* 0x000000160a0a7981 */ /* 0x000f62000c1e1b00 */
[----:B------:R-:W-:-:S13]  /*5780*/  PLOP3.LUT P0, PT, PT, PT, UP0, 0x80, 0x0 ;  /* 0x000000000000781c */ /* 0x000fda0003f0f008 */
[----:B------:R-:W-:Y:S05]  /*5790*/  @P0 BRA `(.L_x_2) ;  /* 0x0000001000b80947 */ /* 0x000fea0003800000 */
.L_x_3:
[----:B------:R-:W-:Y:S02]  /*57a0*/  UIMAD.WIDE.U32 UR10, UR5, 0x18, UR14 ;  /* 0x00000018050a78a5 */ /* 0x000fe4000f8e000e */
[----:B------:R-:W-:-:S04]  /*57b0*/  UIMAD UR4, UR5, 0x18, UR41 ;  /* 0x00000018050478a4 */ /* 0x000fc8000f8e0229 */
[----:B------:R-:W-:Y:S02]  /*57c0*/  IMAD.U32 R40, RZ, RZ, UR10 ;  /* 0x0000000aff287e24 */ /* 0x000fe4000f8e00ff */
[----:B------:R-:W-:-:S03]  /*57d0*/  IMAD.U32 R41, RZ, RZ, UR11 ;  /* 0x0000000bff297e24 */ /* 0x000fc6000f8e00ff */
[----:B------:R-:W2:Y:S04]  /*57e0*/  LDL.64 R22, [UR4] ;  /* 0x00000004ff167983 */ /* 0x000ea80008100a00 */
[----:B------:R-:W2:Y:S04]  /*57f0*/  LDG.E.64 R18, desc[UR22][R40.64] ;  /* 0x0000001628127981 */ /* 0x000ea8000c1e1b00 */
[----:B------:R-:W3:Y:S04]  /*5800*/  LDL.64 R24, [UR4+0x8] ;  /* 0x00000804ff187983 */ /* 0x000ee80008100a00 */
[----:B------:R-:W4:Y:S04]  /*5810*/  LDG.E.64 R12, desc[UR22][R40.64+0x8] ;  /* 0x00000816280c7981 */ /* 0x000f28000c1e1b00 */
[----:B------:R0:W4:Y:S04]  /*5820*/  LDG.E.64 R16, desc[UR22][R40.64+0x10] ;  /* 0x0000101628107981 */ /* 0x000128000c1e1b00 */
[----:B------:R-:W4:Y:S01]  /*5830*/  LDL.64 R20, [UR4+0x10] ;  /* 0x00001004ff147983 */ /* 0x000f220008100a00 */
[----:B------:R-:W-:-:S04]  /*5840*/  UIADD3 UR5, UR5, 0x1, URZ ;  /* 0x0000000105057890 */ /* 0x000fc8000fffe03f */
[----:B------:R-:W-:Y:S01]  /*5850*/  UISETP.GE.U32.AND UP0, UPT, UR5, UR12, UPT ;  /* 0x0000000c0500728c */ /* 0x000fe2000bf06070 */
[----:B--2---:R-:W-:-:S04]  /*5860*/  IMAD.WIDE.U32 R30, R23, R18, RZ ;  /* 0x00000012171e7225 */ /* 0x004fc800078e00ff */
[----:B------:R-:W-:-:S04]  /*5870*/  IMAD.WIDE.U32 R26, R22, R18, RZ ;  /* 0x00000012161a7225 */ /* 0x000fc800078e00ff */
[----:B------:R-:W-:-:S04]  /*5880*/  IMAD.WIDE.U32 R30, P4, R22, R19, R30 ;  /* 0x00000013161e7225 */ /* 0x000fc8000788001e */
[----:B---3--:R-:W-:Y:S01]  /*5890*/  IMAD.WIDE.U32 R32, R25, R18, RZ ;  /* 0x0000001219207225 */ /* 0x008fe200078e00ff */
[----:B------:R-:W-:-:S03]  /*58a0*/  IADD3 R27, P3, R27, R30, RZ ;  /* 0x0000001e1b1b7210 */ /* 0x000fc60007f7e0ff */
[----:B------:R-:W-:-:S04]  /*58b0*/  IMAD.WIDE.U32 R34, R26, 0x1, RZ ;  /* 0x000000011a227825 */ /* 0x000fc800078e00ff */
[----:B------:R-:W-:Y:S01]  /*58c0*/  IMAD.WIDE.U32 R38, R24, R18, RZ ;  /* 0x0000001218267225 */ /* 0x000fe200078e00ff */
[-C--:B------:R-:W-:Y:S02]  /*58d0*/  ISETP.GE.U32.AND P1, PT, R34, R26.reuse, PT ;  /* 0x0000001a2200720c */ /* 0x080fe40003f26070 */
[----:B------:R-:W-:Y:S01]  /*58e0*/  IADD3 R30, R35, R26, R27 ;  /* 0x0000001a231e7210 */ /* 0x000fe20007ffe01b */
[----:B------:R-:W-:-:S03]  /*58f0*/  IMAD.WIDE.U32 R32, P2, R24, R19, R32 ;  /* 0x0000001318207225 */ /* 0x000fc60007840020 */
[----:B------:R-:W-:Y:S01]  /*5900*/  ISETP.GE.U32.AND.EX P1, PT, R30, R27, PT, P1 ;  /* 0x0000001b1e00720c */ /* 0x000fe20003f26110 */
[----:B0-----:R-:W-:Y:S01]  /*5910*/  IMAD.WIDE.U32 R40, R38, 0x1, RZ ;  /* 0x0000000126287825 */ /* 0x001fe200078e00ff */
[----:B------:R-:W-:Y:S02]  /*5920*/  IADD3 R35, P5, R39, R32, RZ ;  /* 0x0000002027237210 */ /* 0x000fe40007fbe0ff */
[----:B------:R-:W-:Y:S01]  /*5930*/  SEL R47, RZ, 0xffffffff, P1 ;  /* 0xffffffffff2f7807 */ /* 0x000fe20000800000 */
[----:B------:R-:W-:Y:S01]  /*5940*/  IMAD.X R27, RZ, RZ, RZ, P4 ;  /* 0x000000ffff1b7224 */ /* 0x000fe200020e06ff */
[-C--:B------:R-:W-:Y:S01]  /*5950*/  ISETP.GE.U32.AND P0, PT, R40, R38.reuse, PT ;  /* 0x000000262800720c */ /* 0x080fe20003f06070 */
[----:B------:R-:W-:Y:S01]  /*5960*/  IMAD.MOV.U32 R26, RZ, RZ, R31 ;  /* 0x000000ffff1a7224 */ /* 0x000fe200078e001f */
[----:B------:R-:W-:Y:S01]  /*5970*/  IADD3 R44, R41, R38, R35 ;  /* 0x00000026292c7210 */ /* 0x000fe20007ffe023 */
[----:B----4-:R-:W-:Y:S01]  /*5980*/  IMAD.WIDE.U32 R38, R22, R12, RZ ;  /* 0x0000000c16267225 */ /* 0x010fe200078e00ff */
[----:B------:R-:W-:-:S02]  /*5990*/  IADD3 R37, P1, P4, R47, R34, -R30 ;  /* 0x000000222f257210 */ /* 0x000fc40007c3e81e */
[----:B------:R-:W-:Y:S01]  /*59a0*/  ISETP.GE.U32.AND.EX P0, PT, R44, R35, PT, P0 ;  /* 0x000000232c00720c */ /* 0x000fe20003f06100 */
[-C--:B------:R-:W-:Y:S01]  /*59b0*/  IMAD.WIDE.U32 R34, R23, R12.reuse, RZ ;  /* 0x0000000c17227225 */ /* 0x080fe200078e00ff */
[----:B------:R-:W-:Y:S02]  /*59c0*/  IADD3.X R47, R47, -0x1, R30, P1, P4 ;  /* 0xffffffff2f2f7810 */ /* 0x000fe40000fe841e */
[----:B------:R-:W-:Y:S01]  /*59d0*/  SEL R53, RZ, 0xffffffff, P0 ;  /* 0xffffffffff357807 */ /* 0x000fe20000000000 */
[----:B------:R-:W-:Y:S02]  /*59e0*/  IMAD.X R31, RZ, RZ, RZ, P2 ;  /* 0x000000ffff1f7224 */ /* 0x000fe400010e06ff */
[----:B------:R-:W-:Y:S01]  /*59f0*/  IMAD.WIDE.U32 R48, R25, R12, RZ ;  /* 0x0000000c19307225 */ /* 0x000fe200078e00ff */
[----:B------:R-:W-:-:S03]  /*5a00*/  IADD3 R51, P1, P2, R53, R40, -R44 ;  /* 0x0000002835337210 */ /* 0x000fc60007a3e82c */
[----:B------:R-:W-:Y:S01]  /*5a10*/  IMAD.WIDE.U32 R40, P0, R22, R13, R34 ;  /* 0x0000000d16287225 */ /* 0x000fe20007800022 */
[----:B------:R-:W-:-:S03]  /*5a20*/  IADD3.X R53, R53, -0x1, R44, P1, P2 ;  /* 0xffffffff35357810 */ /* 0x000fc60000fe442c */
[----:B------:R-:W-:Y:S01]  /*5a30*/  IMAD.MOV.U32 R30, RZ, RZ, R33 ;  /* 0x000000ffff1e7224 */ /* 0x000fe200078e0021 */
[----:B------:R-:W-:Y:S01]  /*5a40*/  IADD3 R39, P2, R39, R40, RZ ;  /* 0x0000002827277210 */ /* 0x000fe20007f5e0ff */
        /* <DEDUP_REMOVED lines=9> */
[-C--:B------:R-:W-:Y:S01]  /*5ae0*/  ISETP.GE.U32.AND P0, PT, R34, R42.reuse, PT ;  /* 0x0000002a2200720c */ /* 0x080fe20003f06070 */
[----:B------:R-:W-:Y:S01]  /*5af0*/  IMAD.WIDE.U32.X R38, R23, R19, R26, P3 ;  /* 0x0000001317267225 */ /* 0x000fe200018e041a */
[----:B------:R-:W-:-:S03]  /*5b00*/  IADD3 R46, R35, R42, R55 ;  /* 0x0000002a232e7210 */ /* 0x000fc60007ffe037 */
[----:B------:R-:W-:Y:S01]  /*5b10*/  IMAD.MOV.U32 R44, RZ, RZ, R41 ;  /* 0x000000ffff2c7224 */ /* 0x000fe200078e0029 */
[----:B------:R-:W-:Y:S01]  /*5b20*/  SEL R41, RZ, 0xffffffff, P1 ;  /* 0xffffffffff297807 */ /* 0x000fe20000800000 */
[----:B------:R-:W-:Y:S01]  /*5b30*/  IMAD.WIDE.U32.X R30, R25, R19, R30, P5 ;  /* 0x00000013191e7225 */ /* 0x000fe200028e041e */
[----:B------:R-:W-:Y:S02]  /*5b40*/  ISETP.GE.U32.AND.EX P0, PT, R46, R55, PT, P0 ;  /* 0x000000372e00720c */ /* 0x000fe40003f06100 */
[----:B------:R-:W-:Y:S01]  /*5b50*/  ISETP.GE.U32.AND P3, PT, R38, R37, PT ;  /* 0x000000252600720c */ /* 0x000fe20003f66070 */
[----:B------:R-:W-:Y:S01]  /*5b60*/  IMAD.MOV.U32 R42, RZ, RZ, R49 ;  /* 0x000000ffff2a7224 */ /* 0x000fe200078e0031 */
[----:B------:R-:W-:Y:S01]  /*5b70*/  IADD3 R49, P1, P5, R41, R32, -R40 ;  /* 0x0000002029317210 */ /* 0x000fe20007d3e828 */
[----:B------:R-:W-:Y:S01]  /*5b80*/  IMAD.WIDE.U32.X R26, R23, R13, R44, P2 ;  /* 0x0000000d171a7225 */ /* 0x000fe200010e042c */
[----:B------:R-:W-:Y:S02]  /*5b90*/  ISETP.GE.U32.AND P2, PT, R30, R51, PT ;  /* 0x000000331e00720c */ /* 0x000fe40003f46070 */
[----:B------:R-:W-:Y:S01]  /*5ba0*/  SEL R33, RZ, 0xffffffff, P0 ;  /* 0xffffffffff217807 */ /* 0x000fe20000000000 */
[----:B------:R-:W-:Y:S01]  /*5bb0*/  IMAD.X R43, RZ, RZ, RZ, P6 ;  /* 0x000000ffff2b7224 */ /* 0x000fe200030e06ff */
[----:B------:R-:W-:-:S02]  /*5bc0*/  ISETP.GE.U32.AND.EX P3, PT, R39, R47, PT, P3 ;  /* 0x0000002f2700720c */ /* 0x000fc40003f66130 */
[----:B------:R-:W-:Y:S01]  /*5bd0*/  IADD3.X R45, R41, -0x1, R40, P1, P5 ;  /* 0xffffffff292d7810 */ /* 0x000fe20000fea428 */
[----:B------:R-:W-:Y:S01]  /*5be0*/  IMAD.WIDE.U32.X R40, R25, R13, R42, P4 ;  /* 0x0000000d19287225 */ /* 0x000fe200020e042a */
[----:B------:R-:W-:Y:S02]  /*5bf0*/  ISETP.GE.U32.AND.EX P1, PT, R31, R53, PT, P2 ;  /* 0x000000351f00720c */ /* 0x000fe40003f26120 */
[----:B------:R-:W-:Y:S02]  /*5c00*/  IADD3 R35, P0, P6, R33, R34, -R46 ;  /* 0x0000002221237210 */ /* 0x000fe40007e1e82e */
[----:B------:R-:W-:Y:S02]  /*5c10*/  SEL R32, RZ, 0x1, P3 ;  /* 0x00000001ff207807 */ /* 0x000fe40001800000 */
[----:B------:R-:W-:Y:S02]  /*5c20*/  ISETP.GE.U32.AND P2, PT, R26, R49, PT ;  /* 0x000000311a00720c */ /* 0x000fe40003f46070 */
[----:B------:R-:W-:-:S02]  /*5c30*/  SEL R42, RZ, 0x1, P1 ;  /* 0x00000001ff2a7807 */ /* 0x000fc40000800000 */
[----:B------:R-:W-:Y:S02]  /*5c40*/  IADD3 R37, P5, P4, R32, R38, -R37 ;  /* 0x0000002620257210 */ /* 0x000fe40007cbe825 */
[----:B------:R-:W-:Y:S02]  /*5c50*/  IADD3.X R43, R33, -0x1, R46, P0, P6 ;  /* 0xffffffff212b7810 */ /* 0x000fe400007ec42e */
[----:B------:R-:W-:Y:S02]  /*5c60*/  ISETP.GE.U32.AND.EX P2, PT, R27, R45, PT, P2 ;  /* 0x0000002d1b00720c */ /* 0x000fe40003f46120 */
[----:B------:R-:W-:Y:S02]  /*5c70*/  ISETP.GE.U32.AND P0, PT, R40, R35, PT ;  /* 0x000000232800720c */ /* 0x000fe40003f06070 */
[----:B------:R-:W-:Y:S02]  /*5c80*/  SEL R38, RZ, 0xffffffff, P3 ;  /* 0xffffffffff267807 */ /* 0x000fe40001800000 */
[----:B------:R-:W-:-:S02]  /*5c90*/  IADD3 R42, P3, P6, R42, R30, -R51 ;  /* 0x0000001e2a2a7210 */ /* 0x000fc40007e7e833 */
[----:B------:R-:W-:Y:S02]  /*5ca0*/  SEL R30, RZ, 0xffffffff, P1 ;  /* 0xffffffffff1e7807 */ /* 0x000fe40000800000 */
[----:B------:R-:W-:Y:S02]  /*5cb0*/  SEL R33, RZ, 0x1, P2 ;  /* 0x00000001ff217807 */ /* 0x000fe40001000000 */
[----:B------:R-:W-:Y:S02]  /*5cc0*/  ISETP.GE.U32.AND.EX P0, PT, R41, R43, PT, P0 ;  /* 0x0000002b2900720c */ /* 0x000fe40003f06100 */
[----:B------:R-:W-:Y:S01]  /*5cd0*/  IADD3.X R52, R30, R31, ~R53, P3, P6 ;  /* 0x0000001f1e347210 */ /* 0x000fe20001fecc35 */
[----:B------:R-:W-:Y:S01]  /*5ce0*/  IMAD.WIDE.U32 R30, R24, R16, RZ ;  /* 0x00000010181e7225 */ /* 0x000fe200078e00ff */
[----:B------:R-:W-:Y:S02]  /*5cf0*/  IADD3.X R38, R38, R39, ~R47, P5, P4 ;  /* 0x0000002726267210 */ /* 0x000fe40002fe8c2f */
[----:B------:R-:W-:Y:S01]  /*5d00*/  IADD3 R44, P1, P6, R33, R26, -R49 ;  /* 0x0000001a212c7210 */ /* 0x000fe20007e3e831 */
[----:B------:R-:W-:Y:S01]  /*5d10*/  IMAD.WIDE.U32 R32, R25, R16, RZ ;  /* 0x0000001019207225 */ /* 0x000fe200078e00ff */
[----:B------:R-:W-:-:S02]  /*5d20*/  SEL R39, RZ, 0x1, P0 ;  /* 0x00000001ff277807 */ /* 0x000fc40000000000 */
[----:B------:R-:W-:Y:S02]  /*5d30*/  SEL R26, RZ, 0xffffffff, P2 ;  /* 0xffffffffff1a7807 */ /* 0x000fe40001000000 */
[----:B------:R-:W-:Y:S02]  /*5d40*/  IADD3 R39, P3, P4, R39, R40, -R35 ;  /* 0x0000002827277210 */ /* 0x000fe40007c7e823 */
[----:B------:R-:W-:Y:S02]  /*5d50*/  IADD3 R35, P5, -R44, 0x1, RZ ;  /* 0x000000012c237810 */ /* 0x000fe40007fbe1ff */
[----:B------:R-:W-:Y:S01]  /*5d60*/  IADD3.X R46, R26, R27, ~R45, P1, P6 ;  /* 0x0000001b1a2e7210 */ /* 0x000fe20000fecc2d */
[----:B------:R-:W-:Y:S01]  /*5d70*/  IMAD.WIDE.U32 R26, P2, R24, R17, R32 ;  /* 0x00000011181a7225 */ /* 0x000fe20007840020 */
[----:B------:R-:W-:Y:S02]  /*5d80*/  SEL R40, RZ, 0xffffffff, P0 ;  /* 0xffffffffff287807 */ /* 0x000fe40000000000 */
[----:B------:R-:W-:Y:S01]  /*5d90*/  ISETP.GE.U32.AND P1, PT, R42, R35, PT ;  /* 0x000000232a00720c */ /* 0x000fe20003f26070 */
[----:B------:R-:W-:Y:S01]  /*5da0*/  IMAD.WIDE.U32 R34, R30, 0x1, RZ ;  /* 0x000000011e227825 */ /* 0x000fe200078e00ff */
[----:B------:R-:W-:-:S02]  /*5db0*/  IADD3.X R33, ~R46, -0x1, RZ, P5, !PT ;  /* 0xffffffff2e217810 */ /* 0x000fc40002ffe5ff */
[----:B------:R-:W-:Y:S01]  /*5dc0*/  IADD3.X R40, R40, R41, ~R43, P3, P4 ;  /* 0x0000002928287210 */ /* 0x000fe20001fe8c2b */
[----:B------:R-:W-:Y:S01]  /*5dd0*/  IMAD.X R47, RZ, RZ, RZ, P2 ;  /* 0x000000ffff2f7224 */ /* 0x000fe200010e06ff */
[----:B------:R-:W-:Y:S02]  /*5de0*/  IADD3 R31, P3, R31, R26, RZ ;  /* 0x0000001a1f1f7210 */ /* 0x000fe40007f7e0ff */
[----:B------:R-:W-:Y:S02]  /*5df0*/  IADD3 R41, P4, R44, -0x1, RZ ;  /* 0xffffffff2c297810 */ /* 0x000fe40007f9e0ff */
[----:B------:R-:W-:Y:S01]  /*5e00*/  ISETP.GE.U32.AND.EX P1, PT, R52, R33, PT, P1 ;  /* 0x000000213400720c */ /* 0x000fe20003f26110 */
[----:B------:R-:W-:Y:S01]  /*5e10*/  IMAD.WIDE.U32 R32, R23, R16, RZ ;  /* 0x0000001017207225 */ /* 0x000fe200078e00ff */
[-C--:B------:R-:W-:Y:S02]  /*5e20*/  ISETP.GE.U32.AND P0, PT, R34, R30.reuse, PT ;  /* 0x0000001e2200720c */ /* 0x080fe40003f06070 */
[----:B------:R-:W-:Y:S01]  /*5e30*/  IADD3 R24, R35, R30, R31 ;  /* 0x0000001e23187210 */ /* 0x000fe20007ffe01f */
[----:B------:R-:W-:Y:S01]  /*5e40*/  IMAD.X R43, RZ, RZ, R46, P4 ;  /* 0x000000ffff2b7224 */ /* 0x000fe200020e062e */
[----:B------:R-:W-:Y:S01]  /*5e50*/  SEL R41, R44, R41, !P1 ;  /* 0x000000292c297207 */ /* 0x000fe20004800000 */
[----:B------:R-:W-:Y:S01]  /*5e60*/  IMAD.WIDE.U32 R44, R22, R16, RZ ;  /* 0x00000010162c7225 */ /* 0x000fe200078e00ff */
[----:B------:R-:W-:-:S02]  /*5e70*/  ISETP.GE.U32.AND.EX P0, PT, R24, R31, PT, P0 ;  /* 0x0000001f1800720c */ /* 0x000fc40003f06100 */
[----:B------:R-:W-:Y:S01]  /*5e80*/  SEL R43, R46, R43, !P1 ;  /* 0x0000002b2e2b7207 */ /* 0x000fe20004800000 */
[----:B------:R-:W-:Y:S01]  /*5e90*/  IMAD.WIDE.U32 R32, P2, R22, R17, R32 ;  /* 0x0000001116207225 */ /* 0x000fe20007840020 */
[----:B------:R-:W-:-:S03]  /*5ea0*/  SEL R49, RZ, 0xffffffff, P0 ;  /* 0xffffffffff317807 */ /* 0x000fc60000000000 */
[----:B------:R-:W-:Y:S01]  /*5eb0*/  IMAD.MOV.U32 R46, RZ, RZ, R27 ;  /* 0x000000ffff2e7224 */ /* 0x000fe200078e001b */
[----:B------:R-:W-:Y:S01]  /*5ec0*/  IADD3 R35, P4, R45, R32, RZ ;  /* 0x000000202d237210 */ /* 0x000fe20007f9e0ff */
[----:B------:R-:W-:Y:S01]  /*5ed0*/  IMAD.WIDE.U32 R30, R44, 0x1, RZ ;  /* 0x000000012c1e7825 */ /* 0x000fe200078e00ff */
[----:B------:R-:W-:-:S03]  /*5ee0*/  IADD3 R45, P0, P5, R49, R34, -R24 ;  /* 0x00000022312d7210 */ /* 0x000fc60007d1e818 */
[----:B------:R-:W-:Y:S01]  /*5ef0*/  IMAD.WIDE.U32.X R26, R25, R17, R46, P3 ;  /* 0x00000011191a7225 */ /* 0x000fe200018e042e */
[----:B------:R-:W-:Y:S02]  /*5f00*/  IADD3.X R47, R49, -0x1, R24, P0, P5 ;  /* 0xffffffff312f7810 */ /* 0x000fe400007ea418 */
[----:B------:R-:W-:Y:S01]  /*5f10*/  ISETP.GE.U32.AND P1, PT, R30, R44, PT ;  /* 0x0000002c1e00720c */ /* 0x000fe20003f26070 */
[----:B------:R-:W-:Y:S01]  /*5f20*/  IMAD.MOV.U32 R34, RZ, RZ, R33 ;  /* 0x000000ffff227224 */ /* 0x000fe200078e0021 */
[----:B------:R-:W-:Y:S01]  /*5f30*/  ISETP.GE.U32.AND P0, PT, R26, R45, PT ;  /* 0x0000002d1a00720c */ /* 0x000fe20003f06070 */
[----:B------:R-:W-:Y:S01]  /*5f40*/  IMAD.WIDE.U32 R24, R21, R12, RZ ;  /* 0x0000000c15187225 */ /* 0x000fe200078e00ff */
[----:B------:R-:W-:Y:S02]  /*5f50*/  IADD3 R44, R31, R44, R35 ;  /* 0x0000002c1f2c7210 */ /* 0x000fe40007ffe023 */
[----:B------:R-:W-:Y:S01]  /*5f60*/  ISETP.GE.U32.AND.EX P0, PT, R27, R47, PT, P0 ;  /* 0x0000002f1b00720c */ /* 0x000fe20003f06100 */
[----:B------:R-:W-:Y:S01]  /*5f70*/  IMAD.WIDE.U32 R48, R21, R18, RZ ;  /* 0x0000001215307225 */ /* 0x000fe200078e00ff */
[----:B------:R-:W-:-:S02]  /*5f80*/  ISETP.GE.U32.AND.EX P1, PT, R44, R35, PT, P1 ;  /* 0x000000232c00720c */ /* 0x000fc40003f26110 */
[----:B------:R-:W-:Y:S01]  /*5f90*/  IADD3 R41, P3, R41, R42, RZ ;  /* 0x0000002a29297210 */ /* 0x000fe20007f7e0ff */
[----:B------:R-:W-:Y:S01]  /*5fa0*/  IMAD.X R35, RZ, RZ, RZ, P2 ;  /* 0x000000ffff237224 */ /* 0x000fe200010e06ff */
[----:B------:R-:W-:Y:S01]  /*5fb0*/  SEL R53, RZ, 0x1, P0 ;  /* 0x00000001ff357807 */ /* 0x000fe20000000000 */
[----:B------:R-:W-:Y:S01]  /*5fc0*/  IMAD.WIDE.U32 R32, P5, R20, R13, R24 ;  /* 0x0000000d14207225 */ /* 0x000fe200078a0018 */
[----:B------:R-:W-:Y:S02]  /*5fd0*/  SEL R57, RZ, 0xffffffff, P1 ;  /* 0xffffffffff397807 */ /* 0x000fe40000800000 */
[----:B------:R-:W-:Y:S01]  /*5fe0*/  IADD3 R53, P1, P2, R53, R26, -R45 ;  /* 0x0000001a35357210 */ /* 0x000fe20007a3e82d */
[----:B------:R-:W-:Y:S01]  /*5ff0*/  IMAD.X R52, R43, 0x1, R52, P3 ;  /* 0x000000012b347824 */ /* 0x000fe200018e0634 */
[----:B------:R-:W-:Y:S01]  /*6000*/  SEL R26, RZ, 0xffffffff, P0 ;  /* 0xffffffffff1a7807 */ /* 0x000fe20000000000 */
[----:B------:R-:W-:Y:S01]  /*6010*/  IMAD.WIDE.U32.X R22, R23, R17, R34, P4 ;  /* 0x0000001117167225 */ /* 0x000fe200020e0422 */
[----:B------:R-:W-:-:S03]  /*6020*/  IADD3 R55, P3, P4, R57, R30, -R44 ;  /* 0x0000001e39377210 */ /* 0x000fc60007c7e82c */
[----:B------:R-:W-:Y:S01]  /*6030*/  IMAD.WIDE.U32 R30, R20, R12, RZ ;  /* 0x0000000c141e7225 */ /* 0x000fe200078e00ff */
[----:B------:R-:W-:Y:S02]  /*6040*/  IADD3.X R12, R26, R27, ~R47, P1, P2 ;  /* 0x0000001b1a0c7210 */ /* 0x000fe40000fe4c2f */
[----:B------:R-:W-:Y:S01]  /*6050*/  IADD3.X R57, R57, -0x1, R44, P3, P4 ;  /* 0xffffffff39397810 */ /* 0x000fe20001fe842c */
[----:B------:R-:W-:Y:S01]  /*6060*/  IMAD.WIDE.U32 R46, R21, R16, RZ ;  /* 0x00000010152e7225 */ /* 0x000fe200078e00ff */
[----:B------:R-:W-:-:S03]  /*6070*/  IADD3 R59, P3, R31, R32, RZ ;  /* 0x000000201f3b7210 */ /* 0x000fc60007f7e0ff */
[----:B------:R-:W-:-:S04]  /*6080*/  IMAD.WIDE.U32 R26, R30, 0x1, RZ ;  /* 0x000000011e1a7825 */ /* 0x000fc800078e00ff */
[----:B------:R-:W-:Y:S01]  /*6090*/  IMAD.WIDE.U32 R42, R20, R18, RZ ;  /* 0x00000012142a7225 */ /* 0x000fe200078e00ff */
[----:B------:R-:W-:-:S03]  /*60a0*/  ISETP.GE.U32.AND P1, PT, R26, R30, PT ;  /* 0x0000001e1a00720c */ /* 0x000fc60003f26070 */
[----:B------:R-:W-:-:S04]  /*60b0*/  IMAD.WIDE.U32 R44, R20, R16, RZ ;  /* 0x00000010142c7225 */ /* 0x000fc800078e00ff */
[----:B------:R-:W-:-:S04]  /*60c0*/  IMAD.WIDE.U32 R48, P2, R20, R19, R48 ;  /* 0x0000001314307225 */ /* 0x000fc80007840030 */
[----:B------:R-:W-:Y:S01]  /*60d0*/  IMAD.WIDE.U32 R46, P0, R20, R17, R46 ;  /* 0x00000011142e7225 */ /* 0x000fe2000780002e */
[----:B------:R-:W-:-:S03]  /*60e0*/  IADD3 R20, R27, R30, R59 ;  /* 0x0000001e1b147210 */ /* 0x000fc60007ffe03b */
[----:B------:R-:W-:Y:S01]  /*60f0*/  IMAD.WIDE.U32 R30, R42, 0x1, RZ ;  /* 0x000000012a1e7825 */ /* 0x000fe200078e00ff */
[----:B------:R-:W-:Y:S02]  /*6100*/  IADD3 R45, P4, R45, R46, RZ ;  /* 0x0000002e2d2d7210 */ /* 0x000fe40007f9e0ff */
[----:B------:R-:W-:Y:S01]  /*6110*/  ISETP.GE.U32.AND.EX P1, PT, R20, R59, PT, P1 ;  /* 0x0000003b1400720c */ /* 0x000fe20003f26110 */
[----:B------:R-:W-:Y:S01]  /*6120*/  IMAD.X R25, RZ, RZ, RZ, P5 ;  /* 0x000000ffff197224 */ /* 0x000fe200028e06ff */
[----:B------:R-:W-:Y:S01]  /*6130*/  IADD3 R27, P5, R43, R48, RZ ;  /* 0x000000302b1b7210 */ /* 0x000fe20007fbe0ff */
[----:B------:R-:W-:Y:S02]  /*6140*/  IMAD.MOV.U32 R24, RZ, RZ, R33 ;  /* 0x000000ffff187224 */ /* 0x000fe400078e0021 */
[----:B------:R-:W-:-:S04]  /*6150*/  IMAD.WIDE.U32 R32, R44, 0x1, RZ ;  /* 0x000000012c207825 */ /* 0x000fc800078e00ff */
[----:B------:R-:W-:Y:S01]  /*6160*/  IMAD.X R35, RZ, RZ, RZ, P2 ;  /* 0x000000ffff237224 */ /* 0x000fe200010e06ff */
[-C--:B------:R-:W-:Y:S01]  /*6170*/  ISETP.GE.U32.AND P2, PT, R30, R42.reuse, PT ;  /* 0x0000002a1e00720c */ /* 0x080fe20003f46070 */
[----:B------:R-:W-:Y:S01]  /*6180*/  IMAD.X R51, RZ, RZ, RZ, P0 ;  /* 0x000000ffff337224 */ /* 0x000fe200000e06ff */
[----:B------:R-:W-:Y:S01]  /*6190*/  IADD3 R42, R31, R42, R27 ;  /* 0x0000002a1f2a7210 */ /* 0x000fe20007ffe01b */
[----:B------:R-:W-:Y:S01]  /*61a0*/  IMAD.WIDE.U32.X R24, R21, R13, R24, P3 ;  /* 0x0000000d15187225 */ /* 0x000fe200018e0418 */
[-C--:B------:R-:W-:Y:S02]  /*61b0*/  ISETP.GE.U32.AND P0, PT, R32, R44.reuse, PT ;  /* 0x0000002c2000720c */ /* 0x080fe40003f06070 */
[----:B------:R-:W-:Y:S01]  /*61c0*/  IADD3 R44, R33, R44, R45 ;  /* 0x0000002c212c7210 */ /* 0x000fe20007ffe02d */
[----:B------:R-:W-:Y:S01]  /*61d0*/  IMAD.MOV.U32 R34, RZ, RZ, R49 ;  /* 0x000000ffff227224 */ /* 0x000fe200078e0031 */
[----:B------:R-:W-:Y:S01]  /*61e0*/  ISETP.GE.U32.AND.EX P2, PT, R42, R27, PT, P2 ;  /* 0x0000001b2a00720c */ /* 0x000fe20003f46120 */
[----:B------:R-:W-:Y:S01]  /*61f0*/  IMAD.MOV.U32 R50, RZ, RZ, R47 ;  /* 0x000000ffff327224 */ /* 0x000fe200078e002f */
[----:B------:R-:W-:Y:S01]  /*6200*/  SEL R13, RZ, 0xffffffff, P1 ;  /* 0xffffffffff0d7807 */ /* 0x000fe20000800000 */
[----:B------:R-:W-:Y:S01]  /*6210*/  IMAD.WIDE.U32.X R18, R21, R19, R34, P5 ;  /* 0x0000001315127225 */ /* 0x000fe200028e0422 */
[----:B------:R-:W-:-:S02]  /*6220*/  ISETP.GE.U32.AND.EX P0, PT, R44, R45, PT, P0 ;  /* 0x0000002d2c00720c */ /* 0x000fc40003f06100 */
[----:B------:R-:W-:Y:S01]  /*6230*/  SEL R27, RZ, 0xffffffff, P2 ;  /* 0xffffffffff1b7807 */ /* 0x000fe20001000000 */
[----:B------:R-:W-:Y:S01]  /*6240*/  IMAD.WIDE.U32.X R16, R21, R17, R50, P4 ;  /* 0x0000001115107225 */ /* 0x000fe200020e0432 */
[----:B------:R-:W-:Y:S02]  /*6250*/  ISETP.GE.U32.AND P1, PT, R22, R55, PT ;  /* 0x000000371600720c */ /* 0x000fe40003f26070 */
[----:B------:R-:W-:Y:S02]  /*6260*/  IADD3 R43, P2, P3, R13, R26, -R20 ;  /* 0x0000001a0d2b7210 */ /* 0x000fe40007b5e814 */
[----:B------:R-:W-:Y:S02]  /*6270*/  SEL R35, RZ, 0xffffffff, P0 ;  /* 0xffffffffff237807 */ /* 0x000fe40000000000 */
[----:B------:R-:W-:Y:S02]  /*6280*/  ISETP.GE.U32.AND.EX P1, PT, R23, R57, PT, P1 ;  /* 0x000000391700720c */ /* 0x000fe40003f26110 */
[----:B------:R-:W-:-:S02]  /*6290*/  IADD3 R31, P0, P4, R27, R30, -R42 ;  /* 0x0000001e1b1f7210 */ /* 0x000fc40007c1e82a */
[----:B------:R-:W-:Y:S02]  /*62a0*/  IADD3.X R45, R13, -0x1, R20, P2, P3 ;  /* 0xffffffff0d2d7810 */ /* 0x000fe400017e6414 */
[----:B------:R-:W-:Y:S02]  /*62b0*/  IADD3 R33, P2, P5, R35, R32, -R44 ;  /* 0x0000002023217210 */ /* 0x000fe40007d5e82c */
[----:B------:R-:W-:Y:S02]  /*62c0*/  SEL R13, RZ, 0x1, P1 ;  /* 0x00000001ff0d7807 */ /* 0x000fe40000800000 */
[----:B------:R-:W-:Y:S02]  /*62d0*/  IADD3.X R27, R27, -0x1, R42, P0, P4 ;  /* 0xffffffff1b1b7810 */ /* 0x000fe400007e842a */
[----:B------:R-:W-:Y:S02]  /*62e0*/  ISETP.GE.U32.AND P0, PT, R24, R43, PT ;  /* 0x0000002b1800720c */ /* 0x000fe40003f06070 */
[----:B------:R-:W-:-:S02]  /*62f0*/  IADD3.X R35, R35, -0x1, R44, P2, P5 ;  /* 0xffffffff23237810 */ /* 0x000fc400017ea42c */
[----:B------:R-:W-:Y:S02]  /*6300*/  ISETP.GE.U32.AND P5, PT, R18, R31, PT ;  /* 0x0000001f1200720c */ /* 0x000fe40003fa6070 */
[----:B------:R-:W-:Y:S02]  /*6310*/  IADD3 R55, P4, P3, R13, R22, -R55 ;  /* 0x000000160d377210 */ /* 0x000fe40007b9e837 */
[----:B------:R-:W-:Y:S02]  /*6320*/  ISETP.GE.U32.AND.EX P0, PT, R25, R45, PT, P0 ;  /* 0x0000002d1900720c */ /* 0x000fe40003f06100 */
[----:B------:R-:W-:Y:S02]  /*6330*/  SEL R22, RZ, 0xffffffff, P1 ;  /* 0xffffffffff167807 */ /* 0x000fe40000800000 */
[----:B------:R-:W-:Y:S02]  /*6340*/  ISETP.GE.U32.AND P2, PT, R16, R33, PT ;  /* 0x000000211000720c */ /* 0x000fe40003f46070 */
[----:B------:R-:W-:-:S02]  /*6350*/  ISETP.GE.U32.AND.EX P1, PT, R19, R27, PT, P5 ;  /* 0x0000001b1300720c */ /* 0x000fc40003f26150 */
[----:B------:R-:W-:Y:S02]  /*6360*/  SEL R13, RZ, 0x1, P0 ;  /* 0x00000001ff0d7807 */ /* 0x000fe40000000000 */
[----:B------:R-:W-:Y:S02]  /*6370*/  ISETP.GE.U32.AND.EX P2, PT, R17, R35, PT, P2 ;  /* 0x000000231100720c */ /* 0x000fe40003f46120 */
[----:B------:R-:W-:Y:S02]  /*6380*/  SEL R21, RZ, 0x1, P1 ;  /* 0x00000001ff157807 */ /* 0x000fe40000800000 */
[----:B------:R-:W-:Y:S02]  /*6390*/  IADD3.X R22, R22, R23, ~R57, P4, P3 ;  /* 0x0000001716167210 */ /* 0x000fe400027e6c39 */
[----:B------:R-:W-:Y:S02]  /*63a0*/  IADD3 R32, P4, P5, R13, R24, -R43 ;  /* 0x000000180d207210 */ /* 0x000fe40007d9e82b */
[----:B------:R-:W-:-:S02]  /*63b0*/  SEL R23, RZ, 0xffffffff, P0 ;  /* 0xffffffffff177807 */ /* 0x000fc40000000000 */
[----:B------:R-:W-:Y:S02]  /*63c0*/  SEL R13, RZ, 0x1, P2 ;  /* 0x00000001ff0d7807 */ /* 0x000fe40001000000 */
[----:B------:R-:W-:Y:S02]  /*63d0*/  IADD3 R21, P0, P3, R21, R18, -R31 ;  /* 0x0000001215157210 */ /* 0x000fe40007b1e81f */
[----:B------:R-:W-:Y:S02]  /*63e0*/  SEL R18, RZ, 0xffffffff, P1 ;  /* 0xffffffffff127807 */ /* 0x000fe40000800000 */
[----:B------:R-:W-:Y:S02]  /*63f0*/  IADD3.X R34, R23, R25, ~R45, P4, P5 ;  /* 0x0000001917227210 */ /* 0x000fe400027eac2d */
[----:B------:R-:W-:Y:S02]  /*6400*/  IADD3 R13, P1, P4, R13, R16, -R33 ;  /* 0x000000100d0d7210 */ /* 0x000fe40007c3e821 */
[----:B------:R-:W-:-:S02]  /*6410*/  SEL R16, RZ, 0xffffffff, P2 ;  /* 0xffffffffff107807 */ /* 0x000fc40001000000 */
[----:B------:R-:W-:Y:S02]  /*6420*/  IADD3.X R20, R18, R19, ~R27, P0, P3 ;  /* 0x0000001312147210 */ /* 0x000fe400007e6c1b */
[----:B------:R-:W-:Y:S02]  /*6430*/  IADD3 R18, P2, -R39, 0x1, RZ ;  /* 0x0000000127127810 */ /* 0x000fe40007f5e1ff */
[----:B------:R-:W-:Y:S02]  /*6440*/  IADD3 R19, P3, -R53, 0x1, RZ ;  /* 0x0000000135137810 */ /* 0x000fe40007f7e1ff */
[----:B------:R-:W-:Y:S02]  /*6450*/  IADD3.X R16, R16, R17, ~R35, P1, P4 ;  /* 0x0000001110107210 */ /* 0x000fe40000fe8c23 */
[----:B------:R-:W-:Y:S02]  /*6460*/  IADD3.X R17, ~R40, -0x1, RZ, P2, !PT ;  /* 0xffffffff28117810 */ /* 0x000fe400017fe5ff */
[----:B------:R-:W-:-:S02]  /*6470*/  ISETP.GE.U32.AND P1, PT, R21, R18, PT ;  /* 0x000000121500720c */ /* 0x000fc40003f26070 */
[----:B------:R-:W-:Y:S02]  /*6480*/  ISETP.GE.U32.AND P2, PT, R32, R19, PT ;  /* 0x000000132000720c */ /* 0x000fe40003f46070 */
[----:B------:R-:W-:Y:S02]  /*6490*/  ISETP.GE.U32.AND P0, PT, R37, R32, PT ;  /* 0x000000202500720c */ /* 0x000fe40003f06070 */
[----:B------:R-:W-:Y:S02]  /*64a0*/  IADD3.X R19, ~R12, -0x1, RZ, P3, !PT ;  /* 0xffffffff0c137810 */ /* 0x000fe40001ffe5ff */
[----:B------:R-:W-:Y:S02]  /*64b0*/  IADD3 R30, P6, R53, -0x1, RZ ;  /* 0xffffffff351e7810 */ /* 0x000fe40007fde0ff */
[----:B------:R-:W-:Y:S02]  /*64c0*/  IADD3 R18, P3, R39, -0x1, RZ ;  /* 0xffffffff27127810 */ /* 0x000fe40007f7e0ff */
[----:B------:R-:W-:Y:S01]  /*64d0*/  ISETP.GE.U32.AND.EX P1, PT, R20, R17, PT, P1 ;  /* 0x000000111400720c */ /* 0x000fe20003f26110 */
[----:B------:R-:W-:Y:S01]  /*64e0*/  IMAD.X R23, RZ, RZ, R12, P6 ;  /* 0x000000ffff177224 */ /* 0x000fe200030e060c */
[----:B------:R-:W-:Y:S01]  /*64f0*/  ISETP.GE.U32.AND.EX P0, PT, R38, R34, PT, P0 ;  /* 0x000000222600720c */ /* 0x000fe20003f06100 */
[----:B------:R-:W-:Y:S01]  /*6500*/  IMAD.X R17, RZ, RZ, R40, P3 ;  /* 0x000000ffff117224 */ /* 0x000fe200018e0628 */
[----:B------:R-:W-:-:S02]  /*6510*/  ISETP.GE.U32.AND.EX P2, PT, R34, R19, PT, P2 ;  /* 0x000000132200720c */ /* 0x000fc40003f46120 */
[----:B------:R-:W-:Y:S02]  /*6520*/  SEL R18, R39, R18, !P1 ;  /* 0x0000001227127207 */ /* 0x000fe40004800000 */
[----:B------:R-:W-:Y:S02]  /*6530*/  SEL R26, RZ, 0x1, P0 ;  /* 0x00000001ff1a7807 */ /* 0x000fe40000000000 */
[----:B------:R-:W-:Y:S02]  /*6540*/  SEL R30, R53, R30, !P2 ;  /* 0x0000001e351e7207 */ /* 0x000fe40005000000 */
[----:B------:R-:W-:Y:S02]  /*6550*/  SEL R23, R12, R23, !P2 ;  /* 0x000000170c177207 */ /* 0x000fe40005000000 */
[----:B------:R-:W-:Y:S02]  /*6560*/  SEL R24, R40, R17, !P1 ;  /* 0x0000001128187207 */ /* 0x000fe40004800000 */
[----:B------:R-:W-:-:S02]  /*6570*/  IADD3 R18, P2, R18, R21, RZ ;  /* 0x0000001512127210 */ /* 0x000fc40007f5e0ff */
[----:B------:R-:W-:Y:S02]  /*6580*/  IADD3 R26, P4, P5, R26, R37, -R32 ;  /* 0x000000251a1a7210 */ /* 0x000fe40007d9e820 */
[----:B------:R-:W-:Y:S01]  /*6590*/  SEL R19, RZ, 0xffffffff, P0 ;  /* 0xffffffffff137807 */ /* 0x000fe20000000000 */
[----:B------:R-:W-:Y:S01]  /*65a0*/  IMAD.X R24, R24, 0x1, R20, P2 ;  /* 0x0000000118187824 */ /* 0x000fe200010e0614 */
[----:B------:R-:W-:Y:S02]  /*65b0*/  IADD3 R17, P3, -R55, 0x1, RZ ;  /* 0x0000000137117810 */ /* 0x000fe40007f7e1ff */
[----:B------:R-:W-:Y:S02]  /*65c0*/  IADD3 R30, P1, R30, R32, RZ ;  /* 0x000000201e1e7210 */ /* 0x000fe40007f3e0ff */
[--C-:B------:R-:W-:Y:S02]  /*65d0*/  IADD3.X R19, R19, R38, ~R34.reuse, P4, P5 ;  /* 0x0000002613137210 */ /* 0x100fe400027eac22 */
[----:B------:R-:W-:Y:S01]  /*65e0*/  ISETP.GE.U32.AND P0, PT, R26, R53, PT ;  /* 0x000000351a00720c */ /* 0x000fe20003f06070 */
[----:B------:R-:W-:Y:S01]  /*65f0*/  IMAD.X R23, R23, 0x1, R34, P1 ;  /* 0x0000000117177824 */ /* 0x000fe200008e0622 */
[----:B------:R-:W-:-:S02]  /*6600*/  ISETP.GE.U32.AND P2, PT, R18, R17, PT ;  /* 0x000000111200720c */ /* 0x000fc40003f46070 */
[----:B------:R-:W-:Y:S02]  /*6610*/  IADD3.X R17, ~R22, -0x1, RZ, P3, !PT ;  /* 0xffffffff16117810 */ /* 0x000fe40001ffe5ff */
[----:B------:R-:W-:Y:S02]  /*6620*/  ISETP.GE.U32.AND.EX P0, PT, R19, R12, PT, P0 ;  /* 0x0000000c1300720c */ /* 0x000fe40003f06100 */
[----:B------:R-:W-:Y:S02]  /*6630*/  IADD3 R20, P3, R55, -0x1, RZ ;  /* 0xffffffff37147810 */ /* 0x000fe40007f7e0ff */
[----:B------:R-:W-:Y:S02]  /*6640*/  ISETP.GE.U32.AND P1, PT, R30, R13, PT ;  /* 0x0000000d1e00720c */ /* 0x000fe40003f26070 */
[----:B------:R-:W-:Y:S01]  /*6650*/  ISETP.GE.U32.AND.EX P2, PT, R24, R17, PT, P2 ;  /* 0x000000111800720c */ /* 0x000fe20003f46120 */
[----:B------:R-:W-:Y:S01]  /*6660*/  IMAD.X R21, RZ, RZ, R22, P3 ;  /* 0x000000ffff157224 */ /* 0x000fe200018e0616 */
[----:B------:R-:W-:-:S02]  /*6670*/  SEL R32, RZ, 0x1, P0 ;  /* 0x00000001ff207807 */ /* 0x000fc40000000000 */
[----:B------:R-:W-:Y:S02]  /*6680*/  ISETP.GE.U32.AND.EX P1, PT, R23, R16, PT, P1 ;  /* 0x000000101700720c */ /* 0x000fe40003f26110 */
[----:B------:R-:W-:Y:S02]  /*6690*/  SEL R20, R55, R20, !P2 ;  /* 0x0000001437147207 */ /* 0x000fe40005000000 */
[----:B------:R-:W-:Y:S02]  /*66a0*/  IADD3 R32, P4, P5, R32, R26, -R53 ;  /* 0x0000001a20207210 */ /* 0x000fe40007d9e835 */
[----:B------:R-:W-:Y:S02]  /*66b0*/  SEL R17, RZ, 0xffffffff, P0 ;  /* 0xffffffffff117807 */ /* 0x000fe40000000000 */
[----:B------:R-:W-:Y:S02]  /*66c0*/  SEL R26, RZ, 0x1, P1 ;  /* 0x00000001ff1a7807 */ /* 0x000fe40000800000 */
[----:B------:R-:W-:-:S02]  /*66d0*/  SEL R21, R22, R21, !P2 ;  /* 0x0000001516157207 */ /* 0x000fc40005000000 */
[----:B------:R-:W-:Y:S02]  /*66e0*/  IADD3 R20, P3, R20, R18, RZ ;  /* 0x0000001214147210 */ /* 0x000fe40007f7e0ff */
[----:B------:R-:W-:Y:S02]  /*66f0*/  IADD3.X R34, R17, R19, ~R12, P4, P5 ;  /* 0x0000001311227210 */ /* 0x000fe400027eac0c */
[----:B------:R-:W-:Y:S01]  /*6700*/  IADD3 R25, P0, P2, R26, R30, -R13 ;  /* 0x0000001e1a197210 */ /* 0x000fe20007a1e80d */
[----:B------:R-:W-:Y:S01]  /*6710*/  IMAD.X R21, R21, 0x1, R24, P3 ;  /* 0x0000000115157824 */ /* 0x000fe200018e0618 */
[----:B------:R-:W-:Y:S02]  /*6720*/  SEL R19, RZ, 0xffffffff, P1 ;  /* 0xffffffffff137807 */ /* 0x000fe40000800000 */
[----:B------:R-:W-:Y:S02]  /*6730*/  IADD3 R12, P1, -R13, 0x1, RZ ;  /* 0x000000010d0c7810 */ /* 0x000fe40007f3e1ff */
[----:B------:R-:W-:-:S02]  /*6740*/  IADD3 R17, P3, -R32, 0x1, RZ ;  /* 0x0000000120117810 */ /* 0x000fc40007f7e1ff */
[----:B------:R-:W-:Y:S02]  /*6750*/  IADD3 R18, P4, -R25, 0x1, RZ ;  /* 0x0000000119127810 */ /* 0x000fe40007f9e1ff */
[----:B------:R-:W-:Y:S02]  /*6760*/  IADD3.X R22, R19, R23, ~R16, P0, P2 ;  /* 0x0000001713167210 */ /* 0x000fe400007e4c10 */
[----:B------:R-:W-:Y:S02]  /*6770*/  ISETP.GE.U32.AND P2, PT, R20, R12, PT ;  /* 0x0000000c1400720c */ /* 0x000fe40003f46070 */
[----:B------:R-:W-:Y:S02]  /*6780*/  ISETP.GE.U32.AND P0, PT, R4, R17, PT ;  /* 0x000000110400720c */ /* 0x000fe40003f06070 */
[----:B------:R-:W-:Y:S02]  /*6790*/  IADD3.X R12, ~R16, -0x1, RZ, P1, !PT ;  /* 0xffffffff100c7810 */ /* 0x000fe40000ffe5ff */
[----:B------:R-:W-:-:S02]  /*67a0*/  ISETP.GE.U32.AND P1, PT, R41, R18, PT ;  /* 0x000000122900720c */ /* 0x000fc40003f26070 */
[----:B------:R-:W-:Y:S02]  /*67b0*/  IADD3.X R17, ~R34, -0x1, RZ, P3, !PT ;  /* 0xffffffff22117810 */ /* 0x000fe40001ffe5ff */
[----:B------:R-:W-:Y:S02]  /*67c0*/  IADD3 R18, P3, R13, -0x1, RZ ;  /* 0xffffffff0d127810 */ /* 0x000fe40007f7e0ff */
[----:B------:R-:W-:Y:S02]  /*67d0*/  ISETP.GE.U32.AND.EX P2, PT, R21, R12, PT, P2 ;  /* 0x0000000c1500720c */ /* 0x000fe40003f46120 */
[----:B------:R-:W-:Y:S01]  /*67e0*/  ISETP.GE.U32.AND.EX P0, PT, R8, R17, PT, P0 ;  /* 0x000000110800720c */ /* 0x000fe20003f06100 */
[----:B------:R-:W-:Y:S01]  /*67f0*/  IMAD.X R17, RZ, RZ, R16, P3 ;  /* 0x000000ffff117224 */ /* 0x000fe200018e0610 */
[----:B------:R-:W-:Y:S02]  /*6800*/  SEL R13, R13, R18, !P2 ;  /* 0x000000120d0d7207 */ /* 0x000fe40005000000 */
[----:B------:R-:W-:-:S02]  /*6810*/  IADD3 R12, P3, R25, -0x1, RZ ;  /* 0xffffffff190c7810 */ /* 0x000fc40007f7e0ff */
[----:B------:R-:W-:Y:S02]  /*6820*/  IADD3.X R19, ~R22, -0x1, RZ, P4, !PT ;  /* 0xffffffff16137810 */ /* 0x000fe400027fe5ff */
[----:B------:R-:W-:Y:S01]  /*6830*/  SEL R18, R16, R17, !P2 ;  /* 0x0000001110127207 */ /* 0x000fe20005000000 */
[----:B------:R-:W-:Y:S01]  /*6840*/  IMAD.X R23, RZ, RZ, R22, P3 ;  /* 0x000000ffff177224 */ /* 0x000fe200018e0616 */
[----:B------:R-:W-:Y:S02]  /*6850*/  IADD3 R16, P2, R13, R20, RZ ;  /* 0x000000140d107210 */ /* 0x000fe40007f5e0ff */
[----:B------:R-:W-:Y:S02]  /*6860*/  ISETP.GE.U32.AND.EX P1, PT, R52, R19, PT, P1 ;  /* 0x000000133400720c */ /* 0x000fe40003f26110 */
[----:B------:R-:W-:Y:S01]  /*6870*/  IADD3 R19, P3, R32, -0x1, RZ ;  /* 0xffffffff20137810 */ /* 0x000fe20007f7e0ff */
[----:B------:R-:W-:Y:S01]  /*6880*/  IMAD.X R18, R18, 0x1, R21, P2 ;  /* 0x0000000112127824 */ /* 0x000fe200010e0615 */
[----:B------:R-:W-:-:S02]  /*6890*/  IADD3 R13, P5, -R16, 0x1, RZ ;  /* 0x00000001100d7810 */ /* 0x000fc40007fbe1ff */
[----:B------:R-:W-:Y:S01]  /*68a0*/  SEL R12, R25, R12, !P1 ;  /* 0x0000000c190c7207 */ /* 0x000fe20004800000 */
[----:B------:R-:W-:Y:S01]  /*68b0*/  IMAD.X R21, RZ, RZ, R34, P3 ;  /* 0x000000ffff157224 */ /* 0x000fe200018e0622 */
[----:B------:R-:W-:Y:S02]  /*68c0*/  ISETP.GE.U32.AND P2, PT, R28, R13, PT ;  /* 0x0000000d1c00720c */ /* 0x000fe40003f46070 */
[----:B------:R-:W-:Y:S02]  /*68d0*/  IADD3.X R13, ~R18, -0x1, RZ, P5, !PT ;  /* 0xffffffff120d7810 */ /* 0x000fe40002ffe5ff */
[----:B------:R-:W-:Y:S02]  /*68e0*/  SEL R23, R22, R23, !P1 ;  /* 0x0000001716177207 */ /* 0x000fe40004800000 */
[----:B------:R-:W-:Y:S02]  /*68f0*/  IADD3 R20, P1, R12, R41, RZ ;  /* 0x000000290c147210 */ /* 0x000fe40007f3e0ff */
[----:B------:R-:W-:-:S02]  /*6900*/  SEL R19, R32, R19, !P0 ;  /* 0x0000001320137207 */ /* 0x000fc40004000000 */
[----:B------:R-:W-:Y:S01]  /*6910*/  SEL R21, R34, R21, !P0 ;  /* 0x0000001522157207 */ /* 0x000fe20004000000 */
[----:B------:R-:W-:Y:S01]  /*6920*/  IMAD.X R23, R23, 0x1, R52, P1 ;  /* 0x0000000117177824 */ /* 0x000fe200008e0634 */
[----:B------:R-:W-:Y:S02]  /*6930*/  ISETP.GE.U32.AND.EX P0, PT, R36, R13, PT, P2 ;  /* 0x0000000d2400720c */ /* 0x000fe40003f06120 */
[----:B------:R-:W-:Y:S02]  /*6940*/  IADD3 R13, P5, R16, -0x1, RZ ;  /* 0xffffffff100d7810 */ /* 0x000fe40007fbe0ff */
        /* <DEDUP_REMOVED lines=9> */
[----:B------:R-:W-:Y:S01]  /*69e0*/  IMAD.X R12, RZ, RZ, R23, P4 ;  /* 0x000000ffff0c7224 */ /* 0x000fe200020e0617 */
[----:B------:R-:W-:-:S02]  /*69f0*/  IADD3 R4, P3, R4, R19, RZ ;  /* 0x0000001304047210 */ /* 0x000fc40007f7e0ff */
[----:B------:R-:W-:Y:S02]  /*6a00*/  SEL R17, R20, R17, !P1 ;  /* 0x0000001114117207 */ /* 0x000fe40004800000 */
[----:B------:R-:W-:Y:S01]  /*6a10*/  SEL R13, R18, R13, !P0 ;  /* 0x0000000d120d7207 */ /* 0x000fe20004000000 */
[----:B------:R-:W-:Y:S01]  /*6a20*/  IMAD.X R8, R8, 0x1, R21, P3 ;  /* 0x0000000108087824 */ /* 0x000fe200018e0615 */
[----:B------:R-:W-:Y:S02]  /*6a30*/  IADD3 R0, P4, R0, R17, RZ ;  /* 0x0000001100007210 */ /* 0x000fe40007f9e0ff */
[----:B------:R-:W-:Y:S01]  /*6a40*/  SEL R12, R23, R12, !P1 ;  /* 0x0000000c170c7207 */ /* 0x000fe20004800000 */
[----:B------:R-:W-:-:S04]  /*6a50*/  IMAD.X R36, R36, 0x1, R13, P2 ;  /* 0x0000000124247824 */ /* 0x000fc800010e060d */
[----:B------:R-:W-:Y:S01]  /*6a60*/  IMAD.X R9, R9, 0x1, R12, P4 ;  /* 0x0000000109097824 */ /* 0x000fe200020e060c */
[----:B------:R-:W-:Y:S06]  /*6a70*/  @!P5 BRA `(.L_x_3) ;  /* 0xffffffec0048d947 */ /* 0x000fec000383ffff */
.L_x_2:
[-C--:B-----5:R-:W-:Y:S01]  /*6a80*/  IMAD.WIDE.U32 R12, R8, R10.reuse, RZ ;  /* 0x0000000a080c7225 */ /* 0x0a0fe200078e00ff */
[----:B------:R-:W-:Y:S01]  /*6a90*/  UMOV UR4, URZ ;  /* 0x0000003f00047c82 */ /* 0x000fe20008000000 */
[----:B------:R-:W-:Y:S01]  /*6aa0*/  STL.128 [UR41], RZ ;  /* 0x000000ffff007987 */ /* 0x000fe20008100c29 */
[----:B------:R-:W-:Y:S01]  /*6ab0*/  UIADD3 UR4, UP0, URZ, -UR4, URZ ;  /* 0x800000043f047290 */ /* 0x000fe2000ff1e03f */
[----:B------:R-:W-:Y:S01]  /*6ac0*/  IMAD.WIDE.U32 R22, R9, R10, RZ ;  /* 0x0000000a09167225 */ /* 0x000fe200078e00ff */
[----:B------:R-:W-:Y:S01]  /*6ad0*/  UMOV UR42, 0x1972 ;  /* 0x00001972002a7882 */ /* 0x000fe20000000000 */
[----:B------:R-:W-:Y:S01]  /*6ae0*/  STL.128 [UR41+0x10], RZ ;  /* 0x000010ffff007987 */ /* 0x000fe20008100c29 */
[----:B------:R-:W-:Y:S01]  /*6af0*/  UIADD3.X UR5, URZ, -0x1, URZ, UP0, !UPT ;  /* 0xffffffff3f057890 */ /* 0x000fe200087fe43f */
[----:B------:R-:W-:Y:S01]  /*6b00*/  IMAD.WIDE.U32 R18, P0, R11, R4, R12 ;  /* 0x000000040b127225 */ /* 0x000fe2000780000c */
[----:B------:R-:W-:Y:S01]  /*6b10*/  UISETP.GT.U32.AND UP0, UPT, UR4, URZ, UPT ;  /* 0x0000003f0400728c */ /* 0x000fe2000bf04070 */
[----:B------:R-:W-:Y:S01]  /*6b20*/  STL.128 [UR41+0x20], RZ ;  /* 0x000020ffff007987 */ /* 0x000fe20008100c29 */
[----:B------:R-:W-:Y:S01]  /*6b30*/  ULDC.64 UR30, c[0x4][0x8] ;  /* 0x01000200001e7ab9 */ /* 0x000fe20000000a00 */
[-C--:B------:R-:W-:Y:S01]  /*6b40*/  IMAD.WIDE.U32 R12, R4, R10.reuse, RZ ;  /* 0x0000000a040c7225 */ /* 0x080fe200078e00ff */
[----:B------:R-:W-:Y:S01]  /*6b50*/  UISETP.GT.U32.AND.EX UP0, UPT, UR5, URZ, UPT, UP0 ;  /* 0x0000003f0500728c */ /* 0x000fe2000bf04100 */
[----:B------:R-:W-:Y:S02]  /*6b60*/  STL.128 [UR41+0x30], RZ ;  /* 0x000030ffff007987 */ /* 0x000fe40008100c29 */
[----:B------:R-:W-:Y:S01]  /*6b70*/  IMAD.WIDE.U32 R26, R36, R10, RZ ;  /* 0x0000000a241a7225 */ /* 0x000fe200078e00ff */
[----:B------:R-:W-:Y:S01]  /*6b80*/  IADD3 R35, P3, R13, R18, RZ ;  /* 0x000000120d237210 */ /* 0x000fe20007f7e0ff */
[----:B------:R-:W-:Y:S01]  /*6b90*/  USEL UR4, URZ, 0x1, !UP0 ;  /* 0x000000013f047887 */ /* 0x000fe2000c000000 */
[----:B------:R-:W-:Y:S01]  /*6ba0*/  STL.128 [UR41+0x40], RZ ;  /* 0x000040ffff007987 */ /* 0x000fe20008100c29 */
[----:B------:R-:W-:Y:S01]  /*6bb0*/  IMAD.WIDE.U32 R16, R12, 0x1, RZ ;  /* 0x000000010c107825 */ /* 0x000fe200078e00ff */
[----:B------:R-:W-:-:S02]  /*6bc0*/  USEL UR5, URZ, 0xffffffff, !UP0 ;  /* 0xffffffff3f057887 */ /* 0x000fc4000c000000 */
[----:B------:R-:W-:Y:S01]  /*6bd0*/  STL.128 [UR41+0x50], RZ ;  /* 0x000050ffff007987 */ /* 0x000fe20008100c29 */
[----:B------:R-:W-:Y:S01]  /*6be0*/  IMAD.X R21, RZ, RZ, RZ, P0 ;  /* 0x000000ffff157224 */ /* 0x000fe200000e06ff */
[-C--:B------:R-:W-:Y:S01]  /*6bf0*/  ISETP.GE.U32.AND P1, PT, R16, R12.reuse, PT ;  /* 0x0000000c1000720c */ /* 0x080fe20003f26070 */
[----:B------:R-:W-:Y:S01]  /*6c00*/  IMAD.MOV.U32 R20, RZ, RZ, R19 ;  /* 0x000000ffff147224 */ /* 0x000fe200078e0013 */
[----:B------:R-:W-:Y:S01]  /*6c10*/  IADD3 R32, R17, R12, R35 ;  /* 0x0000000c11207210 */ /* 0x000fe20007ffe023 */
[----:B------:R-:W-:Y:S01]  /*6c20*/  IMAD.WIDE.U32 R22, P0, R11, R0, R22 ;  /* 0x000000000b167225 */ /* 0x000fe20007800016 */
[----:B------:R-:W-:Y:S02]  /*6c30*/  STL.128 [UR41+0x60], RZ ;  /* 0x000060ffff007987 */ /* 0x000fe40008100c29 */
[----:B------:R-:W-:Y:S01]  /*6c40*/  ISETP.GE.U32.AND.EX P1, PT, R32, R35, PT, P1 ;  /* 0x000000232000720c */ /* 0x000fe20003f26110 */
[-C--:B------:R-:W-:Y:S01]  /*6c50*/  IMAD.WIDE.U32 R18, R0, R10.reuse, RZ ;  /* 0x0000000a00127225 */ /* 0x080fe200078e00ff */
[----:B------:R-:W-:Y:S02]  /*6c60*/  STL.128 [UR41+0x70], RZ ;  /* 0x000070ffff007987 */ /* 0x000fe40008100c29 */
[----:B------:R-:W-:Y:S01]  /*6c70*/  SEL R43, RZ, 0xffffffff, P1 ;  /* 0xffffffffff2b7807 */ /* 0x000fe20000800000 */
[----:B------:R-:W-:Y:S01]  /*6c80*/  IMAD.WIDE.U32 R12, R28, R10, RZ ;  /* 0x0000000a1c0c7225 */ /* 0x000fe200078e00ff */
[----:B------:R-:W-:Y:S01]  /*6c90*/  IADD3 R33, P4, R19, R22, RZ ;  /* 0x0000001613217210 */ /* 0x000fe20007f9e0ff */
[----:B------:R-:W-:Y:S02]  /*6ca0*/  STL.128 [UR41+0x80], RZ ;  /* 0x000080ffff007987 */ /* 0x000fe40008100c29 */
[----:B------:R-:W-:-:S02]  /*6cb0*/  IMAD.WIDE.U32 R30, P2, R11, R28, R26 ;  /* 0x0000001c0b1e7225 */ /* 0x000fc4000784001a */
[----:B------:R-:W-:Y:S02]  /*6cc0*/  STL.128 [UR41+0x90], RZ ;  /* 0x000090ffff007987 */ /* 0x000fe40008100c29 */
[----:B------:R-:W-:Y:S01]  /*6cd0*/  IMAD.MOV.U32 R24, RZ, RZ, R23 ;  /* 0x000000ffff187224 */ /* 0x000fe200078e0017 */
[----:B------:R-:W-:Y:S01]  /*6ce0*/  IADD3 R17, P5, R13, R30, RZ ;  /* 0x0000001e0d117210 */ /* 0x000fe20007fbe0ff */
[----:B------:R-:W-:Y:S01]  /*6cf0*/  IMAD.WIDE.U32 R22, R12, 0x1, RZ ;  /* 0x000000010c167825 */ /* 0x000fe200078e00ff */
[----:B------:R-:W-:Y:S03]  /*6d00*/  STL.128 [UR41+0xa0], RZ ;  /* 0x0000a0ffff007987 */ /* 0x000fe60008100c29 */
[----:B------:R-:W-:Y:S01]  /*6d10*/  IMAD.WIDE.U32 R26, R18, 0x1, RZ ;  /* 0x00000001121a7825 */ /* 0x000fe200078e00ff */
[-C--:B------:R-:W-:Y:S01]  /*6d20*/  IADD3 R4, R23, R12.reuse, R17 ;  /* 0x0000000c17047210 */ /* 0x080fe20007ffe011 */
[----:B------:R-:W-:Y:S02]  /*6d30*/  STL.128 [UR41+0xb0], RZ ;  /* 0x0000b0ffff007987 */ /* 0x000fe40008100c29 */
[----:B------:R-:W-:Y:S01]  /*6d40*/  IMAD.X R19, RZ, RZ, RZ, P2 ;  /* 0x000000ffff137224 */ /* 0x000fe200010e06ff */
[----:B------:R-:W-:Y:S01]  /*6d50*/  ISETP.GE.U32.AND P2, PT, R22, R12, PT ;  /* 0x0000000c1600720c */ /* 0x000fe20003f46070 */
[----:B------:R-:W-:Y:S01]  /*6d60*/  IMAD.X R25, RZ, RZ, RZ, P0 ;  /* 0x000000ffff197224 */ /* 0x000fe200000e06ff */
[----:B------:R-:W-:Y:S01]  /*6d70*/  ISETP.GE.U32.AND P0, PT, R26, R18, PT ;  /* 0x000000121a00720c */ /* 0x000fe20003f06070 */
[----:B------:R-:W-:Y:S01]  /*6d80*/  IMAD.WIDE.U32.X R12, R11, R8, R20, P3 ;  /* 0x000000080b0c7225 */ /* 0x000fe200018e0414 */
[----:B------:R-:W-:Y:S01]  /*6d90*/  IADD3 R28, R27, R18, R33 ;  /* 0x000000121b1c7210 */ /* 0x000fe20007ffe021 */
[----:B------:R-:W-:Y:S01]  /*6da0*/  STL.128 [UR41+0xc0], RZ ;  /* 0x0000c0ffff007987 */ /* 0x000fe20008100c29 */
[----:B------:R-:W-:Y:S01]  /*6db0*/  ISETP.GE.U32.AND.EX P2, PT, R4, R17, PT, P2 ;  /* 0x000000110400720c */ /* 0x000fe20003f46120 */
[C---:B------:R-:W-:Y:S01]  /*6dc0*/  IMAD.WIDE.U32.X R8, R11.reuse, R9, R24, P4 ;  /* 0x000000090b087225 */ /* 0x040fe200020e0418 */
[----:B------:R-:W-:Y:S01]  /*6dd0*/  IADD3 R0, P4, RZ, UR4, RZ ;  /* 0x00000004ff007c10 */ /* 0x000fe2000ff9e0ff */
[----:B------:R-:W-:Y:S01]  /*6de0*/  STL.128 [UR41+0xd0], RZ ;  /* 0x0000d0ffff007987 */ /* 0x000fe20008100c29 */
[----:B------:R-:W-:Y:S01]  /*6df0*/  ISETP.GE.U32.AND.EX P0, PT, R28, R33, PT, P0 ;  /* 0x000000211c00720c */ /* 0x000fe20003f06100 */
[----:B------:R-:W-:Y:S01]  /*6e00*/  IMAD.MOV.U32 R18, RZ, RZ, R31 ;  /* 0x000000ffff127224 */ /* 0x000fe200078e001f */
[----:B------:R-:W-:Y:S01]  /*6e10*/  SEL R35, RZ, 0xffffffff, P2 ;  /* 0xffffffffff237807 */ /* 0x000fe20001000000 */
[----:B------:R-:W-:Y:S01]  /*6e20*/  IMAD.X R50, RZ, RZ, UR5, P4 ;  /* 0x00000005ff327e24 */ /* 0x000fe2000a0e06ff */
[----:B------:R-:W-:Y:S01]  /*6e30*/  SEL R39, RZ, 0xffffffff, P0 ;  /* 0xffffffffff277807 */ /* 0x000fe20000000000 */
[----:B------:R-:W-:Y:S01]  /*6e40*/  IMAD.WIDE.U32.X R10, R11, R36, R18, P5 ;  /* 0x000000240b0a7225 */ /* 0x000fe200028e0412 */
[----:B------:R-:W-:Y:S01]  /*6e50*/  IADD3 R33, P4, P5, R35, R22, -R4 ;  /* 0x0000001623217210 */ /* 0x000fe20007d9e804 */
[----:B------:R-:W-:Y:S01]  /*6e60*/  STL.128 [UR41+0xe0], RZ ;  /* 0x0000e0ffff007987 */ /* 0x000fe20008100c29 */
[----:B------:R-:W-:Y:S01]  /*6e70*/  IADD3 R41, P0, P6, R43, R16, -R32 ;  /* 0x000000102b297210 */ /* 0x000fe20007e1e820 */
[----:B------:R-:W-:Y:S01]  /*6e80*/  IMAD.MOV.U32 R54, RZ, RZ, RZ ;  /* 0x000000ffff367224 */ /* 0x000fe200078e00ff */
[C---:B------:R-:W-:Y:S01]  /*6e90*/  IADD3 R23, P3, -R0.reuse, 0x1, RZ ;  /* 0x0000000100177810 */ /* 0x040fe20007f7e1ff */
[----:B------:R-:W-:Y:S01]  /*6ea0*/  STL.128 [UR41+0xf0], RZ ;  /* 0x0000f0ffff007987 */ /* 0x000fe20008100c29 */
[----:B------:R-:W-:Y:S01]  /*6eb0*/  IADD3.X R35, R35, -0x1, R4, P4, P5 ;  /* 0xffffffff23237810 */ /* 0x000fe200027ea404 */
[----:B------:R-:W-:Y:S01]  /*6ec0*/  IMAD.MOV.U32 R56, RZ, RZ, RZ ;  /* 0x000000ffff387224 */ /* 0x000fe200078e00ff */
[----:B------:R-:W-:Y:S01]  /*6ed0*/  IADD3.X R43, R43, -0x1, R32, P0, P6 ;  /* 0xffffffff2b2b7810 */ /* 0x000fe200007ec420 */
[----:B------:R-:W-:Y:S01]  /*6ee0*/  STL.128 [UR41+0x100], RZ ;  /* 0x000100ffff007987 */ /* 0x000fe20008100c29 */
[----:B------:R-:W-:-:S02]  /*6ef0*/  IADD3 R27, P5, R0, -0x1, RZ ;  /* 0xffffffff001b7810 */ /* 0x000fc40007fbe0ff */
[----:B------:R-:W-:Y:S01]  /*6f00*/  ISETP.GE.U32.AND P0, PT, R0, R23, PT ;  /* 0x000000170000720c */ /* 0x000fe20003f06070 */
[----:B------:R-:W-:Y:S01]  /*6f10*/  STL.128 [UR41+0x110], RZ ;  /* 0x000110ffff007987 */ /* 0x000fe20008100c29 */
[----:B------:R-:W-:Y:S01]  /*6f20*/  IADD3.X R25, ~R50, -0x1, RZ, P3, !PT ;  /* 0xffffffff32197810 */ /* 0x000fe20001ffe5ff */
[----:B------:R-:W-:Y:S01]  /*6f30*/  IMAD.X R31, RZ, RZ, R50, P5 ;  /* 0x000000ffff1f7224 */ /* 0x000fe200028e0632 */
[C-C-:B------:R-:W-:Y:S01]  /*6f40*/  IADD3 R37, P1, P2, R39.reuse, R26, -R28.reuse ;  /* 0x0000001a27257210 */ /* 0x140fe20007a3e81c */
[----:B------:R-:W-:Y:S01]  /*6f50*/  STL.128 [UR41+0x120], RZ ;  /* 0x000120ffff007987 */ /* 0x000fe20008100c29 */
[----:B------:R-:W-:Y:S02]  /*6f60*/  ISETP.GE.U32.AND P4, PT, R10, R33, PT ;  /* 0x000000210a00720c */ /* 0x000fe40003f86070 */
[----:B------:R-:W-:Y:S01]  /*6f70*/  ISETP.GE.U32.AND.EX P3, PT, R50, R25, PT, P0 ;  /* 0x000000193200720c */ /* 0x000fe20003f66100 */
[----:B------:R-:W-:Y:S01]  /*6f80*/  STL.128 [UR41+0x130], RZ ;  /* 0x000130ffff007987 */ /* 0x000fe20008100c29 */
[----:B------:R-:W-:-:S02]  /*6f90*/  IADD3.X R39, R39, -0x1, R28, P1, P2 ;  /* 0xffffffff27277810 */ /* 0x000fc40000fe441c */
[----:B------:R-:W-:Y:S01]  /*6fa0*/  ISETP.GE.U32.AND.EX P0, PT, R11, R35, PT, P4 ;  /* 0x000000230b00720c */ /* 0x000fe20003f06140 */
[----:B------:R-:W-:Y:S01]  /*6fb0*/  STL.128 [UR41+0x140], RZ ;  /* 0x000140ffff007987 */ /* 0x000fe20008100c29 */
[----:B------:R-:W-:Y:S02]  /*6fc0*/  ISETP.GE.U32.AND P1, PT, R12, R41, PT ;  /* 0x000000290c00720c */ /* 0x000fe40003f26070 */
[----:B------:R-:W-:Y:S01]  /*6fd0*/  SEL R19, R0, R27, !P3 ;  /* 0x0000001b00137207 */ /* 0x000fe20005800000 */
[----:B------:R-:W-:Y:S01]  /*6fe0*/  STL.128 [UR41+0x150], RZ ;  /* 0x000150ffff007987 */ /* 0x000fe20008100c29 */
[----:B------:R-:W-:Y:S02]  /*6ff0*/  SEL R17, RZ, 0x1, P0 ;  /* 0x00000001ff117807 */ /* 0x000fe40000000000 */
[----:B------:R-:W-:Y:S01]  /*7000*/  SEL R21, R50, R31, !P3 ;  /* 0x0000001f32157207 */ /* 0x000fe20005800000 */
[----:B------:R-:W-:Y:S01]  /*7010*/  STL.128 [UR41+0x160], RZ ;  /* 0x000160ffff007987 */ /* 0x000fe20008100c29 */
[----:B------:R-:W-:-:S02]  /*7020*/  ISETP.GE.U32.AND.EX P3, PT, R13, R43, PT, P1 ;  /* 0x0000002b0d00720c */ /* 0x000fc40003f66110 */
[----:B------:R-:W-:Y:S01]  /*7030*/  ISETP.GE.U32.AND P1, PT, R8, R37, PT ;  /* 0x000000250800720c */ /* 0x000fe20003f26070 */
[----:B------:R-:W-:Y:S01]  /*7040*/  STL.128 [UR41+0x170], RZ ;  /* 0x000170ffff007987 */ /* 0x000fe20008100c29 */
[----:B------:R-:W-:Y:S02]  /*7050*/  IADD3 R10, P2, P4, R17, R10, -R33 ;  /* 0x0000000a110a7210 */ /* 0x000fe40007c5e821 */
[----:B------:R-:W-:Y:S01]  /*7060*/  SEL R17, RZ, 0xffffffff, P0 ;  /* 0xffffffffff117807 */ /* 0x000fe20000000000 */
[----:B------:R-:W-:Y:S01]  /*7070*/  STL.128 [UR41+0x180], RZ ;  /* 0x000180ffff007987 */ /* 0x000fe20008100c29 */
[----:B------:R-:W-:Y:S02]  /*7080*/  ISETP.GE.U32.AND.EX P1, PT, R9, R39, PT, P1 ;  /* 0x000000270900720c */ /* 0x000fe40003f26110 */
[----:B------:R-:W-:Y:S01]  /*7090*/  IADD3 R19, P5, R19, R0, RZ ;  /* 0x0000000013137210 */ /* 0x000fe20007fbe0ff */
[----:B------:R-:W-:Y:S01]  /*70a0*/  STL.128 [UR41+0x190], RZ ;  /* 0x000190ffff007987 */ /* 0x000fe20008100c29 */
[----:B------:R-:W-:-:S02]  /*70b0*/  IADD3.X R11, R17, R11, ~R35, P2, P4 ;  /* 0x0000000b110b7210 */ /* 0x000fc400017e8c23 */
[----:B------:R-:W-:Y:S01]  /*70c0*/  SEL R33, RZ, 0x1, P3 ;  /* 0x00000001ff217807 */ /* 0x000fe20001800000 */
[----:B------:R-:W-:Y:S01]  /*70d0*/  IMAD.X R21, R21, 0x1, R50, P5 ;  /* 0x0000000115157824 */ /* 0x000fe200028e0632 */
[----:B------:R-:W-:Y:S01]  /*70e0*/  SEL R17, RZ, 0x1, P1 ;  /* 0x00000001ff117807 */ /* 0x000fe20000800000 */
[----:B------:R-:W-:Y:S01]  /*70f0*/  STL.128 [UR41+0x1a0], RZ ;  /* 0x0001a0ffff007987 */ /* 0x000fe20008100c29 */
[----:B------:R-:W-:Y:S02]  /*7100*/  ISETP.GE.U32.AND P2, PT, R10, R23, PT ;  /* 0x000000170a00720c */ /* 0x000fe40003f46070 */
[----:B------:R-:W-:Y:S01]  /*7110*/  SEL R35, RZ, 0xffffffff, P3 ;  /* 0xffffffffff237807 */ /* 0x000fe20001800000 */
[----:B------:R-:W-:Y:S01]  /*7120*/  STL.128 [UR41+0x1b0], RZ ;  /* 0x0001b0ffff007987 */ /* 0x000fe20008100c29 */
[----:B------:R-:W-:Y:S02]  /*7130*/  IADD3 R33, P5, P6, R33, R12, -R41 ;  /* 0x0000000c21217210 */ /* 0x000fe40007ebe829 */
[----:B------:R-:W-:Y:S01]  /*7140*/  IADD3 R16, P3, P4, R17, R8, -R37 ;  /* 0x0000000811107210 */ /* 0x000fe20007c7e825 */
[----:B------:R-:W-:Y:S01]  /*7150*/  STL.128 [UR41+0x1c0], RZ ;  /* 0x0001c0ffff007987 */ /* 0x000fe20008100c29 */
[----:B------:R-:W-:-:S02]  /*7160*/  ISETP.GE.U32.AND P0, PT, R19, R0, PT ;  /* 0x000000001300720c */ /* 0x000fc40003f06070 */
[----:B------:R-:W-:Y:S01]  /*7170*/  SEL R8, RZ, 0xffffffff, P1 ;  /* 0xffffffffff087807 */ /* 0x000fe20000800000 */
[----:B------:R-:W-:Y:S01]  /*7180*/  STL.128 [UR41+0x1d0], RZ ;  /* 0x0001d0ffff007987 */ /* 0x000fe20008100c29 */
[----:B------:R-:W-:Y:S02]  /*7190*/  ISETP.GE.U32.AND.EX P2, PT, R11, R25, PT, P2 ;  /* 0x000000190b00720c */ /* 0x000fe40003f46120 */
[----:B------:R-:W-:Y:S01]  /*71a0*/  IADD3.X R35, R35, R13, ~R43, P5, P6 ;  /* 0x0000000d23237210 */ /* 0x000fe20002fecc2b */
[----:B------:R-:W-:Y:S01]  /*71b0*/  STL.128 [UR41+0x1e0], RZ ;  /* 0x0001e0ffff007987 */ /* 0x000fe20008100c29 */
[----:B------:R-:W-:Y:S02]  /*71c0*/  ISETP.GE.U32.AND.EX P0, PT, R21, R50, PT, P0 ;  /* 0x000000321500720c */ /* 0x000fe40003f06100 */
[----:B------:R-:W-:Y:S01]  /*71d0*/  IADD3.X R13, R8, R9, ~R39, P3, P4 ;  /* 0x00000009080d7210 */ /* 0x000fe20001fe8c27 */
[----:B------:R-:W-:Y:S01]  /*71e0*/  STL.128 [UR41+0x1f0], RZ ;  /* 0x0001f0ffff007987 */ /* 0x000fe20008100c29 */
[----:B------:R-:W-:-:S02]  /*71f0*/  SEL R4, R0, R27, !P2 ;  /* 0x0000001b00047207 */ /* 0x000fc40005000000 */
[----:B------:R-:W-:Y:S01]  /*7200*/  ISETP.GE.U32.AND P4, PT, R16, R23, PT ;  /* 0x000000171000720c */ /* 0x000fe20003f86070 */
[----:B------:R-:W-:Y:S01]  /*7210*/  STL.128 [UR41+0x200], RZ ;  /* 0x000200ffff007987 */ /* 0x000fe20008100c29 */
[----:B------:R-:W-:Y:S02]  /*7220*/  SEL R17, RZ, 0x1, P0 ;  /* 0x00000001ff117807 */ /* 0x000fe40000000000 */
[----:B------:R-:W-:Y:S01]  /*7230*/  SEL R9, RZ, 0xffffffff, P0 ;  /* 0xffffffffff097807 */ /* 0x000fe20000000000 */
[----:B------:R-:W-:Y:S01]  /*7240*/  STL.128 [UR41+0x210], RZ ;  /* 0x000210ffff007987 */ /* 0x000fe20008100c29 */
[----:B------:R-:W-:Y:S02]  /*7250*/  IADD3 R4, P3, R4, R10, RZ ;  /* 0x0000000a04047210 */ /* 0x000fe40007f7e0ff */
[----:B------:R-:W-:Y:S01]  /*7260*/  ISETP.GE.U32.AND.EX P0, PT, R13, R25, PT, P4 ;  /* 0x000000190d00720c */ /* 0x000fe20003f06140 */
[----:B------:R-:W-:Y:S01]  /*7270*/  STL.128 [UR41+0x220], RZ ;  /* 0x000220ffff007987 */ /* 0x000fe20008100c29 */
[----:B------:R-:W-:-:S02]  /*7280*/  SEL R8, R50, R31, !P2 ;  /* 0x0000001f32087207 */ /* 0x000fc40005000000 */
[----:B------:R-:W-:Y:S01]  /*7290*/  IADD3 R17, P5, P6, R17, R19, -R0 ;  /* 0x0000001311117210 */ /* 0x000fe20007ebe800 */
[----:B------:R-:W-:Y:S01]  /*72a0*/  STL.128 [UR41+0x230], RZ ;  /* 0x000230ffff007987 */ /* 0x000fe20008100c29 */
[----:B------:R-:W-:Y:S01]  /*72b0*/  SEL R12, R0, R27, !P0 ;  /* 0x0000001b000c7207 */ /* 0x000fe20004000000 */
[----:B------:R-:W-:Y:S01]  /*72c0*/  IMAD.X R8, R8, 0x1, R11, P3 ;  /* 0x0000000108087824 */ /* 0x000fe200018e060b */
[----:B------:R-:W-:Y:S01]  /*72d0*/  ISETP.GE.U32.AND P1, PT, R33, R0, PT ;  /* 0x000000002100720c */ /* 0x000fe20003f26070 */
[----:B------:R-:W-:Y:S01]  /*72e0*/  STL.128 [UR41+0x240], RZ ;  /* 0x000240ffff007987 */ /* 0x000fe20008100c29 */
[----:B------:R-:W-:Y:S02]  /*72f0*/  ISETP.GE.U32.AND P2, PT, R4, R23, PT ;  /* 0x000000170400720c */ /* 0x000fe40003f46070 */
[----:B------:R-:W-:Y:S01]  /*7300*/  IADD3.X R10, R9, R21, ~R50, P5, P6 ;  /* 0x00000015090a7210 */ /* 0x000fe20002fecc32 */
[----:B------:R-:W-:Y:S01]  /*7310*/  STL.128 [UR41+0x250], RZ ;  /* 0x000250ffff007987 */ /* 0x000fe20008100c29 */
[----:B------:R-:W-:-:S02]  /*7320*/  IADD3 R12, P5, R12, R16, RZ ;  /* 0x000000100c0c7210 */ /* 0x000fc40007fbe0ff */
[----:B------:R-:W-:Y:S01]  /*7330*/  SEL R16, R50, R31, !P0 ;  /* 0x0000001f32107207 */ /* 0x000fe20004000000 */
[----:B------:R-:W-:Y:S01]  /*7340*/  STL.128 [UR41+0x260], RZ ;  /* 0x000260ffff007987 */ /* 0x000fe20008100c29 */
[----:B------:R-:W-:Y:S02]  /*7350*/  ISETP.GE.U32.AND.EX P1, PT, R35, R50, PT, P1 ;  /* 0x000000322300720c */ /* 0x000fe40003f26110 */
[----:B------:R-:W-:Y:S01]  /*7360*/  ISETP.GE.U32.AND.EX P0, PT, R8, R25, PT, P2 ;  /* 0x000000190800720c */ /* 0x000fe20003f06120 */
[----:B------:R-:W-:Y:S01]  /*7370*/  IMAD.X R16, R16, 0x1, R13, P5 ;  /* 0x0000000110107824 */ /* 0x000fe200028e060d */
[----:B------:R-:W-:Y:S01]  /*7380*/  IADD3 R9, P2, -R17, 0x1, RZ ;  /* 0x0000000111097810 */ /* 0x000fe20007f5e1ff */
[----:B------:R-:W-:Y:S01]  /*7390*/  STL.128 [UR41+0x270], RZ ;  /* 0x000270ffff007987 */ /* 0x000fe20008100c29 */
[----:B------:R-:W-:Y:S02]  /*73a0*/  SEL R19, RZ, 0x1, P1 ;  /* 0x00000001ff137807 */ /* 0x000fe40000800000 */
[----:B------:R-:W-:Y:S01]  /*73b0*/  SEL R11, R0, R27, !P0 ;  /* 0x0000001b000b7207 */ /* 0x000fe20004000000 */
[----:B------:R-:W-:Y:S01]  /*73c0*/  STL.128 [UR41+0x280], RZ ;  /* 0x000280ffff007987 */ /* 0x000fe20008100c29 */
[----:B------:R-:W-:-:S02]  /*73d0*/  SEL R21, RZ, 0xffffffff, P1 ;  /* 0xffffffffff157807 */ /* 0x000fc40000800000 */
[----:B------:R-:W-:Y:S01]  /*73e0*/  ISETP.GE.U32.AND P1, PT, R12, R9, PT ;  /* 0x000000090c00720c */ /* 0x000fe20003f26070 */
[----:B------:R-:W-:Y:S01]  /*73f0*/  STL.128 [UR41+0x290], RZ ;  /* 0x000290ffff007987 */ /* 0x000fe20008100c29 */
[----:B------:R-:W-:Y:S02]  /*7400*/  IADD3.X R9, ~R10, -0x1, RZ, P2, !PT ;  /* 0xffffffff0a097810 */ /* 0x000fe400017fe5ff */
[----:B------:R-:W-:Y:S01]  /*7410*/  IADD3 R19, P3, P4, R19, R33, -R0 ;  /* 0x0000002113137210 */ /* 0x000fe20007c7e800 */
[----:B------:R-:W-:Y:S01]  /*7420*/  STL.128 [UR41+0x2a0], RZ ;  /* 0x0002a0ffff007987 */ /* 0x000fe20008100c29 */
[----:B------:R-:W-:Y:S02]  /*7430*/  IADD3 R11, P2, R11, R4, RZ ;  /* 0x000000040b0b7210 */ /* 0x000fe40007f5e0ff */
[----:B------:R-:W-:Y:S01]  /*7440*/  SEL R13, R50, R31, !P0 ;  /* 0x0000001f320d7207 */ /* 0x000fe20004000000 */
[----:B------:R-:W-:Y:S01]  /*7450*/  STL.128 [UR41+0x2b0], RZ ;  /* 0x0002b0ffff007987 */ /* 0x000fe20008100c29 */
[----:B------:R-:W-:-:S02]  /*7460*/  IADD3.X R21, R21, R35, ~R50, P3, P4 ;  /* 0x0000002315157210 */ /* 0x000fc40001fe8c32 */
[----:B------:R-:W-:Y:S01]  /*7470*/  ISETP.GE.U32.AND P0, PT, R19, R0, PT ;  /* 0x000000001300720c */ /* 0x000fe20003f06070 */
[----:B------:R-:W-:Y:S01]  /*7480*/  STL.128 [UR41+0x2c0], RZ ;  /* 0x0002c0ffff007987 */ /* 0x000fe20008100c29 */
[----:B------:R-:W-:Y:S01]  /*7490*/  IADD3 R4, P3, R17, -0x1, RZ ;  /* 0xffffffff11047810 */ /* 0x000fe20007f7e0ff */
[----:B------:R-:W-:Y:S01]  /*74a0*/  IMAD.X R13, R13, 0x1, R8, P2 ;  /* 0x000000010d0d7824 */ /* 0x000fe200010e0608 */
[----:B------:R-:W-:Y:S01]  /*74b0*/  ISETP.GE.U32.AND P2, PT, R11, R23, PT ;  /* 0x000000170b00720c */ /* 0x000fe20003f46070 */
[----:B------:R-:W-:Y:S01]  /*74c0*/  STL.128 [UR41+0x2d0], RZ ;  /* 0x0002d0ffff007987 */ /* 0x000fe20008100c29 */
[----:B------:R-:W-:Y:S01]  /*74d0*/  ISETP.GE.U32.AND.EX P0, PT, R21, R50, PT, P0 ;  /* 0x000000321500720c */ /* 0x000fe20003f06100 */
[----:B------:R-:W-:Y:S01]  /*74e0*/  IMAD.X R49, RZ, RZ, R10, P3 ;  /* 0x000000ffff317224 */ /* 0x000fe200018e060a */
[----:B------:R-:W-:Y:S01]  /*74f0*/  ISETP.GE.U32.AND.EX P2, PT, R13, R25, PT, P2 ;  /* 0x000000190d00720c */ /* 0x000fe20003f46120 */
[----:B------:R-:W-:Y:S01]  /*7500*/  STL.128 [UR41+0x2e0], RZ ;  /* 0x0002e0ffff007987 */ /* 0x000fe20008100c29 */
[----:B------:R-:W-:-:S02]  /*7510*/  ISETP.GE.U32.AND.EX P1, PT, R16, R9, PT, P1 ;  /* 0x000000091000720c */ /* 0x000fc40003f26110 */
[----:B------:R-:W-:Y:S01]  /*7520*/  SEL R9, RZ, 0x1, P0 ;  /* 0x00000001ff097807 */ /* 0x000fe20000000000 */
[----:B------:R-:W-:Y:S01]  /*7530*/  STL.128 [UR41+0x2f0], RZ ;  /* 0x0002f0ffff007987 */ /* 0x000fe20008100c29 */
[----:B------:R-:W-:Y:S02]  /*7540*/  SEL R52, R0, R27, !P2 ;  /* 0x0000001b00347207 */ /* 0x000fe40005000000 */
[----:B------:R-:W-:Y:S01]  /*7550*/  SEL R4, R17, R4, !P1 ;  /* 0x0000000411047207 */ /* 0x000fe20004800000 */
[----:B------:R-:W-:Y:S01]  /*7560*/  STL.128 [UR41+0x300], RZ ;  /* 0x000300ffff007987 */ /* 0x000fe20008100c29 */
[----:B------:R-:W-:Y:S02]  /*7570*/  SEL R49, R10, R49, !P1 ;  /* 0x000000310a317207 */ /* 0x000fe40004800000 */
[----:B------:R-:W-:Y:S01]  /*7580*/  IADD3 R48, P1, P3, R9, R19, -R0 ;  /* 0x0000001309307210 */ /* 0x000fe20007b3e800 */
[----:B------:R-:W-:Y:S01]  /*7590*/  STL.128 [UR41+0x310], RZ ;  /* 0x000310ffff007987 */ /* 0x000fe20008100c29 */
[----:B------:R-:W-:Y:S01]  /*75a0*/  SEL R9, RZ, 0xffffffff, P0 ;  /* 0xffffffffff097807 */ /* 0x000fe20000000000 */
[----:B------:R-:W-:Y:S01]  /*75b0*/  IMAD.MOV.U32 R0, RZ, RZ, R6 ;  /* 0x000000ffff007224 */ /* 0x000fe200078e0006 */
[----:B------:R-:W-:Y:S01]  /*75c0*/  IADD3 R52, P0, R52, R11, RZ ;  /* 0x0000000b34347210 */ /* 0x000fe20007f1e0ff */
[----:B------:R-:W-:Y:S01]  /*75d0*/  STL.128 [UR41+0x320], RZ ;  /* 0x000320ffff007987 */ /* 0x000fe20008100c29 */
[----:B------:R-:W-:Y:S01]  /*75e0*/  SEL R8, R50, R31, !P2 ;  /* 0x0000001f32087207 */ /* 0x000fe20005000000 */
[----:B------:R-:W-:Y:S01]  /*75f0*/  IMAD.MOV.U32 R11, RZ, RZ, RZ ;  /* 0x000000ffff0b7224 */ /* 0x000fe200078e00ff */
[----:B------:R-:W-:Y:S01]  /*7600*/  IADD3 R4, P4, R4, R12, RZ ;  /* 0x0000000c04047210 */ /* 0x000fe20007f9e0ff */
[----:B------:R-:W-:Y:S01]  /*7610*/  STL.128 [UR41+0x330], RZ ;  /* 0x000330ffff007987 */ /* 0x000fe20008100c29 */
[----:B------:R-:W-:Y:S01]  /*7620*/  IADD3.X R50, R9, R21, ~R50, P1, P3 ;  /* 0x0000001509327210 */ /* 0x000fe20000fe6c32 */
[----:B------:R-:W-:Y:S01]  /*7630*/  IMAD.X R8, R8, 0x1, R13, P0 ;  /* 0x0000000108087824 */ /* 0x000fe200000e060d */
[----:B------:R-:W-:Y:S01]  /*7640*/  CS2R R12, SRZ ;  /* 0x00000000000c7805 */ /* 0x000fe2000001ff00 */
[----:B------:R-:W-:Y:S01]  /*7650*/  STL.128 [UR41+0x340], RZ ;  /* 0x000340ffff007987 */ /* 0x000fe20008100c29 */
[----:B------:R-:W-:Y:S01]  /*7660*/  IMAD.X R49, R49, 0x1, R16, P4 ;  /* 0x0000000131317824 */ /* 0x000fe200020e0610 */
[----:B------:R-:W-:Y:S01]  /*7670*/  MOV R10, 0x7c20 ;  /* 0x00007c20000a7802 */ /* 0x000fe20000000f00 */
[----:B------:R-:W-:Y:S01]  /*7680*/  IMAD.MOV.U32 R9, RZ, RZ, RZ ;  /* 0x000000ffff097224 */ /* 0x000fe200078e00ff */
        /* <DEDUP_REMOVED lines=87> */
[----:B------:R-:W-:Y:S01]  /*7c00*/  STL.128 [UR41+0x8c0], RZ ;  /* 0x0008c0ffff007987 */ /* 0x000fe20008100c29 */
[----:B------:R-:W-:Y:S05]  /*7c10*/  CALL.REL.NOINC `($evaluate_quotient_kernel$_Z21interpret_constraintsPKhjPK13BFieldElementPK13XFieldElementS3_S6_S6_PS4_j) ;  /* 0x0000016400407944 */ /* 0x000fea0003c00000 */
[----:B------:R-:W-:Y:S01]  /*7c20*/  ULDC.64 UR4, c[0x0][0x258] ;  /* 0x0000960000047ab9 */ /* 0x000fe20000000a00 */
[----:B------:R-:W-:Y:S01]  /*7c30*/  ULDC.64 UR10, c[0x0][0x250] ;  /* 0x00009400000a7ab9 */ /* 0x000fe20000000a00 */
[----:B------:R-:W-:Y:S01]  /*7c40*/  UIADD3 UR5, -UR4, UR5, URZ ;  /* 0x0000000504057290 */ /* 0x000fe2000fffe13f */
[----:B------:R-:W-:Y:S01]  /*7c50*/  IMAD.MOV.U32 R9, RZ, RZ, RZ ;  /* 0x000000ffff097224 */ /* 0x000fe200078e00ff */
[----:B------:R-:W-:Y:S01]  /*7c60*/  UIMAD.WIDE.U32 UR10, UR4, 0x18, UR10 ;  /* 0x00000018040a78a5 */ /* 0x000fe2000f8e000a */
[----:B------:R-:W-:Y:S01]  /*7c70*/  CS2R R10, SRZ ;  /* 0x00000000000a7805 */ /* 0x000fe2000001ff00 */
[----:B------:R-:W-:Y:S01]  /*7c80*/  ULOP3.LUT UP0, UR9, UR5, 0xfffffffc, URZ, 0xc0, !UPT ;  /* 0xfffffffc05097892 */ /* 0x000fe2000f80c03f */
[----:B------:R-:W-:Y:S01]  /*7c90*/  IMAD.MOV.U32 R0, RZ, RZ, RZ ;  /* 0x000000ffff007224 */ /* 0x000fe200078e00ff */
[----:B------:R-:W-:Y:S02]  /*7ca0*/  ULDC.64 UR16, c[0x0][0x238] ;  /* 0x00008e0000107ab9 */ /* 0x000fe40000000a00 */
[----:B------:R-:W-:-:S02]  /*7cb0*/  UISETP.GE.U32.AND UP1, UPT, UR9, UR5, UPT ;  /* 0x000000050900728c */ /* 0x000fc4000bf26070 */
[----:B------:R-:W-:-:S13]  /*7cc0*/  PLOP3.LUT P0, PT, PT, PT, UP0, 0x80, 0x0 ;  /* 0x000000000000781c */ /* 0x000fda0003f0f008 */
[----:B------:R-:W-:Y:S05]  /*7cd0*/  @!P0 BRA `(.L_x_4) ;  /* 0x0000004800cc8947 */ /* 0x000fea0003800000 */
[----:B------:R-:W-:Y:S01]  /*7ce0*/  IMAD.MOV.U32 R54, RZ, RZ, RZ ;  /* 0x000000ffff367224 */ /* 0x000fe200078e00ff */
[----:B------:R-:W-:Y:S01]  /*7cf0*/  UMOV UR4, URZ ;  /* 0x0000003f00047c82 */ /* 0x000fe20008000000 */
[----:B------:R-:W-:-:S07]  /*7d00*/  IMAD.MOV.U32 R56, RZ, RZ, RZ ;  /* 0x000000ffff387224 */ /* 0x000fce00078e00ff */
.L_x_5:
        /* <DEDUP_REMOVED lines=8> */
[----:B------:R-:W3:Y:S01]  /*7d90*/  LDL.128 R20, [UR12+0x10] ;  /* 0x0000100cff147983 */ /* 0x000ee20008100c00 */
[----:B------:R-:W-:Y:S02]  /*7da0*/  IMAD.U32 R32, RZ, RZ, UR14 ;  /* 0x0000000eff207e24 */ /* 0x000fe4000f8e00ff */
[----:B------:R-:W-:Y:S01]  /*7db0*/  IMAD.U32 R33, RZ, RZ, UR15 ;  /* 0x0000000fff217e24 */ /* 0x000fe2000f8e00ff */
[----:B------:R-:W4:Y:S04]  /*7dc0*/  LDL.128 R24, [UR12+0x20] ;  /* 0x0000200cff187983 */ /* 0x000f280008100c00 */
[----:B------:R-:W5:Y:S04]  /*7dd0*/  LDG.E.64 R62, desc[UR22][R62.64+0x8] ;  /* 0x000008163e3e7981 */ /* 0x000f68000c1e1b00 */
[----:B------:R-:W4:Y:S01]  /*7de0*/  LDG.E.64 R32, desc[UR22][R32.64+0x10] ;  /* 0x0000101620207981 */ /* 0x000f22000c1e1b00 */
[----:B------:R-:W-:-:S02]  /*7df0*/  IMAD.U32 R58, RZ, RZ, UR14 ;  /* 0x0000000eff3a7e24 */ /* 0x000fc4000f8e00ff */
[----:B------:R-:W-:-:S06]  /*7e00*/  IMAD.U32 R59, RZ, RZ, UR15 ;  /* 0x0000000fff3b7e24 */ /* 0x000fcc000f8e00ff */
[----:B------:R-:W4:Y:S01]  /*7e10*/  LDG.E.64 R58, desc[UR22][R58.64+0x18] ;  /* 0x000018163a3a7981 */ /* 0x000f22000c1e1b00 */
[----:B------:R-:W-:Y:S02]  /*7e20*/  IMAD.U32 R64, RZ, RZ, UR14 ;  /* 0x0000000eff407e24 */ /* 0x000fe4000f8e00ff */
[----:B------:R-:W-:-:S06]  /*7e30*/  IMAD.U32 R65, RZ, RZ, UR15 ;  /* 0x0000000fff417e24 */ /* 0x000fcc000f8e00ff */
[----:B------:R-:W4:Y:S01]  /*7e40*/  LDG.E.64 R64, desc[UR22][R64.64+0x20] ;  /* 0x0000201640407981 */ /* 0x000f22000c1e1b00 */
[----:B------:R-:W-:Y:S02]  /*7e50*/  IMAD.U32 R72, RZ, RZ, UR14 ;  /* 0x0000000eff487e24 */ /* 0x000fe4000f8e00ff */
[----:B------:R-:W-:-:S06]  /*7e60*/  IMAD.U32 R73, RZ, RZ, UR15 ;  /* 0x0000000fff497e24 */ /* 0x000fcc000f8e00ff */
[----:B------:R-:W4:Y:S01]  /*7e70*/  LDG.E.64 R72, desc[UR22][R72.64+0x28] ;  /* 0x0000281648487981 */ /* 0x000f22000c1e1b00 */
[----:B--2---:R-:W-:-:S04]  /*7e80*/  IMAD.WIDE.U32 R34, R17, R60, RZ ;  /* 0x0000003c11227225 */ /* 0x004fc800078e00ff */
[----:B------:R-:W-:-:S04]  /*7e90*/  IMAD.WIDE.U32 R30, R16, R60, RZ ;  /* 0x0000003c101e7225 */ /* 0x000fc800078e00ff */
[----:B------:R-:W-:-:S04]  /*7ea0*/  IMAD.WIDE.U32 R34, P3, R16, R61, R34 ;  /* 0x0000003d10227225 */ /* 0x000fc80007860022 */
[----:B------:R-:W-:Y:S01]  /*7eb0*/  IMAD.WIDE.U32 R12, R30, 0x1, RZ ;  /* 0x000000011e0c7825 */ /* 0x000fe200078e00ff */
[----:B------:R-:W-:-:S03]  /*7ec0*/  IADD3 R39, P1, R31, R34, RZ ;  /* 0x000000221f277210 */ /* 0x000fc60007f3e0ff */
[----:B------:R-:W-:Y:S01]  /*7ed0*/  IMAD.WIDE.U32 R36, R19, R60, RZ ;  /* 0x0000003c13247225 */ /* 0x000fe200078e00ff */
[-C--:B------:R-:W-:Y:S02]  /*7ee0*/  ISETP.GE.U32.AND P0, PT, R12, R30.reuse, PT ;  /* 0x0000001e0c00720c */ /* 0x080fe40003f06070 */
[----:B------:R-:W-:Y:S01]  /*7ef0*/  IADD3 R28, R13, R30, R39 ;  /* 0x0000001e0d1c7210 */ /* 0x000fe20007ffe027 */
[----:B------:R-:W-:-:S03]  /*7f00*/  IMAD.WIDE.U32 R40, R18, R60, RZ ;  /* 0x0000003c12287225 */ /* 0x000fc600078e00ff */
[----:B------:R-:W-:Y:S01]  /*7f10*/  ISETP.GE.U32.AND.EX P0, PT, R28, R39, PT, P0 ;  /* 0x000000271c00720c */ /* 0x000fe20003f06100 */
[----:B------:R-:W-:-:S03]  /*7f20*/  IMAD.WIDE.U32 R30, P2, R18, R61, R36 ;  /* 0x0000003d121e7225 */ /* 0x000fc60007840024 */
[----:B------:R-:W-:Y:S01]  /*7f30*/  SEL R51, RZ, 0xffffffff, P0 ;  /* 0xffffffffff337807 */ /* 0x000fe20000000000 */
[----:B------:R-:W-:-:S04]  /*7f40*/  IMAD.WIDE.U32 R36, R40, 0x1, RZ ;  /* 0x0000000128247825 */ /* 0x000fc800078e00ff */
[----:B------:R-:W-:Y:S01]  /*7f50*/  IMAD.X R39, RZ, RZ, RZ, P3 ;  /* 0x000000ffff277224 */ /* 0x000fe200018e06ff */
[----:B------:R-:W-:Y:S01]  /*7f60*/  IADD3 R41, P3, R41, R30, RZ ;  /* 0x0000001e29297210 */ /* 0x000fe20007f7e0ff */
[----:B------:R-:W-:Y:S01]  /*7f70*/  IMAD.MOV.U32 R38, RZ, RZ, R35 ;  /* 0x000000ffff267224 */ /* 0x000fe200078e0023 */
[----:B------:R-:W-:Y:S02]  /*7f80*/  ISETP.GE.U32.AND P0, PT, R36, R40, PT ;  /* 0x000000282400720c */ /* 0x000fe40003f06070 */
[----:B------:R-:W-:Y:S01]  /*7f90*/  IADD3 R43, P4, P5, R51, R12, -R28 ;  /* 0x0000000c332b7210 */ /* 0x000fe20007d9e81c */
[----:B------:R-:W-:Y:S01]  /*7fa0*/  IMAD.WIDE.U32.X R12, R17, R61, R38, P1 ;  /* 0x0000003d110c7225 */ /* 0x000fe200008e0426 */
[----:B------:R-:W-:Y:S02]  /*7fb0*/  IADD3 R40, R37, R40, R41 ;  /* 0x0000002825287210 */ /* 0x000fe40007ffe029 */
[----:B------:R-:W-:Y:S02]  /*7fc0*/  IADD3.X R51, R51, -0x1, R28, P4, P5 ;  /* 0xffffffff33337810 */ /* 0x000fe400027ea41c */
[----:B------:R-:W-:-:S02]  /*7fd0*/  ISETP.GE.U32.AND.EX P0, PT, R40, R41, PT, P0 ;  /* 0x000000292800720c */ /* 0x000fc40003f06100 */
[----:B------:R-:W-:Y:S02]  /*7fe0*/  ISETP.GE.U32.AND P1, PT, R12, R43, PT ;  /* 0x0000002b0c00720c */ /* 0x000fe40003f26070 */
[----:B------:R-:W-:Y:S02]  /*7ff0*/  SEL R47, RZ, 0xffffffff, P0 ;  /* 0xffffffffff2f7807 */ /* 0x000fe40000000000 */
[----:B------:R-:W-:Y:S01]  /*8000*/  ISETP.GE.U32.AND.EX P0, PT, R13, R51, PT, P1 ;  /* 0x000000330d00720c */ /* 0x000fe20003f06110 */
[----:B------:R-:W-:Y:S01]  /*8010*/  IMAD.X R35, RZ, RZ, RZ, P2 ;  /* 0x000000ffff237224 */ /* 0x000fe200010e06ff */
[C-C-:B------:R-:W-:Y:S02]  /*8020*/  IADD3 R41, P1, P2, R47.reuse, R36, -R40.reuse ;  /* 0x000000242f297210 */ /* 0x140fe40007a3e828 */
[----:B------:R-:W-:Y:S01]  /*8030*/  SEL R37, RZ, 0x1, P0 ;  /* 0x00000001ff257807 */ /* 0x000fe20000000000 */
[----:B------:R-:W-:Y:S01]  /*8040*/  IMAD.MOV.U32 R34, RZ, RZ, R31 ;  /* 0x000000ffff227224 */ /* 0x000fe200078e001f */
[----:B------:R-:W-:Y:S01]  /*8050*/  IADD3.X R47, R47, -0x1, R40, P1, P2 ;  /* 0xffffffff2f2f7810 */ /* 0x000fe20000fe4428 */
[----:B-----5:R-:W-:Y:S01]  /*8060*/  IMAD.WIDE.U32 R38, R17, R62, RZ ;  /* 0x0000003e11267225 */ /* 0x020fe200078e00ff */
[----:B------:R-:W-:-:S03]  /*8070*/  IADD3 R40, P1, P2, R37, R12, -R43 ;  /* 0x0000000c25287210 */ /* 0x000fc60007a3e82b */
[----:B------:R-:W-:Y:S01]  /*8080*/  IMAD.WIDE.U32 R36, R19, R62, RZ ;  /* 0x0000003e13247225 */ /* 0x000fe200078e00ff */
[----:B------:R-:W-:-:S03]  /*8090*/  SEL R55, RZ, 0xffffffff, P0 ;  /* 0xffffffffff377807 */ /* 0x000fc60000000000 */
[----:B------:R-:W-:-:S04]  /*80a0*/  IMAD.WIDE.U32 R44, R16, R62, RZ ;  /* 0x0000003e102c7225 */ /* 0x000fc800078e00ff */
[----:B------:R-:W-:-:S04]  /*80b0*/  IMAD.WIDE.U32.X R34, R19, R61, R34, P3 ;  /* 0x0000003d13227225 */ /* 0x000fc800018e0422 */
[----:B------:R-:W-:Y:S01]  /*80c0*/  IMAD.WIDE.U32 R38, P6, R16, R63, R38 ;  /* 0x0000003f10267225 */ /* 0x000fe200078c0026 */
[----:B------:R-:W-:-:S03]  /*80d0*/  ISETP.GE.U32.AND P5, PT, R34, R41, PT ;  /* 0x000000292200720c */ /* 0x000fc60003fa6070 */
[----:B------:R-:W-:Y:S01]  /*80e0*/  IMAD.WIDE.U32 R42, R18, R62, RZ ;  /* 0x0000003e122a7225 */ /* 0x000fe200078e00ff */
[----:B------:R-:W-:-:S03]  /*80f0*/  IADD3.X R55, R55, R13, ~R51, P1, P2 ;  /* 0x0000000d37377210 */ /* 0x000fc60000fe4c33 */
[----:B------:R-:W-:Y:S01]  /*8100*/  IMAD.WIDE.U32 R36, P4, R18, R63, R36 ;  /* 0x0000003f12247225 */ /* 0x000fe20007880024 */
[----:B------:R-:W-:-:S03]  /*8110*/  IADD3 R53, P2, R45, R38, RZ ;  /* 0x000000262d357210 */ /* 0x000fc60007f5e0ff */
[----:B------:R-:W-:Y:S01]  /*8120*/  IMAD.WIDE.U32 R30, R44, 0x1, RZ ;  /* 0x000000012c1e7825 */ /* 0x000fe200078e00ff */
[----:B------:R-:W-:Y:S02]  /*8130*/  ISETP.GE.U32.AND.EX P5, PT, R35, R47, PT, P5 ;  /* 0x0000002f2300720c */ /* 0x000fe40003fa6150 */
[----:B------:R-:W-:Y:S01]  /*8140*/  IADD3 R51, P3, R43, R36, RZ ;  /* 0x000000242b337210 */ /* 0x000fe20007f7e0ff */
[----:B------:R-:W-:Y:S01]  /*8150*/  IMAD.WIDE.U32 R12, R42, 0x1, RZ ;  /* 0x000000012a0c7825 */ /* 0x000fe200078e00ff */
[-C--:B------:R-:W-:Y:S02]  /*8160*/  ISETP.GE.U32.AND P1, PT, R30, R44.reuse, PT ;  /* 0x0000002c1e00720c */ /* 0x080fe40003f26070 */
[----:B------:R-:W-:Y:S02]  /*8170*/  IADD3 R45, R31, R44, R53 ;  /* 0x0000002c1f2d7210 */ /* 0x000fe40007ffe035 */
[----:B------:R-:W-:Y:S02]  /*8180*/  SEL R28, RZ, 0x1, P5 ;  /* 0x00000001ff1c7807 */ /* 0x000fe40002800000 */
[----:B------:R-:W-:-:S02]  /*8190*/  ISETP.GE.U32.AND P0, PT, R12, R42, PT ;  /* 0x0000002a0c00720c */ /* 0x000fc40003f06070 */
[----:B------:R-:W-:Y:S01]  /*81a0*/  IADD3 R43, R13, R42, R51 ;  /* 0x0000002a0d2b7210 */ /* 0x000fe20007ffe033 */
[----:B------:R-:W-:Y:S01]  /*81b0*/  IMAD.X R69, RZ, RZ, RZ, P6 ;  /* 0x000000ffff457224 */ /* 0x000fe200030e06ff */
[----:B------:R-:W-:Y:S02]  /*81c0*/  ISETP.GE.U32.AND.EX P1, PT, R45, R53, PT, P1 ;  /* 0x000000352d00720c */ /* 0x000fe40003f26110 */
[----:B------:R-:W-:Y:S02]  /*81d0*/  SEL R31, RZ, 0xffffffff, P5 ;  /* 0xffffffffff1f7807 */ /* 0x000fe40002800000 */
[----:B------:R-:W-:Y:S02]  /*81e0*/  IADD3 R13, P6, P5, R28, R34, -R41 ;  /* 0x000000221c0d7210 */ /* 0x000fe40007dde829 */
[----:B------:R-:W-:Y:S02]  /*81f0*/  ISETP.GE.U32.AND.EX P0, PT, R43, R51, PT, P0 ;  /* 0x000000332b00720c */ /* 0x000fe40003f06100 */
[----:B------:R-:W-:-:S02]  /*8200*/  SEL R36, RZ, 0xffffffff, P1 ;  /* 0xffffffffff247807 */ /* 0x000fc40000800000 */
[----:B------:R-:W-:Y:S01]  /*8210*/  IADD3.X R31, R31, R35, ~R47, P6, P5 ;  /* 0x000000231f1f7210 */ /* 0x000fe200037eac2f */
[----:B---3--:R-:W-:Y:S01]  /*8220*/  IMAD.WIDE.U32 R34, R21, R62, RZ ;  /* 0x0000003e15227225 */ /* 0x008fe200078e00ff */
[----:B------:R-:W-:Y:S02]  /*8230*/  SEL R28, RZ, 0xffffffff, P0 ;  /* 0xffffffffff1c7807 */ /* 0x000fe40000000000 */
[----:B------:R-:W-:Y:S01]  /*8240*/  IADD3 R57, P0, P1, R36, R30, -R45 ;  /* 0x0000001e24397210 */ /* 0x000fe2000791e82d */
[----:B------:R-:W-:Y:S02]  /*8250*/  IMAD.MOV.U32 R68, RZ, RZ, R39 ;  /* 0x000000ffff447224 */ /* 0x000fe400078e0027 */
[----:B------:R-:W-:Y:S01]  /*8260*/  IMAD.X R47, RZ, RZ, RZ, P4 ;  /* 0x000000ffff2f7224 */ /* 0x000fe200020e06ff */
[----:B------:R-:W-:Y:S01]  /*8270*/  IADD3 R41, P4, P5, R28, R12, -R43 ;  /* 0x0000000c1c297210 */ /* 0x000fe20007d9e82b */
[----:B------:R-:W-:Y:S01]  /*8280*/  IMAD.WIDE.U32 R38, R20, R62, RZ ;  /* 0x0000003e14267225 */ /* 0x000fe200078e00ff */
[----:B------:R-:W-:-:S03]  /*8290*/  IADD3.X R51, R36, -0x1, R45, P0, P1 ;  /* 0xffffffff24337810 */ /* 0x000fc600007e242d */
[----:B------:R-:W-:Y:S02]  /*82a0*/  IMAD.MOV.U32 R46, RZ, RZ, R37 ;  /* 0x000000ffff2e7224 */ /* 0x000fe400078e0025 */
[----:B------:R-:W-:Y:S01]  /*82b0*/  IMAD.WIDE.U32 R34, P6, R20, R63, R34 ;  /* 0x0000003f14227225 */ /* 0x000fe200078c0022 */
[----:B------:R-:W-:-:S03]  /*82c0*/  IADD3.X R53, R28, -0x1, R43, P4, P5 ;  /* 0xffffffff1c357810 */ /* 0x000fc600027ea42b */
[----:B------:R-:W-:Y:S01]  /*82d0*/  IMAD.WIDE.U32 R36, R21, R60, RZ ;  /* 0x0000003c15247225 */ /* 0x000fe200078e00ff */
[----:B------:R-:W-:-:S03]  /*82e0*/  IADD3 R71, P5, R39, R34, RZ ;  /* 0x0000002227477210 */ /* 0x000fc60007fbe0ff */
[----:B------:R-:W-:-:S04]  /*82f0*/  IMAD.WIDE.U32 R42, R38, 0x1, RZ ;  /* 0x00000001262a7825 */ /* 0x000fc800078e00ff */
[----:B------:R-:W-:Y:S01]  /*8300*/  IMAD.WIDE.U32 R66, R20, R60, RZ ;  /* 0x0000003c14427225 */ /* 0x000fe200078e00ff */
[----:B------:R-:W-:-:S03]  /*8310*/  ISETP.GE.U32.AND P0, PT, R42, R38, PT ;  /* 0x000000262a00720c */ /* 0x000fc60003f06070 */
[----:B------:R-:W-:Y:S01]  /*8320*/  IMAD.WIDE.U32 R36, P1, R20, R61, R36 ;  /* 0x0000003d14247225 */ /* 0x000fe20007820024 */
[----:B------:R-:W-:-:S03]  /*8330*/  IADD3 R43, R43, R38, R71 ;  /* 0x000000262b2b7210 */ /* 0x000fc60007ffe047 */
[----:B------:R-:W-:Y:S01]  /*8340*/  IMAD.WIDE.U32 R38, R66, 0x1, RZ ;  /* 0x0000000142267825 */ /* 0x000fe200078e00ff */
[----:B------:R-:W-:Y:S02]  /*8350*/  IADD3 R75, P4, R67, R36, RZ ;  /* 0x00000024434b7210 */ /* 0x000fe40007f9e0ff */
[----:B------:R-:W-:Y:S01]  /*8360*/  ISETP.GE.U32.AND.EX P0, PT, R43, R71, PT, P0 ;  /* 0x000000472b00720c */ /* 0x000fe20003f06100 */
[----:B------:R-:W-:Y:S01]  /*8370*/  IMAD.MOV.U32 R44, RZ, RZ, R35 ;  /* 0x000000ffff2c7224 */ /* 0x000fe200078e0023 */
[-C--:B------:R-:W-:Y:S01]  /*8380*/  IADD3 R67, R39, R66.reuse, R75 ;  /* 0x0000004227437210 */ /* 0x080fe20007ffe04b */
[----:B------:R-:W-:Y:S01]  /*8390*/  IMAD.X R35, RZ, RZ, RZ, P1 ;  /* 0x000000ffff237224 */ /* 0x000fe200008e06ff */
[----:B------:R-:W-:Y:S01]  /*83a0*/  ISETP.GE.U32.AND P1, PT, R38, R66, PT ;  /* 0x000000422600720c */ /* 0x000fe20003f26070 */
[----:B------:R-:W-:Y:S02]  /*83b0*/  IMAD.MOV.U32 R34, RZ, RZ, R37 ;  /* 0x000000ffff227224 */ /* 0x000fe400078e0025 */
[----:B------:R-:W-:Y:S01]  /*83c0*/  IMAD.WIDE.U32.X R36, R17, R63, R68, P2 ;  /* 0x0000003f11247225 */ /* 0x000fe200010e0444 */
[----:B------:R-:W-:-:S03]  /*83d0*/  SEL R30, RZ, 0xffffffff, P0 ;  /* 0xffffffffff1e7807 */ /* 0x000fc60000000000 */
[----:B------:R-:W-:Y:S01]  /*83e0*/  IMAD.X R45, RZ, RZ, RZ, P6 ;  /* 0x000000ffff2d7224 */ /* 0x000fe200030e06ff */
[----:B------:R-:W-:Y:S01]  /*83f0*/  ISETP.GE.U32.AND.EX P1, PT, R67, R75, PT, P1 ;  /* 0x0000004b4300720c */ /* 0x000fe20003f26110 */
[----:B------:R-:W-:Y:S01]  /*8400*/  IMAD.WIDE.U32.X R46, R19, R63, R46, P3 ;  /* 0x0000003f132e7225 */ /* 0x000fe200018e042e */
[----:B------:R-:W-:-:S03]  /*8410*/  ISETP.GE.U32.AND P3, PT, R36, R57, PT ;  /* 0x000000392400720c */ /* 0x000fc60003f66070 */
[----:B------:R-:W-:Y:S01]  /*8420*/  IMAD.WIDE.U32.X R44, R21, R63, R44, P5 ;  /* 0x0000003f152c7225 */ /* 0x000fe200028e042c */
[----:B------:R-:W-:-:S03]  /*8430*/  SEL R12, RZ, 0xffffffff, P1 ;  /* 0xffffffffff0c7807 */ /* 0x000fc60000800000 */
[----:B------:R-:W-:Y:S01]  /*8440*/  IMAD.WIDE.U32.X R34, R21, R61, R34, P4 ;  /* 0x0000003d15227225 */ /* 0x000fe200020e0422 */
[C-C-:B------:R-:W-:Y:S02]  /*8450*/  IADD3 R63, P2, P4, R30.reuse, R42, -R43.reuse ;  /* 0x0000002a1e3f7210 */ /* 0x140fe40007c5e82b */
[----:B------:R-:W-:Y:S02]  /*8460*/  ISETP.GE.U32.AND.EX P3, PT, R37, R51, PT, P3 ;  /* 0x000000332500720c */ /* 0x000fe40003f66130 */
[----:B------:R-:W-:Y:S02]  /*8470*/  IADD3.X R61, R30, -0x1, R43, P2, P4 ;  /* 0xffffffff1e3d7810 */ /* 0x000fe400017e842b */
[----:B------:R-:W-:Y:S02]  /*8480*/  IADD3 R39, P6, P1, R12, R38, -R67 ;  /* 0x000000260c277210 */ /* 0x000fe400079de843 */
[----:B------:R-:W-:Y:S02]  /*8490*/  ISETP.GE.U32.AND P2, PT, R44, R63, PT ;  /* 0x0000003f2c00720c */ /* 0x000fe40003f46070 */
[----:B------:R-:W-:-:S02]  /*84a0*/  SEL R28, RZ, 0x1, P3 ;  /* 0x00000001ff1c7807 */ /* 0x000fc40001800000 */
[----:B------:R-:W-:Y:S02]  /*84b0*/  ISETP.GE.U32.AND P0, PT, R46, R41, PT ;  /* 0x000000292e00720c */ /* 0x000fe40003f06070 */
[----:B------:R-:W-:Y:S02]  /*84c0*/  IADD3.X R67, R12, -0x1, R67, P6, P1 ;  /* 0xffffffff0c437810 */ /* 0x000fe400037e2443 */
[----:B------:R-:W-:Y:S02]  /*84d0*/  ISETP.GE.U32.AND.EX P2, PT, R45, R61, PT, P2 ;  /* 0x0000003d2d00720c */ /* 0x000fe40003f46120 */
[----:B------:R-:W-:Y:S02]  /*84e0*/  ISETP.GE.U32.AND P1, PT, R34, R39, PT ;  /* 0x000000272200720c */ /* 0x000fe40003f26070 */
[----:B------:R-:W-:Y:S02]  /*84f0*/  IADD3 R28, P5, P4, R28, R36, -R57 ;  /* 0x000000241c1c7210 */ /* 0x000fe40007cbe839 */
[----:B------:R-:W-:-:S02]  /*8500*/  ISETP.GE.U32.AND.EX P0, PT, R47, R53, PT, P0 ;  /* 0x000000352f00720c */ /* 0x000fc40003f06100 */
[----:B------:R-:W-:Y:S02]  /*8510*/  SEL R36, RZ, 0xffffffff, P3 ;  /* 0xffffffffff247807 */ /* 0x000fe40001800000 */
[----:B------:R-:W-:Y:S02]  /*8520*/  SEL R43, RZ, 0x1, P2 ;  /* 0x00000001ff2b7807 */ /* 0x000fe40001000000 */
[----:B------:R-:W-:Y:S02]  /*8530*/  ISETP.GE.U32.AND.EX P1, PT, R35, R67, PT, P1 ;  /* 0x000000432300720c */ /* 0x000fe40003f26110 */
[----:B------:R-:W-:Y:S02]  /*8540*/  SEL R12, RZ, 0x1, P0 ;  /* 0x00000001ff0c7807 */ /* 0x000fe40000000000 */
[----:B------:R-:W-:Y:S02]  /*8550*/  IADD3.X R30, R36, R37, ~R51, P5, P4 ;  /* 0x00000025241e7210 */ /* 0x000fe40002fe8c33 */
[----:B------:R-:W-:Y:S01]  /*8560*/  IADD3 R51, P4, P5, R43, R44, -R63 ;  /* 0x0000002c2b337210 */ /* 0x000fe20007d9e83f */
[----:B----4-:R-:W-:Y:S01]  /*8570*/  IMAD.WIDE.U32 R62, R19, R32, RZ ;  /* 0x00000020133e7225 */ /* 0x010fe200078e00ff */
[----:B------:R-:W-:-:S02]  /*8580*/  SEL R43, RZ, 0x1, P1 ;  /* 0x00000001ff2b7807 */ /* 0x000fc40000800000 */
[----:B------:R-:W-:Y:S02]  /*8590*/  IADD3 R41, P3, P6, R12, R46, -R41 ;  /* 0x0000002e0c297210 */ /* 0x000fe40007e7e829 */
[----:B------:R-:W-:Y:S02]  /*85a0*/  SEL R46, RZ, 0xffffffff, P0 ;  /* 0xffffffffff2e7807 */ /* 0x000fe40000000000 */
[----:B------:R-:W-:Y:S02]  /*85b0*/  SEL R44, RZ, 0xffffffff, P1 ;  /* 0xffffffffff2c7807 */ /* 0x000fe40000800000 */
[----:B------:R-:W-:Y:S01]  /*85c0*/  IADD3 R43, P0, P1, R43, R34, -R39 ;  /* 0x000000222b2b7210 */ /* 0x000fe2000791e827 */
[----:B------:R-:W-:Y:S01]  /*85d0*/  IMAD.WIDE.U32 R38, R18, R32, RZ ;  /* 0x0000002012267225 */ /* 0x000fe200078e00ff */
[----:B------:R-:W-:-:S03]  /*85e0*/  SEL R12, RZ, 0xffffffff, P2 ;  /* 0xffffffffff0c7807 */ /* 0x000fc60001000000 */
[----:B------:R-:W-:Y:S01]  /*85f0*/  IMAD.WIDE.U32 R62, P2, R18, R33, R62 ;  /* 0x00000021123e7225 */ /* 0x000fe2000784003e */
[----:B------:R-:W-:Y:S02]  /*8600*/  IADD3.X R42, R46, R47, ~R53, P3, P6 ;  /* 0x0000002f2e2a7210 */ /* 0x000fe40001fecc35 */
[----:B------:R-:W-:Y:S01]  /*8610*/  IADD3.X R53, R44, R35, ~R67, P0, P1 ;  /* 0x000000232c357210 */ /* 0x000fe200007e2c43 */
[----:B------:R-:W-:Y:S01]  /*8620*/  IMAD.WIDE.U32 R36, R21, R32, RZ ;  /* 0x0000002015247225 */ /* 0x000fe200078e00ff */
[----:B------:R-:W-:-:S03]  /*8630*/  IADD3 R67, P1, R39, R62, RZ ;  /* 0x0000003e27437210 */ /* 0x000fc60007f3e0ff */
[----:B------:R-:W-:Y:S01]  /*8640*/  IMAD.WIDE.U32 R34, R38, 0x1, RZ ;  /* 0x0000000126227825 */ /* 0x000fe200078e00ff */
[----:B------:R-:W-:-:S03]  /*8650*/  IADD3.X R12, R12, R45, ~R61, P4, P5 ;  /* 0x0000002d0c0c7210 */ /* 0x000fc600027eac3d */
[----:B------:R-:W-:Y:S01]  /*8660*/  IMAD.WIDE.U32 R36, P3, R20, R33, R36 ;  /* 0x0000002114247225 */ /* 0x000fe20007860024 */
[-C--:B------:R-:W-:Y:S02]  /*8670*/  ISETP.GE.U32.AND P0, PT, R34, R38.reuse, PT ;  /* 0x000000262200720c */ /* 0x080fe40003f06070 */
[----:B------:R-:W-:Y:S01]  /*8680*/  IADD3 R57, R35, R38, R67 ;  /* 0x0000002623397210 */ /* 0x000fe20007ffe043 */
[----:B------:R-:W-:-:S04]  /*8690*/  IMAD.WIDE.U32 R44, R20, R32, RZ ;  /* 0x00000020142c7225 */ /* 0x000fc800078e00ff */
[----:B------:R-:W-:Y:S01]  /*86a0*/  IMAD.WIDE.U32 R60, R17, R32, RZ ;  /* 0x00000020113c7225 */ /* 0x000fe200078e00ff */
[----:B------:R-:W-:-:S03]  /*86b0*/  ISETP.GE.U32.AND.EX P0, PT, R57, R67, PT, P0 ;  /* 0x000000433900720c */ /* 0x000fc60003f06100 */
[----:B------:R-:W-:Y:S02]  /*86c0*/  IMAD.X R39, RZ, RZ, RZ, P2 ;  /* 0x000000ffff277224 */ /* 0x000fe400010e06ff */
[----:B------:R-:W-:Y:S02]  /*86d0*/  IMAD.MOV.U32 R38, RZ, RZ, R63 ;  /* 0x000000ffff267224 */ /* 0x000fe400078e003f */
[----:B------:R-:W-:Y:S01]  /*86e0*/  IMAD.X R47, RZ, RZ, RZ, P3 ;  /* 0x000000ffff2f7224 */ /* 0x000fe200018e06ff */
[----:B------:R-:W-:Y:S01]  /*86f0*/  IADD3 R63, P3, R45, R36, RZ ;  /* 0x000000242d3f7210 */ /* 0x000fe20007f7e0ff */
[----:B------:R-:W-:Y:S02]  /*8700*/  IMAD.MOV.U32 R46, RZ, RZ, R37 ;  /* 0x000000ffff2e7224 */ /* 0x000fe400078e0025 */
[----:B------:R-:W-:-:S04]  /*8710*/  IMAD.WIDE.U32 R36, R44, 0x1, RZ ;  /* 0x000000012c247825 */ /* 0x000fc800078e00ff */
[----:B------:R-:W-:-:S04]  /*8720*/  IMAD.WIDE.U32.X R38, R19, R33, R38, P1 ;  /* 0x0000002113267225 */ /* 0x000fc800008e0426 */
[----:B------:R-:W-:-:S04]  /*8730*/  IMAD.WIDE.U32 R60, P2, R16, R33, R60 ;  /* 0x00000021103c7225 */ /* 0x000fc8000784003c */
[----:B------:R-:W-:Y:S01]  /*8740*/  IMAD.WIDE.U32 R18, R16, R32, RZ ;  /* 0x0000002010127225 */ /* 0x000fe200078e00ff */
[----:B------:R-:W-:Y:S02]  /*8750*/  SEL R16, RZ, 0xffffffff, P0 ;  /* 0xffffffffff107807 */ /* 0x000fe40000000000 */
[----:B------:R-:W-:Y:S01]  /*8760*/  IADD3 R67, R37, R44, R63 ;  /* 0x0000002c25437210 */ /* 0x000fe20007ffe03f */
[----:B------:R-:W-:Y:S01]  /*8770*/  IMAD.X R45, RZ, RZ, RZ, P2 ;  /* 0x000000ffff2d7224 */ /* 0x000fe200010e06ff */
[--C-:B------:R-:W-:Y:S02]  /*8780*/  IADD3 R37, P1, P2, R16, R34, -R57.reuse ;  /* 0x0000002210257210 */ /* 0x100fe40007a3e839 */
[----:B------:R-:W-:Y:S02]  /*8790*/  ISETP.GE.U32.AND P0, PT, R36, R44, PT ;  /* 0x0000002c2400720c */ /* 0x000fe40003f06070 */
[----:B------:R-:W-:Y:S01]  /*87a0*/  IADD3.X R57, R16, -0x1, R57, P1, P2 ;  /* 0xffffffff10397810 */ /* 0x000fe20000fe4439 */
[----:B------:R-:W-:Y:S01]  /*87b0*/  IMAD.WIDE.U32 R34, R18, 0x1, RZ ;  /* 0x0000000112227825 */ /* 0x000fe200078e00ff */
[----:B------:R-:W-:-:S02]  /*87c0*/  ISETP.GE.U32.AND P2, PT, R38, R37, PT ;  /* 0x000000252600720c */ /* 0x000fc40003f46070 */
[----:B------:R-:W-:Y:S02]  /*87d0*/  IADD3 R69, P5, R19, R60, RZ ;  /* 0x0000003c13457210 */ /* 0x000fe40007fbe0ff */
[----:B------:R-:W-:Y:S02]  /*87e0*/  ISETP.GE.U32.AND.EX P1, PT, R67, R63, PT, P0 ;  /* 0x0000003f4300720c */ /* 0x000fe40003f26100 */
[----:B------:R-:W-:Y:S01]  /*87f0*/  ISETP.GE.U32.AND.EX P0, PT, R39, R57, PT, P2 ;  /* 0x000000392700720c */ /* 0x000fe20003f06120 */
[----:B------:R-:W-:Y:S01]  /*8800*/  IMAD.MOV.U32 R44, RZ, RZ, R61 ;  /* 0x000000ffff2c7224 */ /* 0x000fe200078e003d */
[----:B------:R-:W-:Y:S01]  /*8810*/  ISETP.GE.U32.AND P4, PT, R34, R18, PT ;  /* 0x000000122200720c */ /* 0x000fe20003f86070 */
[----:B------:R-:W-:Y:S01]  /*8820*/  IMAD.WIDE.U32 R60, R23, R58, RZ ;  /* 0x0000003a173c7225 */ /* 0x000fe200078e00ff */
[----:B------:R-:W-:-:S03]  /*8830*/  IADD3 R35, R35, R18, R69 ;  /* 0x0000001223237210 */ /* 0x000fc60007ffe045 */
[-C--:B------:R-:W-:Y:S01]  /*8840*/  IMAD.WIDE.U32.X R18, R21, R33.reuse, R46, P3 ;  /* 0x0000002115127225 */ /* 0x080fe200018e042e */
[----:B------:R-:W-:Y:S02]  /*8850*/  SEL R21, RZ, 0x1, P0 ;  /* 0x00000001ff157807 */ /* 0x000fe40000000000 */
[----:B------:R-:W-:Y:S01]  /*8860*/  SEL R20, RZ, 0xffffffff, P1 ;  /* 0xffffffffff147807 */ /* 0x000fe20000800000 */
[----:B------:R-:W-:Y:S01]  /*8870*/  IMAD.WIDE.U32.X R32, R17, R33, R44, P5 ;  /* 0x0000002111207225 */ /* 0x000fe200028e042c */
[----:B------:R-:W-:Y:S02]  /*8880*/  ISETP.GE.U32.AND.EX P1, PT, R35, R69, PT, P4 ;  /* 0x000000452300720c */ /* 0x000fe40003f26140 */
[----:B------:R-:W-:Y:S01]  /*8890*/  IADD3 R21, P2, P3, R21, R38, -R37 ;  /* 0x0000002615157210 */ /* 0x000fe20007b5e825 */
[----:B------:R-:W-:Y:S01]  /*88a0*/  IMAD.WIDE.U32 R16, R22, R58, RZ ;  /* 0x0000003a16107225 */ /* 0x000fe200078e00ff */
[C---:B------:R-:W-:Y:S02]  /*88b0*/  IADD3 R63, P4, P6, R20.reuse, R36, -R67 ;  /* 0x00000024143f7210 */ /* 0x040fe40007e9e843 */
[----:B------:R-:W-:Y:S01]  /*88c0*/  SEL R38, RZ, 0xffffffff, P0 ;  /* 0xffffffffff267807 */ /* 0x000fe20000000000 */
[----:B------:R-:W-:Y:S01]  /*88d0*/  IMAD.WIDE.U32 R60, P5, R59, R22, R60 ;  /* 0x000000163b3c7225 */ /* 0x000fe200078a003c */
[----:B------:R-:W-:-:S03]  /*88e0*/  IADD3.X R47, R20, -0x1, R67, P4, P6 ;  /* 0xffffffff142f7810 */ /* 0x000fc600027ec443 */
[----:B------:R-:W-:Y:S01]  /*88f0*/  IMAD.WIDE.U32 R36, R25, R58, RZ ;  /* 0x0000003a19247225 */ /* 0x000fe200078e00ff */
[----:B------:R-:W-:Y:S02]  /*8900*/  IADD3.X R46, R38, R39, ~R57, P2, P3 ;  /* 0x00000027262e7210 */ /* 0x000fe400017e6c39 */
[----:B------:R-:W-:Y:S01]  /*8910*/  IADD3 R67, P3, R17, R60, RZ ;  /* 0x0000003c11437210 */ /* 0x000fe20007f7e0ff */
[----:B------:R-:W-:-:S04]  /*8920*/  IMAD.WIDE.U32 R44, R16, 0x1, RZ ;  /* 0x00000001102c7825 */ /* 0x000fc800078e00ff */
[----:B------:R-:W-:Y:S01]  /*8930*/  IMAD.WIDE.U32 R38, R24, R58, RZ ;  /* 0x0000003a18267225 */ /* 0x000fe200078e00ff */
[----:B------:R-:W-:-:S03]  /*8940*/  ISETP.GE.U32.AND P0, PT, R44, R16, PT ;  /* 0x000000102c00720c */ /* 0x000fc60003f06070 */
[----:B------:R-:W-:Y:S01]  /*8950*/  IMAD.WIDE.U32 R36, P4, R24, R59, R36 ;  /* 0x0000003b18247225 */ /* 0x000fe20007880024 */
[----:B------:R-:W-:Y:S02]  /*8960*/  IADD3 R57, R45, R16, R67 ;  /* 0x000000102d397210 */ /* 0x000fe40007ffe043 */
[----:B------:R-:W-:Y:S01]  /*8970*/  SEL R20, RZ, 0xffffffff, P1 ;  /* 0xffffffffff147807 */ /* 0x000fe20000800000 */
[----:B------:R-:W-:Y:S01]  /*8980*/  IMAD.WIDE.U32 R16, R38, 0x1, RZ ;  /* 0x0000000126107825 */ /* 0x000fe200078e00ff */
[----:B------:R-:W-:Y:S02]  /*8990*/  IADD3 R69, P2, R39, R36, RZ ;  /* 0x0000002427457210 */ /* 0x000fe40007f5e0ff */
[----:B------:R-:W-:Y:S01]  /*89a0*/  ISETP.GE.U32.AND.EX P0, PT, R57, R67, PT, P0 ;  /* 0x000000433900720c */ /* 0x000fe20003f06100 */
[----:B------:R-:W-:Y:S01]  /*89b0*/  IMAD.X R39, RZ, RZ, RZ, P5 ;  /* 0x000000ffff277224 */ /* 0x000fe200028e06ff */
[----:B------:R-:W-:Y:S02]  /*89c0*/  IADD3 R45, P1, P6, R20, R34, -R35 ;  /* 0x00000022142d7210 */ /* 0x000fe40007e3e823 */
[----:B------:R-:W-:-:S02]  /*89d0*/  ISETP.GE.U32.AND P5, PT, R16, R38, PT ;  /* 0x000000261000720c */ /* 0x000fc40003fa6070 */
[----:B------:R-:W-:Y:S02]  /*89e0*/  IADD3 R71, R17, R38, R69 ;  /* 0x0000002611477210 */ /* 0x000fe40007ffe045 */
[----:B------:R-:W-:Y:S02]  /*89f0*/  SEL R34, RZ, 0xffffffff, P0 ;  /* 0xffffffffff227807 */ /* 0x000fe40000000000 */
[----:B------:R-:W-:Y:S02]  /*8a00*/  IADD3.X R67, R20, -0x1, R35, P1, P6 ;  /* 0xffffffff14437810 */ /* 0x000fe40000fec423 */
[----:B------:R-:W-:Y:S02]  /*8a10*/  ISETP.GE.U32.AND.EX P0, PT, R71, R69, PT, P5 ;  /* 0x000000454700720c */ /* 0x000fe40003f06150 */
[C---:B------:R-:W-:Y:S01]  /*8a20*/  IADD3 R69, P1, P5, R34.reuse, R44, -R57 ;  /* 0x0000002c22457210 */ /* 0x040fe20007d3e839 */
[----:B------:R-:W-:Y:S01]  /*8a30*/  IMAD.MOV.U32 R38, RZ, RZ, R61 ;  /* 0x000000ffff267224 */ /* 0x000fe200078e003d */
[----:B------:R-:W-:Y:S01]  /*8a40*/  SEL R20, RZ, 0xffffffff, P0 ;  /* 0xffffffffff147807 */ /* 0x000fe20000000000 */
[----:B------:R-:W-:Y:S01]  /*8a50*/  IMAD.X R35, RZ, RZ, RZ, P4 ;  /* 0x000000ffff237224 */ /* 0x000fe200020e06ff */
[----:B------:R-:W-:Y:S01]  /*8a60*/  IADD3.X R57, R34, -0x1, R57, P1, P5 ;  /* 0xffffffff22397810 */ /* 0x000fe20000fea439 */
[----:B------:R-:W-:Y:S01]  /*8a70*/  IMAD.MOV.U32 R34, RZ, RZ, R37 ;  /* 0x000000ffff227224 */ /* 0x000fe200078e0025 */
[----:B------:R-:W-:Y:S01]  /*8a80*/  ISETP.GE.U32.AND P1, PT, R32, R45, PT ;  /* 0x0000002d2000720c */ /* 0x000fe20003f26070 */
[----:B------:R-:W-:Y:S01]  /*8a90*/  IMAD.WIDE.U32.X R36, R59, R23, R38, P3 ;  /* 0x000000173b247225 */ /* 0x000fe200018e0426 */
[----:B------:R-:W-:-:S02]  /*8aa0*/  ISETP.GE.U32.AND P0, PT, R18, R63, PT ;  /* 0x0000003f1200720c */ /* 0x000fc40003f06070 */
[C---:B------:R-:W-:Y:S01]  /*8ab0*/  IADD3 R75, P4, P5, R20.reuse, R16, -R71 ;  /* 0x00000010144b7210 */ /* 0x040fe20007d9e847 */
[----:B------:R-:W-:Y:S01]  /*8ac0*/  IMAD.WIDE.U32.X R16, R25, R59, R34, P2 ;  /* 0x0000003b19107225 */ /* 0x000fe200010e0422 */
[----:B------:R-:W-:Y:S02]  /*8ad0*/  ISETP.GE.U32.AND.EX P1, PT, R33, R67, PT, P1 ;  /* 0x000000432100720c */ /* 0x000fe40003f26110 */
[----:B------:R-:W-:Y:S02]  /*8ae0*/  ISETP.GE.U32.AND.EX P0, PT, R19, R47, PT, P0 ;  /* 0x0000002f1300720c */ /* 0x000fe40003f06100 */
[----:B------:R-:W-:Y:S02]  /*8af0*/  IADD3.X R61, R20, -0x1, R71, P4, P5 ;  /* 0xffffffff143d7810 */ /* 0x000fe400027ea447 */
[----:B------:R-:W-:Y:S02]  /*8b00*/  ISETP.GE.U32.AND P2, PT, R36, R69, PT ;  /* 0x000000452400720c */ /* 0x000fe40003f46070 */
[----:B------:R-:W-:-:S02]  /*8b10*/  SEL R20, RZ, 0x1, P1 ;  /* 0x00000001ff147807 */ /* 0x000fc40000800000 */
[----:B------:R-:W-:Y:S02]  /*8b20*/  ISETP.GE.U32.AND P3, PT, R16, R75, PT ;  /* 0x0000004b1000720c */ /* 0x000fe40003f66070 */
[----:B------:R-:W-:Y:S02]  /*8b30*/  SEL R34, RZ, 0x1, P0 ;  /* 0x00000001ff227807 */ /* 0x000fe40000000000 */
[----:B------:R-:W-:Y:S02]  /*8b40*/  SEL R39, RZ, 0xffffffff, P0 ;  /* 0xffffffffff277807 */ /* 0x000fe40000000000 */
[----:B------:R-:W-:Y:S02]  /*8b50*/  ISETP.GE.U32.AND.EX P2, PT, R37, R57, PT, P2 ;  /* 0x000000392500720c */ /* 0x000fe40003f46120 */
[----:B------:R-:W-:Y:S02]  /*8b60*/  IADD3 R20, P0, P6, R20, R32, -R45 ;  /* 0x0000002014147210 */ /* 0x000fe40007e1e82d */
[----:B------:R-:W-:-:S02]  /*8b70*/  ISETP.GE.U32.AND.EX P3, PT, R17, R61, PT, P3 ;  /* 0x0000003d1100720c */ /* 0x000fc40003f66130 */
[----:B------:R-:W-:Y:S02]  /*8b80*/  SEL R32, RZ, 0xffffffff, P1 ;  /* 0xffffffffff207807 */ /* 0x000fe40000800000 */
[----:B------:R-:W-:Y:S02]  /*8b90*/  IADD3 R34, P4, P5, R34, R18, -R63 ;  /* 0x0000001222227210 */ /* 0x000fe40007d9e83f */
[----:B------:R-:W-:Y:S02]  /*8ba0*/  SEL R18, RZ, 0x1, P2 ;  /* 0x00000001ff127807 */ /* 0x000fe40001000000 */
        /* <DEDUP_REMOVED lines=8> */
[----:B------:R-:W-:Y:S01]  /*8c30*/  IMAD.WIDE.U32 R62, R26, R64, RZ ;  /* 0x000000401a3e7225 */ /* 0x000fe200078e00ff */
[----:B------:R-:W-:Y:S02]  /*8c40*/  SEL R16, RZ, 0xffffffff, P3 ;  /* 0xffffffffff107807 */ /* 0x000fe40001800000 */
[----:B------:R-:W-:Y:S01]  /*8c50*/  IADD3.X R36, R36, R37, ~R57, P0, P1 ;  /* 0x0000002524247210 */ /* 0x000fe200007e2c39 */
[----:B------:R-:W-:Y:S01]  /*8c60*/  IMAD.WIDE.U32 R66, P4, R65, R26, R66 ;  /* 0x0000001a41427225 */ /* 0x000fe20007880042 */
[----:B------:R-:W-:-:S03]  /*8c70*/  IADD3.X R37, R16, R17, ~R61, P5, P6 ;  /* 0x0000001110257210 */ /* 0x000fc60002fecc3d */
[----:B------:R-:W-:Y:S01]  /*8c80*/  IMAD.WIDE.U32 R18, R22, R64, RZ ;  /* 0x0000004016127225 */ /* 0x000fe200078e00ff */
[----:B------:R-:W-:-:S03]  /*8c90*/  IADD3 R47, P2, R63, R66, RZ ;  /* 0x000000423f2f7210 */ /* 0x000fc60007f5e0ff */
[----:B------:R-:W-:-:S04]  /*8ca0*/  IMAD.WIDE.U32 R44, P5, R65, R22, R44 ;  /* 0x00000016412c7225 */ /* 0x000fc800078a002c */
[----:B------:R-:W-:Y:S01]  /*8cb0*/  IMAD.WIDE.U32 R60, R62, 0x1, RZ ;  /* 0x000000013e3c7825 */ /* 0x000fe200078e00ff */
[----:B------:R-:W-:-:S03]  /*8cc0*/  IADD3 R19, P3, R19, R44, RZ ;  /* 0x0000002c13137210 */ /* 0x000fc60007f7e0ff */
[----:B------:R-:W-:Y:S01]  /*8cd0*/  IMAD.WIDE.U32 R16, R18, 0x1, RZ ;  /* 0x0000000112107825 */ /* 0x000fe200078e00ff */
[-C--:B------:R-:W-:Y:S02]  /*8ce0*/  ISETP.GE.U32.AND P0, PT, R60, R62.reuse, PT ;  /* 0x0000003e3c00720c */ /* 0x080fe40003f06070 */
[----:B------:R-:W-:Y:S02]  /*8cf0*/  IADD3 R69, R61, R62, R47 ;  /* 0x0000003e3d457210 */ /* 0x000fe40007ffe02f */
[-C--:B------:R-:W-:Y:S02]  /*8d00*/  ISETP.GE.U32.AND P1, PT, R16, R18.reuse, PT ;  /* 0x000000121000720c */ /* 0x080fe40003f26070 */
[----:B------:R-:W-:Y:S02]  /*8d10*/  IADD3 R17, R17, R18, R19 ;  /* 0x0000001211117210 */ /* 0x000fe40007ffe013 */
[----:B------:R-:W-:Y:S02]  /*8d20*/  ISETP.GE.U32.AND.EX P0, PT, R69, R47, PT, P0 ;  /* 0x0000002f4500720c */ /* 0x000fe40003f06100 */
[----:B------:R-:W-:-:S02]  /*8d30*/  ISETP.GE.U32.AND.EX P1, PT, R17, R19, PT, P1 ;  /* 0x000000131100720c */ /* 0x000fc40003f26110 */
[----:B------:R-:W-:Y:S01]  /*8d40*/  SEL R44, RZ, 0xffffffff, P0 ;  /* 0xffffffffff2c7807 */ /* 0x000fe20000000000 */
[----:B------:R-:W-:Y:S01]  /*8d50*/  IMAD.X R63, RZ, RZ, RZ, P4 ;  /* 0x000000ffff3f7224 */ /* 0x000fe200020e06ff */
[----:B------:R-:W-:Y:S01]  /*8d60*/  SEL R38, RZ, 0xffffffff, P1 ;  /* 0xffffffffff267807 */ /* 0x000fe20000800000 */
[----:B------:R-:W-:Y:S01]  /*8d70*/  IMAD.MOV.U32 R62, RZ, RZ, R67 ;  /* 0x000000ffff3e7224 */ /* 0x000fe200078e0043 */
[C---:B------:R-:W-:Y:S01]  /*8d80*/  IADD3 R47, P0, P1, R44.reuse, R60, -R69 ;  /* 0x0000003c2c2f7210 */ /* 0x040fe2000791e845 */
[----:B------:R-:W-:Y:S02]  /*8d90*/  IMAD.X R19, RZ, RZ, RZ, P5 ;  /* 0x000000ffff137224 */ /* 0x000fe400028e06ff */
[----:B------:R-:W-:Y:S02]  /*8da0*/  IMAD.MOV.U32 R18, RZ, RZ, R45 ;  /* 0x000000ffff127224 */ /* 0x000fe400078e002d */
[----:B------:R-:W-:Y:S01]  /*8db0*/  IMAD.WIDE.U32 R60, R27, R58, RZ ;  /* 0x0000003a1b3c7225 */ /* 0x000fe200078e00ff */
[----:B------:R-:W-:-:S03]  /*8dc0*/  IADD3.X R67, R44, -0x1, R69, P0, P1 ;  /* 0xffffffff2c437810 */ /* 0x000fc600007e2445 */
[----:B------:R-:W-:Y:S01]  /*8dd0*/  IMAD.WIDE.U32.X R62, R65, R27, R62, P2 ;  /* 0x0000001b413e7225 */ /* 0x000fe200010e043e */
[----:B------:R-:W-:-:S03]  /*8de0*/  IADD3 R57, P4, P5, R38, R16, -R17 ;  /* 0x0000001026397210 */ /* 0x000fc60007d9e811 */
[----:B------:R-:W-:Y:S01]  /*8df0*/  IMAD.WIDE.U32.X R18, R65, R23, R18, P3 ;  /* 0x0000001741127225 */ /* 0x000fe200018e0412 */
[----:B------:R-:W-:-:S03]  /*8e00*/  ISETP.GE.U32.AND P1, PT, R62, R47, PT ;  /* 0x0000002f3e00720c */ /* 0x000fc60003f26070 */
[----:B------:R-:W-:Y:S01]  /*8e10*/  IMAD.WIDE.U32 R44, R26, R58, RZ ;  /* 0x0000003a1a2c7225 */ /* 0x000fe200078e00ff */
[----:B------:R-:W-:-:S03]  /*8e20*/  IADD3.X R69, R38, -0x1, R17, P4, P5 ;  /* 0xffffffff26457810 */ /* 0x000fc600027ea411 */
[----:B------:R-:W-:Y:S01]  /*8e30*/  IMAD.WIDE.U32 R60, P3, R59, R26, R60 ;  /* 0x0000001a3b3c7225 */ /* 0x000fe2000786003c */
[----:B------:R-:W-:Y:S02]  /*8e40*/  ISETP.GE.U32.AND P2, PT, R18, R57, PT ;  /* 0x000000391200720c */ /* 0x000fe40003f46070 */
[----:B------:R-:W-:Y:S01]  /*8e50*/  ISETP.GE.U32.AND.EX P1, PT, R63, R67, PT, P1 ;  /* 0x000000433f00720c */ /* 0x000fe20003f26110 */
[----:B------:R-:W-:Y:S01]  /*8e60*/  IMAD.WIDE.U32 R16, R44, 0x1, RZ ;  /* 0x000000012c107825 */ /* 0x000fe200078e00ff */
[----:B------:R-:W-:Y:S02]  /*8e70*/  IADD3 R71, P4, R45, R60, RZ ;  /* 0x0000003c2d477210 */ /* 0x000fe40007f9e0ff */
[----:B------:R-:W-:Y:S02]  /*8e80*/  ISETP.GE.U32.AND.EX P2, PT, R19, R69, PT, P2 ;  /* 0x000000451300720c */ /* 0x000fe40003f46120 */
[----:B------:R-:W-:Y:S02]  /*8e90*/  SEL R38, RZ, 0x1, P1 ;  /* 0x00000001ff267807 */ /* 0x000fe40000800000 */
[----:B------:R-:W-:-:S02]  /*8ea0*/  ISETP.GE.U32.AND P0, PT, R16, R44, PT ;  /* 0x0000002c1000720c */ /* 0x000fc40003f06070 */
[----:B------:R-:W-:Y:S02]  /*8eb0*/  IADD3 R75, R17, R44, R71 ;  /* 0x0000002c114b7210 */ /* 0x000fe40007ffe047 */
[----:B------:R-:W-:Y:S02]  /*8ec0*/  SEL R45, RZ, 0x1, P2 ;  /* 0x00000001ff2d7807 */ /* 0x000fe40001000000 */
[----:B------:R-:W-:Y:S02]  /*8ed0*/  IADD3 R38, P6, P5, R38, R62, -R47 ;  /* 0x0000003e26267210 */ /* 0x000fe40007dde82f */
[----:B------:R-:W-:Y:S02]  /*8ee0*/  SEL R62, RZ, 0xffffffff, P1 ;  /* 0xffffffffff3e7807 */ /* 0x000fe40000800000 */
[----:B------:R-:W-:Y:S02]  /*8ef0*/  SEL R44, RZ, 0xffffffff, P2 ;  /* 0xffffffffff2c7807 */ /* 0x000fe40001000000 */
[----:B------:R-:W-:-:S02]  /*8f00*/  ISETP.GE.U32.AND.EX P0, PT, R75, R71, PT, P0 ;  /* 0x000000474b00720c */ /* 0x000fc40003f06100 */
[----:B------:R-:W-:Y:S02]  /*8f10*/  IADD3 R45, P1, P2, R45, R18, -R57 ;  /* 0x000000122d2d7210 */ /* 0x000fe40007a3e839 */
[----:B------:R-:W-:Y:S02]  /*8f20*/  SEL R58, RZ, 0xffffffff, P0 ;  /* 0xffffffffff3a7807 */ /* 0x000fe40000000000 */
[----:B------:R-:W-:Y:S01]  /*8f30*/  IADD3.X R44, R44, R19, ~R69, P1, P2 ;  /* 0x000000132c2c7210 */ /* 0x000fe20000fe4c45 */
[----:B------:R-:W-:Y:S01]  /*8f40*/  IMAD.WIDE.U32 R18, R25, R72, RZ ;  /* 0x0000004819127225 */ /* 0x000fe200078e00ff */
[----:B------:R-:W-:-:S03]  /*8f50*/  IADD3 R77, P0, P1, R58, R16, -R75 ;  /* 0x000000103a4d7210 */ /* 0x000fc6000791e84b */
[----:B------:R-:W-:Y:S01]  /*8f60*/  IMAD.WIDE.U32 R68, R27, R72, RZ ;  /* 0x000000481b447225 */ /* 0x000fe200078e00ff */
[----:B------:R-:W-:Y:S02]  /*8f70*/  IADD3.X R47, R62, R63, ~R67, P6, P5 ;  /* 0x0000003f3e2f7210 */ /* 0x000fe400037eac43 */
[----:B------:R-:W-:Y:S01]  /*8f80*/  IADD3.X R75, R58, -0x1, R75, P0, P1 ;  /* 0xffffffff3a4b7810 */ /* 0x000fe200007e244b */
[----:B------:R-:W-:-:S04]  /*8f90*/  IMAD.WIDE.U32 R18, P2, R24, R73, R18 ;  /* 0x0000004918127225 */ /* 0x000fc80007840012 */
[----:B------:R-:W-:Y:S02]  /*8fa0*/  IMAD.MOV.U32 R16, RZ, RZ, R61 ;  /* 0x000000ffff107224 */ /* 0x000fe400078e003d */
[----:B------:R-:W-:-:S04]  /*8fb0*/  IMAD.WIDE.U32 R68, P1, R73, R26, R68 ;  /* 0x0000001a49447225 */ /* 0x000fc80007820044 */
[----:B------:R-:W-:-:S04]  /*8fc0*/  IMAD.WIDE.U32 R66, R24, R72, RZ ;  /* 0x0000004818427225 */ /* 0x000fc800078e00ff */
[----:B------:R-:W-:Y:S01]  /*8fd0*/  IMAD.WIDE.U32 R60, R26, R72, RZ ;  /* 0x000000481a3c7225 */ /* 0x000fe200078e00ff */
[----:B------:R-:W-:-:S03]  /*8fe0*/  IADD3 R63, P0, R67, R18, RZ ;  /* 0x00000012433f7210 */ /* 0x000fc60007f1e0ff */
[----:B------:R-:W-:Y:S02]  /*8ff0*/  IMAD.MOV.U32 R70, RZ, RZ, R19 ;  /* 0x000000ffff467224 */ /* 0x000fe400078e0013 */
[----:B------:R-:W-:Y:S01]  /*9000*/  IMAD.X R19, RZ, RZ, RZ, P1 ;  /* 0x000000ffff137224 */ /* 0x000fe200008e06ff */
[----:B------:R-:W-:Y:S01]  /*9010*/  IADD3 R57, P1, R61, R68, RZ ;  /* 0x000000443d397210 */ /* 0x000fe20007f3e0ff */
[----:B------:R-:W-:Y:S02]  /*9020*/  IMAD.X R17, RZ, RZ, RZ, P3 ;  /* 0x000000ffff117224 */ /* 0x000fe400018e06ff */
[----:B------:R-:W-:Y:S02]  /*9030*/  IMAD.MOV.U32 R18, RZ, RZ, R69 ;  /* 0x000000ffff127224 */ /* 0x000fe400078e0045 */
[----:B------:R-:W-:-:S04]  /*9040*/  IMAD.WIDE.U32.X R16, R59, R27, R16, P4 ;  /* 0x0000001b3b107225 */ /* 0x000fc800020e0410 */
[----:B------:R-:W-:-:S04]  /*9050*/  IMAD.WIDE.U32.X R58, R73, R27, R18, P1 ;  /* 0x0000001b493a7225 */ /* 0x000fc800008e0412 */
[----:B------:R-:W-:Y:S02]  /*9060*/  IMAD.X R71, RZ, RZ, RZ, P2 ;  /* 0x000000ffff477224 */ /* 0x000fe400010e06ff */
[----:B------:R-:W-:-:S04]  /*9070*/  IMAD.WIDE.U32 R26, R23, R72, RZ ;  /* 0x00000048171a7225 */ /* 0x000fc800078e00ff */
[----:B------:R-:W-:Y:S01]  /*9080*/  IMAD.WIDE.U32.X R70, R25, R73, R70, P0 ;  /* 0x0000004919467225 */ /* 0x000fe200000e0446 */
[----:B------:R-:W-:-:S03]  /*9090*/  ISETP.GE.U32.AND P0, PT, R16, R77, PT ;  /* 0x0000004d1000720c */ /* 0x000fc60003f06070 */
[----:B------:R-:W-:Y:S01]  /*90a0*/  IMAD.WIDE.U32 R26, P1, R73, R22, R26 ;  /* 0x00000016491a7225 */ /* 0x000fe2000782001a */
[----:B------:R-:W-:-:S03]  /*90b0*/  ISETP.GE.U32.AND.EX P0, PT, R17, R75, PT, P0 ;  /* 0x0000004b1100720c */ /* 0x000fc60003f06100 */
[----:B------:R-:W-:Y:S01]  /*90c0*/  IMAD.WIDE.U32 R68, R22, R72, RZ ;  /* 0x0000004816447225 */ /* 0x000fe200078e00ff */
[----:B------:R-:W-:-:S03]  /*90d0*/  SEL R61, RZ, 0x1, P0 ;  /* 0x00000001ff3d7807 */ /* 0x000fc60000000000 */
[----:B------:R-:W-:Y:S01]  /*90e0*/  IMAD.X R19, RZ, RZ, RZ, P1 ;  /* 0x000000ffff137224 */ /* 0x000fe200008e06ff */
[----:B------:R-:W-:Y:S01]  /*90f0*/  IADD3 R67, P1, R69, R26, RZ ;  /* 0x0000001a45437210 */ /* 0x000fe20007f3e0ff */
[----:B------:R-:W-:Y:S02]  /*9100*/  IMAD.MOV.U32 R18, RZ, RZ, R27 ;  /* 0x000000ffff127224 */ /* 0x000fe400078e001b */
[----:B------:R-:W-:-:S04]  /*9110*/  IMAD.WIDE.U32 R26, R25, R64, RZ ;  /* 0x00000040191a7225 */ /* 0x000fc800078e00ff */
[----:B------:R-:W-:Y:S01]  /*9120*/  IMAD.WIDE.U32.X R22, R73, R23, R18, P1 ;  /* 0x0000001749167225 */ /* 0x000fe200008e0412 */
[----:B------:R-:W-:Y:S02]  /*9130*/  IADD3 R61, P1, P2, R61, R16, -R77 ;  /* 0x000000103d3d7210 */ /* 0x000fe40007a3e84d */
[----:B------:R-:W-:Y:S01]  /*9140*/  SEL R16, RZ, 0xffffffff, P0 ;  /* 0xffffffffff107807 */ /* 0x000fe20000000000 */
[----:B------:R-:W-:-:S04]  /*9150*/  IMAD.WIDE.U32 R26, P0, R24, R65, R26 ;  /* 0x00000041181a7225 */ /* 0x000fc8000780001a */
[----:B------:R-:W-:Y:S01]  /*9160*/  IMAD.WIDE.U32 R18, R24, R64, RZ ;  /* 0x0000004018127225 */ /* 0x000fe200078e00ff */
[----:B------:R-:W-:-:S03]  /*9170*/  IADD3.X R62, R16, R17, ~R75, P1, P2 ;  /* 0x00000011103e7210 */ /* 0x000fc60000fe4c4b */
[----:B------:R-:W-:Y:S01]  /*9180*/  IMAD.X R17, RZ, RZ, RZ, P0 ;  /* 0x000000ffff117224 */ /* 0x000fe200000e06ff */
[----:B------:R-:W-:Y:S01]  /*9190*/  IADD3 R19, P0, R19, R26, RZ ;  /* 0x0000001a13137210 */ /* 0x000fe20007f1e0ff */
[----:B------:R-:W-:-:S04]  /*91a0*/  IMAD.MOV.U32 R16, RZ, RZ, R27 ;  /* 0x000000ffff107224 */ /* 0x000fc800078e001b */
[----:B------:R-:W-:-:S04]  /*91b0*/  IMAD.WIDE.U32.X R64, R25, R65, R16, P0 ;  /* 0x0000004119407225 */ /* 0x000fc800000e0410 */
[----:B------:R-:W-:-:S03]  /*91c0*/  IMAD.WIDE.U32 R16, R18, 0x1, RZ ;  /* 0x0000000112107825 */ /* 0x000fc600078e00ff */
[-C--:B------:R-:W-:Y:S02]  /*91d0*/  ISETP.GE.U32.AND P0, PT, R16, R18.reuse, PT ;  /* 0x000000121000720c */ /* 0x080fe40003f06070 */
[----:B------:R-:W-:Y:S01]  /*91e0*/  IADD3 R69, R17, R18, R19 ;  /* 0x0000001211457210 */ /* 0x000fe20007ffe013 */
[----:B------:R-:W-:-:S03]  /*91f0*/  IMAD.U32 R24, RZ, RZ, UR14 ;  /* 0x0000000eff187e24 */ /* 0x000fc6000f8e00ff */
[----:B------:R-:W-:Y:S01]  /*9200*/  ISETP.GE.U32.AND.EX P0, PT, R69, R19, PT, P0 ;  /* 0x000000134500720c */ /* 0x000fe20003f06100 */
[----:B------:R-:W-:-:S03]  /*9210*/  IMAD.U32 R25, RZ, RZ, UR15 ;  /* 0x0000000fff197e24 */ /* 0x000fc6000f8e00ff */
[----:B------:R-:W-:-:S03]  /*9220*/  SEL R72, RZ, 0xffffffff, P0 ;  /* 0xffffffffff487807 */ /* 0x000fc60000000000 */
[----:B------:R-:W2:Y:S01]  /*9230*/  LDG.E.64 R24, desc[UR22][R24.64+0x30] ;  /* 0x0000301618187981 */ /* 0x000ea2000c1e1b00 */
[----:B------:R-:W-:-:S03]  /*9240*/  IADD3 R73, P1, P2, R72, R16, -R69 ;  /* 0x0000001048497210 */ /* 0x000fc60007a3e845 */
[----:B------:R-:W2:Y:S01]  /*9250*/  LDL.128 R16, [UR12+0x30] ;  /* 0x0000300cff107983 */ /* 0x000ea20008100c00 */
[----:B------:R-:W-:-:S03]  /*9260*/  IMAD.WIDE.U32 R26, R66, 0x1, RZ ;  /* 0x00000001421a7825 */ /* 0x000fc600078e00ff */
[-C--:B------:R-:W-:Y:S02]  /*9270*/  ISETP.GE.U32.AND P0, PT, R26, R66.reuse, PT ;  /* 0x000000421a00720c */ /* 0x080fe40003f06070 */
[----:B------:R-:W-:-:S04]  /*9280*/  IADD3 R66, R27, R66, R63 ;  /* 0x000000421b427210 */ /* 0x000fc80007ffe03f */
[----:B------:R-:W-:-:S04]  /*9290*/  ISETP.GE.U32.AND.EX P0, PT, R66, R63, PT, P0 ;  /* 0x0000003f4200720c */ /* 0x000fc80003f06100 */
[----:B------:R-:W-:Y:S01]  /*92a0*/  SEL R63, RZ, 0xffffffff, P0 ;  /* 0xffffffffff3f7807 */ /* 0x000fe20000000000 */
[----:B------:R-:W-:-:S03]  /*92b0*/  IMAD.U32 R27, RZ, RZ, UR15 ;  /* 0x0000000fff1b7e24 */ /* 0x000fc6000f8e00ff */
[----:B------:R-:W-:Y:S01]  /*92c0*/  IADD3 R75, P0, P3, R63, R26, -R66 ;  /* 0x0000001a3f4b7210 */ /* 0x000fe20007b1e842 */
[----:B------:R-:W-:-:S06]  /*92d0*/  IMAD.U32 R26, RZ, RZ, UR14 ;  /* 0x0000000eff1a7e24 */ /* 0x000fcc000f8e00ff */
[----:B------:R-:W3:Y:S01]  /*92e0*/  LDG.E.64 R26, desc[UR22][R26.64+0x38] ;  /* 0x000038161a1a7981 */ /* 0x000ee2000c1e1b00 */
[----:B------:R-:W-:Y:S02]  /*92f0*/  IADD3.X R63, R63, -0x1, R66, P0, P3 ;  /* 0xffffffff3f3f7810 */ /* 0x000fe400007e6442 */
[----:B------:R-:W-:-:S04]  /*9300*/  ISETP.GE.U32.AND P0, PT, R70, R75, PT ;  /* 0x0000004b4600720c */ /* 0x000fc80003f06070 */
[----:B------:R-:W-:-:S04]  /*9310*/  ISETP.GE.U32.AND.EX P0, PT, R71, R63, PT, P0 ;  /* 0x0000003f4700720c */ /* 0x000fc80003f06100 */
[----:B------:R-:W-:Y:S02]  /*9320*/  SEL R66, RZ, 0x1, P0 ;  /* 0x00000001ff427807 */ /* 0x000fe40000000000 */
[----:B------:R-:W-:Y:S02]  /*9330*/  IADD3.X R69, R72, -0x1, R69, P1, P2 ;  /* 0xffffffff48457810 */ /* 0x000fe40000fe4445 */
[----:B------:R-:W-:Y:S02]  /*9340*/  IADD3 R66, P3, P4, R66, R70, -R75 ;  /* 0x0000004642427210 */ /* 0x000fe40007c7e84b */
[----:B------:R-:W-:Y:S02]  /*9350*/  SEL R70, RZ, 0xffffffff, P0 ;  /* 0xffffffffff467807 */ /* 0x000fe40000000000 */
[----:B------:R-:W-:-:S04]  /*9360*/  ISETP.GE.U32.AND P0, PT, R64, R73, PT ;  /* 0x000000494000720c */ /* 0x000fc80003f06070 */
[----:B------:R-:W-:Y:S02]  /*9370*/  ISETP.GE.U32.AND.EX P0, PT, R65, R69, PT, P0 ;  /* 0x000000454100720c */ /* 0x000fe40003f06100 */
[----:B------:R-:W-:Y:S02]  /*9380*/  IADD3.X R70, R70, R71, ~R63, P3, P4 ;  /* 0x0000004746467210 */ /* 0x000fe40001fe8c3f */
[----:B------:R-:W-:-:S04]  /*9390*/  SEL R63, RZ, 0x1, P0 ;  /* 0x00000001ff3f7807 */ /* 0x000fc80000000000 */
[----:B------:R-:W-:Y:S01]  /*93a0*/  IADD3 R64, P1, P2, R63, R64, -R73 ;  /* 0x000000403f407210 */ /* 0x000fe20007a3e849 */
[----:B------:R-:W-:Y:S01]  /*93b0*/  IMAD.WIDE.U32 R72, R60, 0x1, RZ ;  /* 0x000000013c487825 */ /* 0x000fe200078e00ff */
[----:B------:R-:W-:Y:S02]  /*93c0*/  SEL R63, RZ, 0xffffffff, P0 ;  /* 0xffffffffff3f7807 */ /* 0x000fe40000000000 */
[-C--:B------:R-:W-:Y:S02]  /*93d0*/  ISETP.GE.U32.AND P0, PT, R72, R60.reuse, PT ;  /* 0x0000003c4800720c */ /* 0x080fe40003f06070 */
[----:B------:R-:W-:Y:S01]  /*93e0*/  IADD3 R60, R73, R60, R57 ;  /* 0x0000003c493c7210 */ /* 0x000fe20007ffe039 */
[----:B------:R-:W-:-:S03]  /*93f0*/  IMAD.WIDE.U32 R74, R68, 0x1, RZ ;  /* 0x00000001444a7825 */ /* 0x000fc600078e00ff */
[----:B------:R-:W-:Y:S02]  /*9400*/  ISETP.GE.U32.AND.EX P0, PT, R60, R57, PT, P0 ;  /* 0x000000393c00720c */ /* 0x000fe40003f06100 */
[----:B------:R-:W-:Y:S02]  /*9410*/  IADD3.X R63, R63, R65, ~R69, P1, P2 ;  /* 0x000000413f3f7210 */ /* 0x000fe40000fe4c45 */
[-C--:B------:R-:W-:Y:S02]  /*9420*/  ISETP.GE.U32.AND P1, PT, R74, R68.reuse, PT ;  /* 0x000000444a00720c */ /* 0x080fe40003f26070 */
[----:B------:R-:W-:Y:S02]  /*9430*/  SEL R69, RZ, 0xffffffff, P0 ;  /* 0xffffffffff457807 */ /* 0x000fe40000000000 */
[----:B------:R-:W-:Y:S02]  /*9440*/  IADD3 R68, R75, R68, R67 ;  /* 0x000000444b447210 */ /* 0x000fe40007ffe043 */
[----:B------:R-:W-:-:S02]  /*9450*/  IADD3 R73, P2, P3, R69, R72, -R60 ;  /* 0x0000004845497210 */ /* 0x000fc40007b5e83c */
[----:B------:R-:W-:Y:S02]  /*9460*/  ISETP.GE.U32.AND.EX P0, PT, R68, R67, PT, P1 ;  /* 0x000000434400720c */ /* 0x000fe40003f06110 */
[----:B------:R-:W-:Y:S02]  /*9470*/  IADD3.X R69, R69, -0x1, R60, P2, P3 ;  /* 0xffffffff45457810 */ /* 0x000fe400017e643c */
[----:B------:R-:W-:Y:S02]  /*9480*/  ISETP.GE.U32.AND P1, PT, R58, R73, PT ;  /* 0x000000493a00720c */ /* 0x000fe40003f26070 */
[----:B------:R-:W-:Y:S02]  /*9490*/  SEL R57, RZ, 0xffffffff, P0 ;  /* 0xffffffffff397807 */ /* 0x000fe40000000000 */
[----:B------:R-:W-:Y:S02]  /*94a0*/  ISETP.GE.U32.AND.EX P0, PT, R59, R69, PT, P1 ;  /* 0x000000453b00720c */ /* 0x000fe40003f06110 */
[----:B------:R-:W-:-:S02]  /*94b0*/  IADD3 R75, P2, P3, R57, R74, -R68 ;  /* 0x0000004a394b7210 */ /* 0x000fc40007b5e844 */
[----:B------:R-:W-:Y:S02]  /*94c0*/  SEL R65, RZ, 0x1, P0 ;  /* 0x00000001ff417807 */ /* 0x000fe40000000000 */
[----:B------:R-:W-:Y:S02]  /*94d0*/  IADD3.X R57, R57, -0x1, R68, P2, P3 ;  /* 0xffffffff39397810 */ /* 0x000fe400017e6444 */
[----:B------:R-:W-:Y:S02]  /*94e0*/  ISETP.GE.U32.AND P1, PT, R22, R75, PT ;  /* 0x0000004b1600720c */ /* 0x000fe40003f26070 */
[----:B------:R-:W-:Y:S02]  /*94f0*/  IADD3 R68, P2, P3, R65, R58, -R73 ;  /* 0x0000003a41447210 */ /* 0x000fe40007b5e849 */
[----:B------:R-:W-:Y:S02]  /*9500*/  SEL R67, RZ, 0xffffffff, P0 ;  /* 0xffffffffff437807 */ /* 0x000fe40000000000 */
[----:B------:R-:W-:-:S02]  /*9510*/  ISETP.GE.U32.AND.EX P0, PT, R23, R57, PT, P1 ;  /* 0x000000391700720c */ /* 0x000fc40003f06110 */
[----:B------:R-:W-:Y:S02]  /*9520*/  IADD3.X R67, R67, R59, ~R69, P2, P3 ;  /* 0x0000003b43437210 */ /* 0x000fe400017e6c45 */
[----:B------:R-:W-:Y:S02]  /*9530*/  SEL R69, RZ, 0x1, P0 ;  /* 0x00000001ff457807 */ /* 0x000fe40000000000 */
[----:B------:R-:W-:Y:S02]  /*9540*/  SEL R65, RZ, 0xffffffff, P0 ;  /* 0xffffffffff417807 */ /* 0x000fe40000000000 */
[----:B------:R-:W-:-:S04]  /*9550*/  IADD3 R69, P1, P2, R69, R22, -R75 ;  /* 0x0000001645457210 */ /* 0x000fc80007a3e84b */
[----:B------:R-:W-:Y:S01]  /*9560*/  IADD3.X R65, R65, R23, ~R57, P1, P2 ;  /* 0x0000001741417210 */ /* 0x000fe20000fe4c39 */
[----:B--2---:R-:W-:-:S04]  /*9570*/  IMAD.WIDE.U32 R72, R17, R24, RZ ;  /* 0x0000001811487225 */ /* 0x004fc800078e00ff */
[----:B------:R-:W-:-:S04]  /*9580*/  IMAD.WIDE.U32 R58, R16, R24, RZ ;  /* 0x00000018103a7225 */ /* 0x000fc800078e00ff */
[----:B------:R-:W-:-:S04]  /*9590*/  IMAD.WIDE.U32 R72, P1, R16, R25, R72 ;  /* 0x0000001910487225 */ /* 0x000fc80007820048 */
[----:B------:R-:W-:Y:S01]  /*95a0*/  IMAD.WIDE.U32 R22, R58, 0x1, RZ ;  /* 0x000000013a167825 */ /* 0x000fe200078e00ff */
[----:B------:R-:W-:Y:S02]  /*95b0*/  IADD3 R57, P2, R59, R72, RZ ;  /* 0x000000483b397210 */ /* 0x000fe40007f5e0ff */
[-C--:B------:R-:W-:Y:S02]  /*95c0*/  ISETP.GE.U32.AND P0, PT, R22, R58.reuse, PT ;  /* 0x0000003a1600720c */ /* 0x080fe40003f06070 */
[----:B------:R-:W-:-:S04]  /*95d0*/  IADD3 R60, R23, R58, R57 ;  /* 0x0000003a173c7210 */ /* 0x000fc80007ffe039 */
[----:B------:R-:W-:Y:S01]  /*95e0*/  ISETP.GE.U32.AND.EX P0, PT, R60, R57, PT, P0 ;  /* 0x000000393c00720c */ /* 0x000fe20003f06100 */
[----:B------:R-:W-:Y:S02]  /*95f0*/  IMAD.X R59, RZ, RZ, RZ, P1 ;  /* 0x000000ffff3b7224 */ /* 0x000fe400008e06ff */
[----:B------:R-:W-:Y:S01]  /*9600*/  IMAD.MOV.U32 R58, RZ, RZ, R73 ;  /* 0x000000ffff3a7224 */ /* 0x000fe200078e0049 */
[----:B------:R-:W-:-:S03]  /*9610*/  SEL R71, RZ, 0xffffffff, P0 ;  /* 0xffffffffff477807 */ /* 0x000fc60000000000 */
[----:B------:R-:W-:Y:S01]  /*9620*/  IMAD.WIDE.U32.X R58, R17, R25, R58, P2 ;  /* 0x00000019113a7225 */ /* 0x000fe200010e043a */
[----:B------:R-:W-:-:S04]  /*9630*/  IADD3 R23, P0, P1, R71, R22, -R60 ;  /* 0x0000001647177210 */ /* 0x000fc8000791e83c */
[----:B------:R-:W-:Y:S02]  /*9640*/  IADD3.X R71, R71, -0x1, R60, P0, P1 ;  /* 0xffffffff47477810 */ /* 0x000fe400007e243c */
[----:B------:R-:W-:-:S04]  /*9650*/  ISETP.GE.U32.AND P0, PT, R58, R23, PT ;  /* 0x000000173a00720c */ /* 0x000fc80003f06070 */
[----:B------:R-:W-:-:S04]  /*9660*/  ISETP.GE.U32.AND.EX P0, PT, R59, R71, PT, P0 ;  /* 0x000000473b00720c */ /* 0x000fc80003f06100 */
[----:B------:R-:W-:Y:S01]  /*9670*/  SEL R57, RZ, 0x1, P0 ;  /* 0x00000001ff397807 */ /* 0x000fe20000000000 */
[----:B------:R-:W-:-:S03]  /*9680*/  IMAD.WIDE.U32 R74, R19, R24, RZ ;  /* 0x00000018134a7225 */ /* 0x000fc600078e00ff */
[----:B------:R-:W-:Y:S02]  /*9690*/  IADD3 R57, P1, P2, R57, R58, -R23 ;  /* 0x0000003a39397210 */ /* 0x000fe40007a3e817 */
[----:B------:R-:W-:Y:S01]  /*96a0*/  SEL R58, RZ, 0xffffffff, P0 ;  /* 0xffffffffff3a7807 */ /* 0x000fe20000000000 */
[----:B------:R-:W-:-:S03]  /*96b0*/  IMAD.WIDE.U32 R72, R18, R24, RZ ;  /* 0x0000001812487225 */ /* 0x000fc600078e00ff */
[----:B------:R-:W-:Y:S01]  /*96c0*/  IADD3.X R58, R58, R59, ~R71, P1, P2 ;  /* 0x0000003b3a3a7210 */ /* 0x000fe20000fe4c47 */
        /* <DEDUP_REMOVED lines=14> */
[----:B------:R-:W-:Y:S02]  /*97b0*/  SEL R59, RZ, 0x1, P0 ;  /* 0x00000001ff3b7807 */ /* 0x000fe40000000000 */
[----:B------:R-:W-:Y:S02]  /*97c0*/  SEL R23, RZ, 0xffffffff, P0 ;  /* 0xffffffffff177807 */ /* 0x000fe40000000000 */
[----:B------:R-:W-:-:S04]  /*97d0*/  IADD3 R59, P1, P2, R59, R72, -R71 ;  /* 0x000000483b3b7210 */ /* 0x000fc80007a3e847 */
[----:B------:R-:W-:Y:S02]  /*97e0*/  IADD3.X R60, R23, R73, ~R75, P1, P2 ;  /* 0x00000049173c7210 */ /* 0x000fe40000fe4c4b */
[----:B------:R-:W-:-:S04]  /*97f0*/  IADD3 R22, P1, -R41, 0x1, RZ ;  /* 0x0000000129167810 */ /* 0x000fc80007f3e1ff */
[----:B------:R-:W-:Y:S02]  /*9800*/  ISETP.GE.U32.AND P0, PT, R43, R22, PT ;  /* 0x000000162b00720c */ /* 0x000fe40003f06070 */
[----:B------:R-:W-:Y:S02]  /*9810*/  IADD3.X R22, ~R42, -0x1, RZ, P1, !PT ;  /* 0xffffffff2a167810 */ /* 0x000fe40000ffe5ff */
[----:B------:R-:W-:Y:S02]  /*9820*/  ISETP.GE.U32.AND P1, PT, R40, R51, PT ;  /* 0x000000332800720c */ /* 0x000fe40003f26070 */
[----:B------:R-:W-:Y:S02]  /*9830*/  ISETP.GE.U32.AND.EX P0, PT, R53, R22, PT, P0 ;  /* 0x000000163500720c */ /* 0x000fe40003f06100 */
[----:B------:R-:W-:Y:S02]  /*9840*/  ISETP.GE.U32.AND.EX P1, PT, R55, R12, PT, P1 ;  /* 0x0000000c3700720c */ /* 0x000fe40003f26110 */
[----:B------:R-:W-:-:S02]  /*9850*/  IADD3 R22, P4, R41, -0x1, RZ ;  /* 0xffffffff29167810 */ /* 0x000fc40007f9e0ff */
[----:B------:R-:W-:Y:S02]  /*9860*/  SEL R23, RZ, 0x1, P1 ;  /* 0x00000001ff177807 */ /* 0x000fe40000800000 */
[----:B------:R-:W-:Y:S02]  /*9870*/  SEL R22, R41, R22, !P0 ;  /* 0x0000001629167207 */ /* 0x000fe40004000000 */
[----:B------:R-:W-:Y:S02]  /*9880*/  IADD3 R40, P2, P6, R23, R40, -R51 ;  /* 0x0000002817287210 */ /* 0x000fe40007e5e833 */
[----:B------:R-:W-:Y:S02]  /*9890*/  SEL R23, RZ, 0xffffffff, P1 ;  /* 0xffffffffff177807 */ /* 0x000fe40000800000 */
[----:B------:R-:W-:Y:S02]  /*98a0*/  IADD3 R71, P3, R22, R43, RZ ;  /* 0x0000002b16477210 */ /* 0x000fe40007f7e0ff */
[----:B------:R-:W-:Y:S01]  /*98b0*/  IADD3 R22, P5, -R21, 0x1, RZ ;  /* 0x0000000115167810 */ /* 0x000fe20007fbe1ff */
[----:B------:R-:W-:Y:S01]  /*98c0*/  IMAD.X R41, RZ, RZ, R42, P4 ;  /* 0x000000ffff297224 */ /* 0x000fe200020e062a */
[----:B------:R-:W-:-:S02]  /*98d0*/  IADD3.X R23, R23, R55, ~R12, P2, P6 ;  /* 0x0000003717177210 */ /* 0x000fc400017ecc0c */
[----:B------:R-:W-:Y:S02]  /*98e0*/  ISETP.GE.U32.AND P1, PT, R40, R21, PT ;  /* 0x000000152800720c */ /* 0x000fe40003f26070 */
[----:B------:R-:W-:Y:S02]  /*98f0*/  ISETP.GE.U32.AND P2, PT, R51, R22, PT ;  /* 0x000000163300720c */ /* 0x000fe40003f46070 */
[----:B------:R-:W-:Y:S02]  /*9900*/  IADD3.X R43, ~R46, -0x1, RZ, P5, !PT ;  /* 0xffffffff2e2b7810 */ /* 0x000fe40002ffe5ff */
[----:B------:R-:W-:Y:S02]  /*9910*/  ISETP.GE.U32.AND.EX P1, PT, R23, R46, PT, P1 ;  /* 0x0000002e1700720c */ /* 0x000fe40003f26110 */
[----:B------:R-:W-:Y:S02]  /*9920*/  SEL R42, R42, R41, !P0 ;  /* 0x000000292a2a7207 */ /* 0x000fe40004000000 */
[----:B------:R-:W-:-:S02]  /*9930*/  ISETP.GE.U32.AND.EX P0, PT, R12, R43, PT, P2 ;  /* 0x0000002b0c00720c */ /* 0x000fc40003f06120 */
[C---:B------:R-:W-:Y:S02]  /*9940*/  IADD3 R22, P2, R21.reuse, -0x1, RZ ;  /* 0xffffffff15167810 */ /* 0x040fe40007f5e0ff */
[----:B------:R-:W-:Y:S01]  /*9950*/  SEL R41, RZ, 0x1, P1 ;  /* 0x00000001ff297807 */ /* 0x000fe20000800000 */
[----:B------:R-:W-:Y:S01]  /*9960*/  IMAD.X R55, R42, 0x1, R53, P3 ;  /* 0x000000012a377824 */ /* 0x000fe200018e0635 */
[----:B------:R-:W-:Y:S02]  /*9970*/  SEL R22, R21, R22, !P0 ;  /* 0x0000001615167207 */ /* 0x000fe40004000000 */
[----:B------:R-:W-:Y:S01]  /*9980*/  IADD3 R53, P4, P6, R41, R40, -R21 ;  /* 0x0000002829357210 */ /* 0x000fe20007e9e815 */
[-C--:B---3--:R-:W-:Y:S01]  /*9990*/  IMAD.WIDE.U32 R40, R17, R26.reuse, RZ ;  /* 0x0000001a11287225 */ /* 0x088fe200078e00ff */
[----:B------:R-:W-:Y:S02]  /*99a0*/  IADD3 R75, P3, R22, R51, RZ ;  /* 0x00000033164b7210 */ /* 0x000fe40007f7e0ff */
[----:B------:R-:W-:Y:S01]  /*99b0*/  SEL R51, RZ, 0xffffffff, P1 ;  /* 0xffffffffff337807 */ /* 0x000fe20000800000 */
[----:B------:R-:W-:-:S04]  /*99c0*/  IMAD.WIDE.U32 R42, R16, R26, RZ ;  /* 0x0000001a102a7225 */ /* 0x000fc800078e00ff */
[----:B------:R-:W-:Y:S01]  /*99d0*/  IMAD.WIDE.U32 R40, P5, R16, R27, R40 ;  /* 0x0000001b10287225 */ /* 0x000fe200078a0028 */
[----:B------:R-:W-:-:S03]  /*99e0*/  IADD3.X R51, R51, R23, ~R46, P4, P6 ;  /* 0x0000001733337210 */ /* 0x000fc600027ecc2e */
[----:B------:R-:W-:Y:S01]  /*99f0*/  IMAD.WIDE.U32 R22, R42, 0x1, RZ ;  /* 0x000000012a167825 */ /* 0x000fe200078e00ff */
[----:B------:R-:W-:Y:S02]  /*9a00*/  IADD3 R21, P4, R43, R40, RZ ;  /* 0x000000282b157210 */ /* 0x000fe40007f9e0ff */
[-C--:B------:R-:W-:Y:S02]  /*9a10*/  ISETP.GE.U32.AND P1, PT, R22, R42.reuse, PT ;  /* 0x0000002a1600720c */ /* 0x080fe40003f26070 */
[----:B------:R-:W-:-:S04]  /*9a20*/  IADD3 R42, R23, R42, R21 ;  /* 0x0000002a172a7210 */ /* 0x000fc80007ffe015 */
[----:B------:R-:W-:-:S04]  /*9a30*/  ISETP.GE.U32.AND.EX P1, PT, R42, R21, PT, P1 ;  /* 0x000000152a00720c */ /* 0x000fc80003f26110 */
[----:B------:R-:W-:-:S04]  /*9a40*/  SEL R73, RZ, 0xffffffff, P1 ;  /* 0xffffffffff497807 */ /* 0x000fc80000800000 */
[----:B------:R-:W-:-:S04]  /*9a50*/  IADD3 R77, P1, P6, R73, R22, -R42 ;  /* 0x00000016494d7210 */ /* 0x000fc80007e3e82a */
[----:B------:R-:W-:Y:S02]  /*9a60*/  IADD3.X R73, R73, -0x1, R42, P1, P6 ;  /* 0xffffffff49497810 */ /* 0x000fe40000fec42a */
[----:B------:R-:W-:-:S04]  /*9a70*/  IADD3 R22, P6, -R20, 0x1, RZ ;  /* 0x0000000114167810 */ /* 0x000fc80007fde1ff */
[----:B------:R-:W-:Y:S02]  /*9a80*/  ISETP.GE.U32.AND P1, PT, R71, R22, PT ;  /* 0x000000164700720c */ /* 0x000fe40003f26070 */
[----:B------:R-:W-:Y:S02]  /*9a90*/  IADD3.X R22, ~R32, -0x1, RZ, P6, !PT ;  /* 0xffffffff20167810 */ /* 0x000fe400037fe5ff */
[----:B------:R-:W-:Y:S02]  /*9aa0*/  IADD3 R21, P6, R20, -0x1, RZ ;  /* 0xffffffff14157810 */ /* 0x000fe40007fde0ff */
[----:B------:R-:W-:-:S04]  /*9ab0*/  ISETP.GE.U32.AND.EX P1, PT, R55, R22, PT, P1 ;  /* 0x000000163700720c */ /* 0x000fc80003f26110 */
[----:B------:R-:W-:Y:S02]  /*9ac0*/  SEL R72, R20, R21, !P1 ;  /* 0x0000001514487207 */ /* 0x000fe40004800000 */
[----:B------:R-:W2:Y:S01]  /*9ad0*/  LDL.128 R20, [UR12+0x40] ;  /* 0x0000400cff147983 */ /* 0x000ea20008100c00 */
[----:B------:R-:W-:Y:S02]  /*9ae0*/  IMAD.X R43, RZ, RZ, RZ, P5 ;  /* 0x000000ffff2b7224 */ /* 0x000fe400028e06ff */
[----:B------:R-:W-:-:S04]  /*9af0*/  IMAD.MOV.U32 R42, RZ, RZ, R41 ;  /* 0x000000ffff2a7224 */ /* 0x000fc800078e0029 */
[----:B------:R-:W-:-:S03]  /*9b00*/  IMAD.WIDE.U32.X R42, R17, R27, R42, P4 ;  /* 0x0000001b112a7225 */ /* 0x000fc600020e042a */
[----:B------:R-:W-:-:S04]  /*9b10*/  ISETP.GE.U32.AND P4, PT, R42, R77, PT ;  /* 0x0000004d2a00720c */ /* 0x000fc80003f86070 */
[----:B------:R-:W-:-:S04]  /*9b20*/  ISETP.GE.U32.AND.EX P4, PT, R43, R73, PT, P4 ;  /* 0x000000492b00720c */ /* 0x000fc80003f86140 */
[----:B------:R-:W-:Y:S02]  /*9b30*/  SEL R40, RZ, 0x1, P4 ;  /* 0x00000001ff287807 */ /* 0x000fe40002000000 */
[----:B------:R-:W-:Y:S01]  /*9b40*/  SEL R74, RZ, 0xffffffff, P4 ;  /* 0xffffffffff4a7807 */ /* 0x000fe20002000000 */
[----:B------:R-:W-:Y:S01]  /*9b50*/  IMAD.U32 R41, RZ, RZ, UR15 ;  /* 0x0000000fff297e24 */ /* 0x000fe2000f8e00ff */
[----:B------:R-:W-:Y:S01]  /*9b60*/  IADD3 R42, P4, P5, R40, R42, -R77 ;  /* 0x0000002a282a7210 */ /* 0x000fe20007d9e84d */
[----:B------:R-:W-:-:S06]  /*9b70*/  IMAD.U32 R40, RZ, RZ, UR14 ;  /* 0x0000000eff287e24 */ /* 0x000fcc000f8e00ff */
[----:B------:R-:W3:Y:S01]  /*9b80*/  LDG.E.64 R40, desc[UR22][R40.64+0x40] ;  /* 0x0000401628287981 */ /* 0x000ee2000c1e1b00 */
[----:B------:R-:W-:Y:S01]  /*9b90*/  IADD3.X R74, R74, R43, ~R73, P4, P5 ;  /* 0x0000002b4a4a7210 */ /* 0x000fe200027eac49 */
[----:B------:R-:W-:Y:S01]  /*9ba0*/  IMAD.X R43, RZ, RZ, R32, P6 ;  /* 0x000000ffff2b7224 */ /* 0x000fe200030e0620 */
[----:B------:R-:W-:Y:S01]  /*9bb0*/  IADD3 R72, P4, R72, R71, RZ ;  /* 0x0000004748487210 */ /* 0x000fe20007f9e0ff */
[----:B------:R-:W-:-:S03]  /*9bc0*/  IMAD.X R71, RZ, RZ, R46, P2 ;  /* 0x000000ffff477224 */ /* 0x000fc600010e062e */
[----:B------:R-:W-:Y:S02]  /*9bd0*/  SEL R32, R32, R43, !P1 ;  /* 0x0000002b20207207 */ /* 0x000fe40004800000 */
[----:B------:R-:W-:-:S03]  /*9be0*/  SEL R71, R46, R71, !P0 ;  /* 0x000000472e477207 */ /* 0x000fc60004000000 */
[----:B------:R-:W-:Y:S01]  /*9bf0*/  IMAD.X R55, R32, 0x1, R55, P4 ;  /* 0x0000000120377824 */ /* 0x000fe200020e0637 */
[----:B------:R-:W-:Y:S01]  /*9c00*/  IADD3 R32, P2, -R28, 0x1, RZ ;  /* 0x000000011c207810 */ /* 0x000fe20007f5e1ff */
[----:B------:R-:W-:Y:S01]  /*9c10*/  IMAD.X R12, R71, 0x1, R12, P3 ;  /* 0x00000001470c7824 */ /* 0x000fe200018e060c */
[----:B------:R-:W-:Y:S02]  /*9c20*/  ISETP.GE.U32.AND P1, PT, R75, R34, PT ;  /* 0x000000224b00720c */ /* 0x000fe40003f26070 */
[----:B------:R-:W-:Y:S02]  /*9c30*/  ISETP.GE.U32.AND P0, PT, R13, R32, PT ;  /* 0x000000200d00720c */ /* 0x000fe40003f06070 */
[----:B------:R-:W-:Y:S02]  /*9c40*/  IADD3.X R32, ~R30, -0x1, RZ, P2, !PT ;  /* 0xffffffff1e207810 */ /* 0x000fe400017fe5ff */
[----:B------:R-:W-:Y:S02]  /*9c50*/  IADD3 R43, P5, R28, -0x1, RZ ;  /* 0xffffffff1c2b7810 */ /* 0x000fe40007fbe0ff */
[----:B------:R-:W-:-:S02]  /*9c60*/  ISETP.GE.U32.AND.EX P0, PT, R31, R32, PT, P0 ;  /* 0x000000201f00720c */ /* 0x000fc40003f06100 */
[----:B------:R-:W-:Y:S02]  /*9c70*/  ISETP.GE.U32.AND.EX P1, PT, R12, R39, PT, P1 ;  /* 0x000000270c00720c */ /* 0x000fe40003f26110 */
[----:B------:R-:W-:Y:S02]  /*9c80*/  SEL R32, R28, R43, !P0 ;  /* 0x0000002b1c207207 */ /* 0x000fe40004000000 */
[----:B------:R-:W-:Y:S02]  /*9c90*/  SEL R28, RZ, 0x1, P1 ;  /* 0x00000001ff1c7807 */ /* 0x000fe40000800000 */
[----:B------:R-:W-:Y:S02]  /*9ca0*/  IADD3 R43, P6, -R34, 0x1, RZ ;  /* 0x00000001222b7810 */ /* 0x000fe40007fde1ff */
[----:B------:R-:W-:Y:S02]  /*9cb0*/  IADD3 R75, P3, P4, R28, R75, -R34 ;  /* 0x0000004b1c4b7210 */ /* 0x000fe40007c7e822 */
[----:B------:R-:W-:-:S02]  /*9cc0*/  ISETP.GE.U32.AND P2, PT, R72, R43, PT ;  /* 0x0000002b4800720c */ /* 0x000fc40003f46070 */
[----:B------:R-:W-:Y:S02]  /*9cd0*/  IADD3.X R28, ~R39, -0x1, RZ, P6, !PT ;  /* 0xffffffff271c7810 */ /* 0x000fe400037fe5ff */
[----:B------:R-:W-:Y:S02]  /*9ce0*/  IADD3 R43, P6, R34, -0x1, RZ ;  /* 0xffffffff222b7810 */ /* 0x000fe40007fde0ff */
[----:B------:R-:W-:Y:S01]  /*9cf0*/  ISETP.GE.U32.AND.EX P2, PT, R55, R28, PT, P2 ;  /* 0x0000001c3700720c */ /* 0x000fe20003f46120 */
[----:B------:R-:W-:-:S03]  /*9d00*/  IMAD.X R71, RZ, RZ, R30, P5 ;  /* 0x000000ffff477224 */ /* 0x000fc600028e061e */
[----:B------:R-:W-:Y:S01]  /*9d10*/  SEL R43, R34, R43, !P2 ;  /* 0x0000002b222b7207 */ /* 0x000fe20005000000 */
[----:B------:R-:W-:Y:S01]  /*9d20*/  IMAD.X R34, RZ, RZ, R39, P6 ;  /* 0x000000ffff227224 */ /* 0x000fe200030e0627 */
[----:B------:R-:W-:Y:S02]  /*9d30*/  IADD3 R13, P5, R32, R13, RZ ;  /* 0x0000000d200d7210 */ /* 0x000fe40007fbe0ff */
[----:B------:R-:W-:Y:S02]  /*9d40*/  SEL R32, R30, R71, !P0 ;  /* 0x000000471e207207 */ /* 0x000fe40004000000 */
[----:B------:R-:W-:Y:S02]  /*9d50*/  SEL R30, RZ, 0xffffffff, P1 ;  /* 0xffffffffff1e7807 */ /* 0x000fe40000800000 */
[----:B------:R-:W-:Y:S02]  /*9d60*/  IADD3 R28, P0, R43, R72, RZ ;  /* 0x000000482b1c7210 */ /* 0x000fe40007f1e0ff */
[----:B------:R-:W-:-:S02]  /*9d70*/  SEL R34, R39, R34, !P2 ;  /* 0x0000002227227207 */ /* 0x000fc40005000000 */
[----:B------:R-:W-:Y:S02]  /*9d80*/  ISETP.GE.U32.AND P1, PT, R33, R38, PT ;  /* 0x000000262100720c */ /* 0x000fe40003f26070 */
[----:B------:R-:W-:Y:S01]  /*9d90*/  IADD3.X R12, R30, R12, ~R39, P3, P4 ;  /* 0x0000000c1e0c7210 */ /* 0x000fe20001fe8c27 */
[----:B------:R-:W-:Y:S01]  /*9da0*/  IMAD.X R39, R32, 0x1, R31, P5 ;  /* 0x0000000120277824 */ /* 0x000fe200028e061f */
[----:B------:R-:W-:Y:S01]  /*9db0*/  IADD3 R30, P5, -R64, 0x1, RZ ;  /* 0x00000001401e7810 */ /* 0x000fe20007fbe1ff */
[----:B------:R-:W-:Y:S01]  /*9dc0*/  IMAD.X R34, R34, 0x1, R55, P0 ;  /* 0x0000000122227824 */ /* 0x000fe200000e0637 */
[----:B------:R-:W-:Y:S02]  /*9dd0*/  ISETP.GE.U32.AND.EX P0, PT, R36, R47, PT, P1 ;  /* 0x0000002f2400720c */ /* 0x000fe40003f06110 */
[----:B------:R-:W-:Y:S02]  /*9de0*/  IADD3 R31, P3, -R66, 0x1, RZ ;  /* 0x00000001421f7810 */ /* 0x000fe40007f7e1ff */
[----:B------:R-:W-:-:S02]  /*9df0*/  ISETP.GE.U32.AND P1, PT, R61, R30, PT ;  /* 0x0000001e3d00720c */ /* 0x000fc40003f26070 */
[----:B------:R-:W-:Y:S02]  /*9e00*/  SEL R32, RZ, 0x1, P0 ;  /* 0x00000001ff207807 */ /* 0x000fe40000000000 */
[----:B------:R-:W-:Y:S02]  /*9e10*/  ISETP.GE.U32.AND P2, PT, R38, R31, PT ;  /* 0x0000001f2600720c */ /* 0x000fe40003f46070 */
[----:B------:R-:W-:Y:S02]  /*9e20*/  IADD3.X R30, ~R70, -0x1, RZ, P3, !PT ;  /* 0xffffffff461e7810 */ /* 0x000fe40001ffe5ff */
[----:B------:R-:W-:Y:S02]  /*9e30*/  IADD3.X R31, ~R63, -0x1, RZ, P5, !PT ;  /* 0xffffffff3f1f7810 */ /* 0x000fe40002ffe5ff */
[----:B------:R-:W-:Y:S02]  /*9e40*/  IADD3 R55, P5, R66, -0x1, RZ ;  /* 0xffffffff42377810 */ /* 0x000fe40007fbe0ff */
[----:B------:R-:W-:-:S02]  /*9e50*/  SEL R43, RZ, 0xffffffff, P0 ;  /* 0xffffffffff2b7807 */ /* 0x000fc40000000000 */
[----:B------:R-:W-:Y:S02]  /*9e60*/  IADD3 R33, P4, P3, R32, R33, -R38 ;  /* 0x0000002120217210 */ /* 0x000fe40007b9e826 */
[----:B------:R-:W-:Y:S01]  /*9e70*/  ISETP.GE.U32.AND.EX P0, PT, R47, R30, PT, P2 ;  /* 0x0000001e2f00720c */ /* 0x000fe20003f06120 */
[----:B------:R-:W-:Y:S01]  /*9e80*/  IMAD.X R71, RZ, RZ, R70, P5 ;  /* 0x000000ffff477224 */ /* 0x000fe200028e0646 */
[----:B------:R-:W-:Y:S02]  /*9e90*/  ISETP.GE.U32.AND.EX P1, PT, R62, R31, PT, P1 ;  /* 0x0000001f3e00720c */ /* 0x000fe40003f26110 */
[----:B------:R-:W-:Y:S02]  /*9ea0*/  IADD3.X R43, R43, R36, ~R47, P4, P3 ;  /* 0x000000242b2b7210 */ /* 0x000fe400027e6c2f */
[----:B------:R-:W-:Y:S02]  /*9eb0*/  SEL R55, R66, R55, !P0 ;  /* 0x0000003742377207 */ /* 0x000fe40004000000 */
[----:B------:R-:W-:-:S02]  /*9ec0*/  IADD3 R31, P3, R64, -0x1, RZ ;  /* 0xffffffff401f7810 */ /* 0x000fc40007f7e0ff */
[----:B------:R-:W-:Y:S02]  /*9ed0*/  ISETP.GE.U32.AND P2, PT, R33, R66, PT ;  /* 0x000000422100720c */ /* 0x000fe40003f46070 */
[----:B------:R-:W-:Y:S02]  /*9ee0*/  IADD3 R55, P4, R55, R38, RZ ;  /* 0x0000002637377210 */ /* 0x000fe40007f9e0ff */
[----:B------:R-:W-:Y:S01]  /*9ef0*/  SEL R36, R70, R71, !P0 ;  /* 0x0000004746247207 */ /* 0x000fe20004000000 */
[----:B------:R-:W-:Y:S01]  /*9f00*/  IMAD.X R32, RZ, RZ, R63, P3 ;  /* 0x000000ffff207224 */ /* 0x000fe200018e063f */
[----:B------:R-:W-:Y:S02]  /*9f10*/  SEL R64, R64, R31, !P1 ;  /* 0x0000001f40407207 */ /* 0x000fe40004800000 */
[----:B------:R-:W-:Y:S01]  /*9f20*/  ISETP.GE.U32.AND.EX P2, PT, R43, R70, PT, P2 ;  /* 0x000000462b00720c */ /* 0x000fe20003f46120 */
[----:B------:R-:W-:Y:S01]  /*9f30*/  IMAD.X R36, R36, 0x1, R47, P4 ;  /* 0x0000000124247824 */ /* 0x000fe200020e062f */
[----:B------:R-:W-:-:S02]  /*9f40*/  IADD3 R61, P0, R64, R61, RZ ;  /* 0x0000003d403d7210 */ /* 0x000fc40007f1e0ff */
[----:B------:R-:W-:Y:S02]  /*9f50*/  SEL R38, RZ, 0x1, P2 ;  /* 0x00000001ff267807 */ /* 0x000fe40001000000 */
[----:B------:R-:W-:Y:S02]  /*9f60*/  SEL R63, R63, R32, !P1 ;  /* 0x000000203f3f7207 */ /* 0x000fe40004800000 */
[----:B------:R-:W-:Y:S02]  /*9f70*/  IADD3 R64, P1, -R75, 0x1, RZ ;  /* 0x000000014b407810 */ /* 0x000fe40007f3e1ff */
[----:B------:R-:W-:Y:S02]  /*9f80*/  IADD3 R66, P5, P3, R38, R33, -R66 ;  /* 0x0000002126427210 */ /* 0x000fe40007bbe842 */
[----:B------:R-:W-:Y:S01]  /*9f90*/  IADD3.X R38, ~R12, -0x1, RZ, P1, !PT ;  /* 0xffffffff0c267810 */ /* 0x000fe20000ffe5ff */
[----:B------:R-:W-:Y:S01]  /*9fa0*/  IMAD.X R62, R63, 0x1, R62, P0 ;  /* 0x000000013f3e7824 */ /* 0x000fe200000e063e */
[----:B------:R-:W-:-:S04]  /*9fb0*/  ISETP.GE.U32.AND P0, PT, R13, R64, PT ;  /* 0x000000400d00720c */ /* 0x000fc80003f06070 */
[----:B------:R-:W-:Y:S02]  /*9fc0*/  ISETP.GE.U32.AND.EX P0, PT, R39, R38, PT, P0 ;  /* 0x000000262700720c */ /* 0x000fe40003f06100 */
[----:B------:R-:W-:-:S04]  /*9fd0*/  SEL R38, RZ, 0xffffffff, P2 ;  /* 0xffffffffff267807 */ /* 0x000fc80001000000 */
[----:B------:R-:W-:Y:S01]  /*9fe0*/  IADD3.X R70, R38, R43, ~R70, P5, P3 ;  /* 0x0000002b26467210 */ /* 0x000fe20002fe6c46 */
[----:B--2---:R-:W-:-:S04]  /*9ff0*/  IMAD.WIDE.U32 R30, R21, R26, RZ ;  /* 0x0000001a151e7225 */ /* 0x004fc800078e00ff */
[----:B------:R-:W-:-:S04]  /*a000*/  IMAD.WIDE.U32 R46, R20, R26, RZ ;  /* 0x0000001a142e7225 */ /* 0x000fc800078e00ff */
[----:B------:R-:W-:-:S04]  /*a010*/  IMAD.WIDE.U32 R30, P6, R20, R27, R30 ;  /* 0x0000001b141e7225 */ /* 0x000fc800078c001e */
[----:B------:R-:W-:Y:S01]  /*a020*/  IMAD.WIDE.U32 R32, R46, 0x1, RZ ;  /* 0x000000012e207825 */ /* 0x000fe200078e00ff */
[----:B------:R-:W-:Y:S02]  /*a030*/  IADD3 R47, P1, R47, R30, RZ ;  /* 0x0000001e2f2f7210 */ /* 0x000fe40007f3e0ff */
[-C--:B------:R-:W-:Y:S02]  /*a040*/  ISETP.GE.U32.AND P4, PT, R32, R46.reuse, PT ;  /* 0x0000002e2000720c */ /* 0x080fe40003f86070 */
[----:B------:R-:W-:Y:S01]  /*a050*/  IADD3 R33, R33, R46, R47 ;  /* 0x0000002e21217210 */ /* 0x000fe20007ffe02f */
[----:B------:R-:W-:-:S03]  /*a060*/  IMAD.MOV.U32 R46, RZ, RZ, R31 ;  /* 0x000000ffff2e7224 */ /* 0x000fc600078e001f */
[----:B------:R-:W-:Y:S01]  /*a070*/  ISETP.GE.U32.AND.EX P4, PT, R33, R47, PT, P4 ;  /* 0x0000002f2100720c */ /* 0x000fe20003f86140 */
[----:B------:R-:W-:Y:S01]  /*a080*/  IMAD.X R47, RZ, RZ, RZ, P6 ;  /* 0x000000ffff2f7224 */ /* 0x000fe200030e06ff */
[----:B------:R-:W-:Y:S01]  /*a090*/  IADD3 R64, P6, -R45, 0x1, RZ ;  /* 0x000000012d407810 */ /* 0x000fe20007fde1ff */
[----:B------:R-:W-:Y:S01]  /*a0a0*/  IMAD.WIDE.U32.X R30, R21, R27, R46, P1 ;  /* 0x0000001b151e7225 */ /* 0x000fe200008e042e */
[----:B------:R-:W-:Y:S02]  /*a0b0*/  SEL R46, RZ, 0xffffffff, P4 ;  /* 0xffffffffff2e7807 */ /* 0x000fe40002000000 */
[----:B------:R-:W-:Y:S02]  /*a0c0*/  ISETP.GE.U32.AND P1, PT, R35, R64, PT ;  /* 0x000000402300720c */ /* 0x000fe40003f26070 */
[----:B------:R-:W-:Y:S02]  /*a0d0*/  IADD3.X R64, ~R44, -0x1, RZ, P6, !PT ;  /* 0xffffffff2c407810 */ /* 0x000fe400037fe5ff */
[----:B------:R-:W-:-:S04]  /*a0e0*/  IADD3 R47, P4, P6, R46, R32, -R33 ;  /* 0x000000202e2f7210 */ /* 0x000fc80007e9e821 */
[----:B------:R-:W-:Y:S02]  /*a0f0*/  IADD3.X R33, R46, -0x1, R33, P4, P6 ;  /* 0xffffffff2e217810 */ /* 0x000fe400027ec421 */
[----:B------:R-:W-:Y:S02]  /*a100*/  IADD3 R32, P4, R45, -0x1, RZ ;  /* 0xffffffff2d207810 */ /* 0x000fe40007f9e0ff */
[----:B------:R-:W-:Y:S02]  /*a110*/  ISETP.GE.U32.AND P2, PT, R30, R47, PT ;  /* 0x0000002f1e00720c */ /* 0x000fe40003f46070 */
[----:B------:R-:W-:Y:S01]  /*a120*/  ISETP.GE.U32.AND.EX P1, PT, R37, R64, PT, P1 ;  /* 0x000000402500720c */ /* 0x000fe20003f26110 */
[----:B------:R-:W-:Y:S01]  /*a130*/  IMAD.X R43, RZ, RZ, R44, P4 ;  /* 0x000000ffff2b7224 */ /* 0x000fe200020e062c */
[----:B------:R-:W-:Y:S02]  /*a140*/  ISETP.GE.U32.AND.EX P2, PT, R31, R33, PT, P2 ;  /* 0x000000211f00720c */ /* 0x000fe40003f46120 */
[----:B------:R-:W-:-:S02]  /*a150*/  IADD3 R72, P4, -R69, 0x1, RZ ;  /* 0x0000000145487810 */ /* 0x000fc40007f9e1ff */
[----:B------:R-:W-:Y:S02]  /*a160*/  SEL R38, RZ, 0x1, P2 ;  /* 0x00000001ff267807 */ /* 0x000fe40001000000 */
[----:B------:R-:W-:Y:S02]  /*a170*/  SEL R64, R44, R43, !P1 ;  /* 0x0000002b2c407207 */ /* 0x000fe40004800000 */
[----:B------:R-:W-:Y:S02]  /*a180*/  SEL R32, R45, R32, !P1 ;  /* 0x000000202d207207 */ /* 0x000fe40004800000 */
[----:B------:R-:W-:Y:S02]  /*a190*/  ISETP.GE.U32.AND P6, PT, R61, R72, PT ;  /* 0x000000483d00720c */ /* 0x000fe40003fc6070 */
[----:B------:R-:W-:Y:S02]  /*a1a0*/  IADD3.X R43, ~R65, -0x1, RZ, P4, !PT ;  /* 0xffffffff412b7810 */ /* 0x000fe400027fe5ff */
[----:B------:R-:W-:-:S02]  /*a1b0*/  ISETP.GE.U32.AND P1, PT, R55, R68, PT ;  /* 0x000000443700720c */ /* 0x000fc40003f26070 */
[----:B------:R-:W-:Y:S02]  /*a1c0*/  IADD3 R38, P5, P4, R38, R30, -R47 ;  /* 0x0000001e26267210 */ /* 0x000fe40007cbe82f */
[----:B------:R-:W-:Y:S02]  /*a1d0*/  SEL R30, RZ, 0xffffffff, P2 ;  /* 0xffffffffff1e7807 */ /* 0x000fe40001000000 */
[----:B------:R-:W-:Y:S02]  /*a1e0*/  ISETP.GE.U32.AND.EX P2, PT, R62, R43, PT, P6 ;  /* 0x0000002b3e00720c */ /* 0x000fe40003f46160 */
[----:B------:R-:W-:Y:S02]  /*a1f0*/  IADD3 R72, P6, R69, -0x1, RZ ;  /* 0xffffffff45487810 */ /* 0x000fe40007fde0ff */
[----:B------:R-:W-:Y:S02]  /*a200*/  ISETP.GE.U32.AND.EX P1, PT, R36, R67, PT, P1 ;  /* 0x000000432400720c */ /* 0x000fe40003f26110 */
[----:B------:R-:W-:-:S02]  /*a210*/  IADD3.X R43, R30, R31, ~R33, P5, P4 ;  /* 0x0000001f1e2b7210 */ /* 0x000fc40002fe8c21 */
[----:B------:R-:W-:Y:S01]  /*a220*/  IADD3 R30, P4, R32, R35, RZ ;  /* 0x00000023201e7210 */ /* 0x000fe20007f9e0ff */
[----:B------:R-:W-:Y:S01]  /*a230*/  IMAD.X R32, RZ, RZ, R65, P6 ;  /* 0x000000ffff207224 */ /* 0x000fe200030e0641 */
[----:B------:R-:W-:Y:S01]  /*a240*/  SEL R31, RZ, 0x1, P1 ;  /* 0x00000001ff1f7807 */ /* 0x000fe20000800000 */
[----:B------:R-:W-:Y:S01]  /*a250*/  IMAD.WIDE.U32 R44, R21, R24, RZ ;  /* 0x00000018152c7225 */ /* 0x000fe200078e00ff */
[----:B------:R-:W-:Y:S02]  /*a260*/  SEL R35, RZ, 0xffffffff, P1 ;  /* 0xffffffffff237807 */ /* 0x000fe40000800000 */
[----:B------:R-:W-:Y:S02]  /*a270*/  IADD3 R31, P5, P6, R31, R55, -R68 ;  /* 0x000000371f1f7210 */ /* 0x000fe40007ebe844 */
[----:B------:R-:W-:Y:S01]  /*a280*/  SEL R55, R65, R32, !P2 ;  /* 0x0000002041377207 */ /* 0x000fe20005000000 */
[----:B------:R-:W-:Y:S01]  /*a290*/  IMAD.WIDE.U32 R32, R20, R24, RZ ;  /* 0x0000001814207225 */ /* 0x000fe200078e00ff */
[----:B------:R-:W-:-:S02]  /*a2a0*/  IADD3.X R36, R35, R36, ~R67, P5, P6 ;  /* 0x0000002423247210 */ /* 0x000fc40002fecc43 */
[----:B------:R-:W-:Y:S01]  /*a2b0*/  SEL R72, R69, R72, !P2 ;  /* 0x0000004845487207 */ /* 0x000fe20005000000 */
[----:B------:R-:W-:Y:S01]  /*a2c0*/  IMAD.WIDE.U32 R44, P5, R20, R25, R44 ;  /* 0x00000019142c7225 */ /* 0x000fe200078a002c */
[----:B------:R-:W-:-:S03]  /*a2d0*/  IADD3 R46, P3, R75, -0x1, RZ ;  /* 0xffffffff4b2e7810 */ /* 0x000fc60007f7e0ff */
[----:B------:R-:W-:Y:S01]  /*a2e0*/  IMAD.X R35, R64, 0x1, R37, P4 ;  /* 0x0000000140237824 */ /* 0x000fe200020e0625 */
[----:B------:R-:W-:Y:S01]  /*a2f0*/  IADD3 R61, P1, R72, R61, RZ ;  /* 0x0000003d483d7210 */ /* 0x000fe20007f3e0ff */
[----:B------:R-:W-:Y:S01]  /*a300*/  IMAD.WIDE.U32 R64, R32, 0x1, RZ ;  /* 0x0000000120407825 */ /* 0x000fe200078e00ff */
[----:B------:R-:W-:Y:S02]  /*a310*/  IADD3 R37, P4, R33, R44, RZ ;  /* 0x0000002c21257210 */ /* 0x000fe40007f9e0ff */
[----:B------:R-:W-:Y:S01]  /*a320*/  IADD3 R24, P6, -R68, 0x1, RZ ;  /* 0x0000000144187810 */ /* 0x000fe20007fde1ff */
[----:B------:R-:W-:Y:S01]  /*a330*/  IMAD.X R55, R55, 0x1, R62, P1 ;  /* 0x0000000137377824 */ /* 0x000fe200008e063e */
[-C--:B------:R-:W-:Y:S01]  /*a340*/  ISETP.GE.U32.AND P2, PT, R64, R32.reuse, PT ;  /* 0x000000204000720c */ /* 0x080fe20003f46070 */
[----:B------:R-:W-:Y:S01]  /*a350*/  IMAD.X R63, RZ, RZ, R12, P3 ;  /* 0x000000ffff3f7224 */ /* 0x000fe200018e060c */
[----:B------:R-:W-:Y:S02]  /*a360*/  IADD3 R33, R65, R32, R37 ;  /* 0x0000002041217210 */ /* 0x000fe40007ffe025 */
[----:B------:R-:W-:-:S02]  /*a370*/  ISETP.GE.U32.AND P1, PT, R61, R24, PT ;  /* 0x000000183d00720c */ /* 0x000fc40003f26070 */
[----:B------:R-:W-:Y:S02]  /*a380*/  IADD3 R47, P3, -R31, 0x1, RZ ;  /* 0x000000011f2f7810 */ /* 0x000fe40007f7e1ff */
[----:B------:R-:W-:Y:S02]  /*a390*/  IADD3.X R24, ~R67, -0x1, RZ, P6, !PT ;  /* 0xffffffff43187810 */ /* 0x000fe400037fe5ff */
[----:B------:R-:W-:Y:S02]  /*a3a0*/  ISETP.GE.U32.AND.EX P2, PT, R33, R37, PT, P2 ;  /* 0x000000252100720c */ /* 0x000fe40003f46120 */
[----:B------:R-:W-:Y:S02]  /*a3b0*/  IADD3.X R32, ~R36, -0x1, RZ, P3, !PT ;  /* 0xffffffff24207810 */ /* 0x000fe40001ffe5ff */
[----:B------:R-:W-:Y:S02]  /*a3c0*/  ISETP.GE.U32.AND.EX P1, PT, R55, R24, PT, P1 ;  /* 0x000000183700720c */ /* 0x000fe40003f26110 */
[----:B------:R-:W-:-:S02]  /*a3d0*/  IADD3 R37, P3, R68, -0x1, RZ ;  /* 0xffffffff44257810 */ /* 0x000fc40007f7e0ff */
[----:B------:R-:W-:Y:S02]  /*a3e0*/  SEL R24, RZ, 0xffffffff, P2 ;  /* 0xffffffffff187807 */ /* 0x000fe40001000000 */
[----:B------:R-:W-:Y:S02]  /*a3f0*/  SEL R46, R75, R46, !P0 ;  /* 0x0000002e4b2e7207 */ /* 0x000fe40004000000 */
[----:B------:R-:W-:Y:S02]  /*a400*/  ISETP.GE.U32.AND P6, PT, R30, R47, PT ;  /* 0x0000002f1e00720c */ /* 0x000fe40003fc6070 */
[----:B------:R-:W-:Y:S02]  /*a410*/  SEL R62, R12, R63, !P0 ;  /* 0x0000003f0c3e7207 */ /* 0x000fe40004000000 */
[----:B------:R-:W-:Y:S02]  /*a420*/  SEL R68, R68, R37, !P1 ;  /* 0x0000002544447207 */ /* 0x000fe40004800000 */
[----:B------:R-:W-:Y:S01]  /*a430*/  IADD3 R37, P2, P0, R24, R64, -R33 ;  /* 0x0000004018257210 */ /* 0x000fe2000785e821 */
[----:B------:R-:W-:Y:S01]  /*a440*/  IMAD.X R64, RZ, RZ, R67, P3 ;  /* 0x000000ffff407224 */ /* 0x000fe200018e0643 */
[----:B------:R-:W-:Y:S01]  /*a450*/  ISETP.GE.U32.AND.EX P6, PT, R35, R32, PT, P6 ;  /* 0x000000202300720c */ /* 0x000fe20003fc6160 */
[----:B---3--:R-:W-:Y:S01]  /*a460*/  IMAD.WIDE.U32 R72, R21, R40, RZ ;  /* 0x0000002815487225 */ /* 0x008fe200078e00ff */
[----:B------:R-:W-:-:S02]  /*a470*/  IADD3 R12, P3, R31, -0x1, RZ ;  /* 0xffffffff1f0c7810 */ /* 0x000fc40007f7e0ff */
[----:B------:R-:W-:Y:S02]  /*a480*/  SEL R64, R67, R64, !P1 ;  /* 0x0000004043407207 */ /* 0x000fe40004800000 */
[----:B------:R-:W-:Y:S02]  /*a490*/  IADD3 R63, P1, R46, R13, RZ ;  /* 0x0000000d2e3f7210 */ /* 0x000fe40007f3e0ff */
[----:B------:R-:W-:Y:S01]  /*a4a0*/  SEL R65, R31, R12, !P6 ;  /* 0x0000000c1f417207 */ /* 0x000fe20007000000 */
[----:B------:R-:W-:Y:S01]  /*a4b0*/  IMAD.WIDE.U32 R12, R20, R40, RZ ;  /* 0x00000028140c7225 */ /* 0x000fe200078e00ff */
[----:B------:R-:W-:-:S03]  /*a4c0*/  IADD3.X R69, R24, -0x1, R33, P2, P0 ;  /* 0xffffffff18457810 */ /* 0x000fc600017e0421 */
[----:B------:R-:W-:-:S04]  /*a4d0*/  IMAD.WIDE.U32 R72, P2, R20, R41, R72 ;  /* 0x0000002914487225 */ /* 0x000fc80007840048 */
[----:B------:R-:W-:Y:S01]  /*a4e0*/  IMAD.X R47, RZ, RZ, RZ, P5 ;  /* 0x000000ffff2f7224 */ /* 0x000fe200028e06ff */
[----:B------:R-:W-:Y:S01]  /*a4f0*/  IADD3 R65, P5, R65, R30, RZ ;  /* 0x0000001e41417210 */ /* 0x000fe20007fbe0ff */
[----:B------:R-:W-:Y:S01]  /*a500*/  IMAD.X R31, RZ, RZ, RZ, P2 ;  /* 0x000000ffff1f7224 */ /* 0x000fe200010e06ff */
[----:B------:R-:W-:Y:S01]  /*a510*/  IADD3 R13, P2, R13, R72, RZ ;  /* 0x000000480d0d7210 */ /* 0x000fe20007f5e0ff */
[----:B------:R-:W-:-:S04]  /*a520*/  IMAD.WIDE.U32 R32, R19, R40, RZ ;  /* 0x0000002813207225 */ /* 0x000fc800078e00ff */
[----:B------:R-:W-:Y:S02]  /*a530*/  IMAD.MOV.U32 R30, RZ, RZ, R73 ;  /* 0x000000ffff1e7224 */ /* 0x000fe400078e0049 */
[----:B------:R-:W-:Y:S02]  /*a540*/  IMAD.MOV.U32 R46, RZ, RZ, R45 ;  /* 0x000000ffff2e7224 */ /* 0x000fe400078e002d */
[----:B------:R-:W-:-:S04]  /*a550*/  IMAD.WIDE.U32.X R30, R21, R41, R30, P2 ;  /* 0x00000029151e7225 */ /* 0x000fc800010e041e */
[----:B------:R-:W-:-:S04]  /*a560*/  IMAD.WIDE.U32 R44, R19, R26, RZ ;  /* 0x0000001a132c7225 */ /* 0x000fc800078e00ff */
[----:B------:R-:W-:-:S04]  /*a570*/  IMAD.WIDE.U32 R32, P2, R18, R41, R32 ;  /* 0x0000002912207225 */ /* 0x000fc80007840020 */
[----:B------:R-:W-:-:S04]  /*a580*/  IMAD.WIDE.U32.X R24, R21, R25, R46, P4 ;  /* 0x0000001915187225 */ /* 0x000fc800020e042e */
[----:B------:R-:W-:Y:S02]  /*a590*/  IMAD.X R47, RZ, RZ, RZ, P2 ;  /* 0x000000ffff2f7224 */ /* 0x000fe400010e06ff */
[----:B------:R-:W-:Y:S02]  /*a5a0*/  IMAD.X R67, RZ, RZ, R36, P3 ;  /* 0x000000ffff437224 */ /* 0x000fe400018e0624 */
[----:B------:R-:W-:Y:S01]  /*a5b0*/  IMAD.WIDE.U32 R20, R18, R40, RZ ;  /* 0x0000002812147225 */ /* 0x000fe200078e00ff */
[----:B------:R-:W-:-:S03]  /*a5c0*/  IADD3 R61, P0, R68, R61, RZ ;  /* 0x0000003d443d7210 */ /* 0x000fc60007f1e0ff */
[----:B------:R-:W-:-:S04]  /*a5d0*/  IMAD.WIDE.U32 R44, P2, R18, R27, R44 ;  /* 0x0000001b122c7225 */ /* 0x000fc8000784002c */
[----:B------:R-:W-:Y:S01]  /*a5e0*/  IMAD.WIDE.U32 R72, R18, R26, RZ ;  /* 0x0000001a12487225 */ /* 0x000fe200078e00ff */
[----:B------:R-:W-:-:S03]  /*a5f0*/  SEL R68, R36, R67, !P6 ;  /* 0x0000004324447207 */ /* 0x000fc60007000000 */
[----:B------:R-:W-:Y:S01]  /*a600*/  IMAD.MOV.U32 R46, RZ, RZ, R33 ;  /* 0x000000ffff2e7224 */ /* 0x000fe200078e0021 */
[----:B------:R-:W-:Y:S01]  /*a610*/  IADD3 R21, P3, R21, R32, RZ ;  /* 0x0000002015157210 */ /* 0x000fe20007f7e0ff */
[----:B------:R-:W-:Y:S01]  /*a620*/  IMAD.X R33, RZ, RZ, RZ, P2 ;  /* 0x000000ffff217224 */ /* 0x000fe200010e06ff */
[----:B------:R-:W-:Y:S01]  /*a630*/  IADD3 R67, P2, R73, R44, RZ ;  /* 0x0000002c49437210 */ /* 0x000fe20007f5e0ff */
[----:B------:R-:W-:-:S04]  /*a640*/  IMAD.MOV.U32 R32, RZ, RZ, R45 ;  /* 0x000000ffff207224 */ /* 0x000fc800078e002d */
[----:B------:R-:W-:-:S04]  /*a650*/  IMAD.WIDE.U32.X R26, R19, R27, R32, P2 ;  /* 0x0000001b131a7225 */ /* 0x000fc800010e0420 */
[----:B------:R-:W-:-:S03]  /*a660*/  IMAD.WIDE.U32 R32, R72, 0x1, RZ ;  /* 0x0000000148207825 */ /* 0x000fc600078e00ff */
[-C--:B------:R-:W-:Y:S02]  /*a670*/  ISETP.GE.U32.AND P2, PT, R32, R72.reuse, PT ;  /* 0x000000482000720c */ /* 0x080fe40003f46070 */
[----:B------:R-:W-:-:S04]  /*a680*/  IADD3 R72, R33, R72, R67 ;  /* 0x0000004821487210 */ /* 0x000fc80007ffe043 */
[----:B------:R-:W-:-:S04]  /*a690*/  ISETP.GE.U32.AND.EX P2, PT, R72, R67, PT, P2 ;  /* 0x000000434800720c */ /* 0x000fc80003f46120 */
[----:B------:R-:W-:-:S04]  /*a6a0*/  SEL R67, RZ, 0xffffffff, P2 ;  /* 0xffffffffff437807 */ /* 0x000fc80001000000 */
[----:B------:R-:W-:-:S04]  /*a6b0*/  IADD3 R45, P2, P4, R67, R32, -R72 ;  /* 0x00000020432d7210 */ /* 0x000fc80007c5e848 */
[----:B------:R-:W-:Y:S02]  /*a6c0*/  IADD3.X R67, R67, -0x1, R72, P2, P4 ;  /* 0xffffffff43437810 */ /* 0x000fe400017e8448 */
[----:B------:R-:W-:-:S04]  /*a6d0*/  ISETP.GE.U32.AND P2, PT, R26, R45, PT ;  /* 0x0000002d1a00720c */ /* 0x000fc80003f46070 */
[----:B------:R-:W-:-:S04]  /*a6e0*/  ISETP.GE.U32.AND.EX P2, PT, R27, R67, PT, P2 ;  /* 0x000000431b00720c */ /* 0x000fc80003f46120 */
[----:B------:R-:W-:Y:S02]  /*a6f0*/  SEL R33, RZ, 0x1, P2 ;  /* 0x00000001ff217807 */ /* 0x000fe40001000000 */
[----:B------:R-:W-:Y:S01]  /*a700*/  SEL R71, RZ, 0xffffffff, P2 ;  /* 0xffffffffff477807 */ /* 0x000fe20001000000 */
[----:B------:R-:W-:Y:S01]  /*a710*/  IMAD.U32 R32, RZ, RZ, UR14 ;  /* 0x0000000eff207e24 */ /* 0x000fe2000f8e00ff */
[----:B------:R-:W-:Y:S01]  /*a720*/  IADD3 R72, P4, P6, R33, R26, -R45 ;  /* 0x0000001a21487210 */ /* 0x000fe20007e9e82d */
[----:B------:R-:W-:Y:S01]  /*a730*/  IMAD.U32 R33, RZ, RZ, UR15 ;  /* 0x0000000fff217e24 */ /* 0x000fe2000f8e00ff */
[----:B------:R-:W-:-:S04]  /*a740*/  ISETP.GE.U32.AND P2, PT, R24, R37, PT ;  /* 0x000000251800720c */ /* 0x000fc80003f46070 */
[----:B------:R-:W-:Y:S01]  /*a750*/  ISETP.GE.U32.AND.EX P2, PT, R25, R69, PT, P2 ;  /* 0x000000451900720c */ /* 0x000fe20003f46120 */
[----:B------:R-:W2:Y:S01]  /*a760*/  LDG.E.64 R32, desc[UR22][R32.64+0x48] ;  /* 0x0000481620207981 */ /* 0x000ea2000c1e1b00 */
[----:B------:R-:W-:Y:S02]  /*a770*/  IADD3.X R71, R71, R27, ~R67, P4, P6 ;  /* 0x0000001b47477210 */ /* 0x000fe400027ecc43 */
[----:B------:R-:W-:-:S04]  /*a780*/  SEL R67, RZ, 0x1, P2 ;  /* 0x00000001ff437807 */ /* 0x000fc80001000000 */
[----:B------:R-:W-:Y:S02]  /*a790*/  IADD3 R67, P4, P6, R67, R24, -R37 ;  /* 0x0000001843437210 */ /* 0x000fe40007e9e825 */
[----:B------:R-:W-:-:S04]  /*a7a0*/  SEL R24, RZ, 0xffffffff, P2 ;  /* 0xffffffffff187807 */ /* 0x000fc80001000000 */
[----:B------:R-:W-:Y:S01]  /*a7b0*/  IADD3.X R69, R24, R25, ~R69, P4, P6 ;  /* 0x0000001918457210 */ /* 0x000fe200027ecc45 */
[----:B------:R-:W-:-:S04]  /*a7c0*/  IMAD.WIDE.U32 R24, R17, R40, RZ ;  /* 0x0000002811187225 */ /* 0x000fc800078e00ff */
[----:B------:R-:W-:-:S04]  /*a7d0*/  IMAD.WIDE.U32 R44, R16, R40, RZ ;  /* 0x00000028102c7225 */ /* 0x000fc800078e00ff */
[----:B------:R-:W-:-:S04]  /*a7e0*/  IMAD.WIDE.U32 R24, P2, R16, R41, R24 ;  /* 0x0000002910187225 */ /* 0x000fc80007840018 */
[----:B------:R-:W-:Y:S01]  /*a7f0*/  IMAD.X R37, RZ, RZ, RZ, P2 ;  /* 0x000000ffff257224 */ /* 0x000fe200010e06ff */
[----:B------:R-:W-:Y:S01]  /*a800*/  IADD3 R45, P2, R45, R24, RZ ;  /* 0x000000182d2d7210 */ /* 0x000fe20007f5e0ff */
[----:B------:R-:W-:Y:S02]  /*a810*/  IMAD.MOV.U32 R36, RZ, RZ, R25 ;  /* 0x000000ffff247224 */ /* 0x000fe400078e0019 */
[----:B------:R-:W3:Y:S01]  /*a820*/  LDL.128 R24, [UR12+0x50] ;  /* 0x0000500cff187983 */ /* 0x000ee20008100c00 */
[----:B------:R-:W-:-:S04]  /*a830*/  IMAD.WIDE.U32.X R46, R19, R41, R46, P3 ;  /* 0x00000029132e7225 */ /* 0x000fc800018e042e */
[----:B------:R-:W-:Y:S02]  /*a840*/  IMAD.U32 R18, RZ, RZ, UR14 ;  /* 0x0000000eff127e24 */ /* 0x000fe4000f8e00ff */
[----:B------:R-:W-:-:S06]  /*a850*/  IMAD.U32 R19, RZ, RZ, UR15 ;  /* 0x0000000fff137e24 */ /* 0x000fcc000f8e00ff */
[----:B------:R-:W4:Y:S01]  /*a860*/  LDG.E.64 R18, desc[UR22][R18.64+0x50] ;  /* 0x0000501612127981 */ /* 0x000f22000c1e1b00 */
[----:B------:R-:W-:Y:S01]  /*a870*/  IMAD.WIDE.U32.X R16, R17, R41, R36, P2 ;  /* 0x0000002911107225 */ /* 0x000fe200010e0424 */
[----:B------:R-:W-:-:S04]  /*a880*/  IADD3 R36, P3, -R42, 0x1, RZ ;  /* 0x000000012a247810 */ /* 0x000fc80007f7e1ff */
[----:B------:R-:W-:Y:S02]  /*a890*/  ISETP.GE.U32.AND P2, PT, R59, R36, PT ;  /* 0x000000243b00720c */ /* 0x000fe40003f46070 */
[----:B------:R-:W-:-:S04]  /*a8a0*/  IADD3.X R37, ~R74, -0x1, RZ, P3, !PT ;  /* 0xffffffff4a257810 */ /* 0x000fc80001ffe5ff */
[----:B------:R-:W-:Y:S02]  /*a8b0*/  ISETP.GE.U32.AND.EX P2, PT, R60, R37, PT, P2 ;  /* 0x000000253c00720c */ /* 0x000fe40003f46120 */
[----:B------:R-:W-:Y:S01]  /*a8c0*/  IADD3 R37, P3, R42, -0x1, RZ ;  /* 0xffffffff2a257810 */ /* 0x000fe20007f7e0ff */
[----:B------:R-:W-:-:S03]  /*a8d0*/  IMAD.X R68, R68, 0x1, R35, P5 ;  /* 0x0000000144447824 */ /* 0x000fc600028e0623 */
[----:B------:R-:W-:Y:S01]  /*a8e0*/  SEL R42, R42, R37, !P2 ;  /* 0x000000252a2a7207 */ /* 0x000fe20005000000 */
[----:B------:R-:W-:-:S04]  /*a8f0*/  IMAD.WIDE.U32 R36, R20, 0x1, RZ ;  /* 0x0000000114247825 */ /* 0x000fc800078e00ff */
[----:B------:R-:W-:Y:S02]  /*a900*/  IMAD.X R35, RZ, RZ, R74, P3 ;  /* 0x000000ffff237224 */ /* 0x000fe400018e064a */
[----:B------:R-:W-:-:S04]  /*a910*/  IMAD.WIDE.U32 R40, R12, 0x1, RZ ;  /* 0x000000010c287825 */ /* 0x000fc800078e00ff */
[----:B------:R-:W-:Y:S01]  /*a920*/  IMAD.X R62, R62, 0x1, R39, P1 ;  /* 0x000000013e3e7824 */ /* 0x000fe200008e0627 */
[-C--:B------:R-:W-:Y:S01]  /*a930*/  ISETP.GE.U32.AND P1, PT, R36, R20.reuse, PT ;  /* 0x000000142400720c */ /* 0x080fe20003f26070 */
[----:B------:R-:W-:Y:S01]  /*a940*/  IMAD.X R64, R64, 0x1, R55, P0 ;  /* 0x0000000140407824 */ /* 0x000fe200000e0637 */
[----:B------:R-:W-:Y:S02]  /*a950*/  IADD3 R59, P0, R42, R59, RZ ;  /* 0x0000003b2a3b7210 */ /* 0x000fe40007f1e0ff */
[----:B------:R-:W-:Y:S02]  /*a960*/  SEL R35, R74, R35, !P2 ;  /* 0x000000234a237207 */ /* 0x000fe40005000000 */
[----:B------:R-:W-:Y:S02]  /*a970*/  IADD3 R20, R37, R20, R21 ;  /* 0x0000001425147210 */ /* 0x000fe40007ffe015 */
[-C--:B------:R-:W-:Y:S02]  /*a980*/  ISETP.GE.U32.AND P2, PT, R40, R12.reuse, PT ;  /* 0x0000000c2800720c */ /* 0x080fe40003f46070 */
[----:B------:R-:W-:-:S02]  /*a990*/  IADD3 R37, R41, R12, R13 ;  /* 0x0000000c29257210 */ /* 0x000fc40007ffe00d */
[C---:B------:R-:W-:Y:S02]  /*a9a0*/  IADD3 R42, P4, -R72.reuse, 0x1, RZ ;  /* 0x00000001482a7810 */ /* 0x040fe40007f9e1ff */
[----:B------:R-:W-:Y:S02]  /*a9b0*/  ISETP.GE.U32.AND.EX P2, PT, R37, R13, PT, P2 ;  /* 0x0000000d2500720c */ /* 0x000fe40003f46120 */
[----:B------:R-:W-:Y:S02]  /*a9c0*/  ISETP.GE.U32.AND P3, PT, R67, R42, PT ;  /* 0x0000002a4300720c */ /* 0x000fe40003f66070 */
[----:B------:R-:W-:Y:S02]  /*a9d0*/  IADD3.X R42, ~R71, -0x1, RZ, P4, !PT ;  /* 0xffffffff472a7810 */ /* 0x000fe400027fe5ff */
[----:B------:R-:W-:Y:S02]  /*a9e0*/  IADD3 R13, P5, R72, -0x1, RZ ;  /* 0xffffffff480d7810 */ /* 0x000fe40007fbe0ff */
[----:B------:R-:W-:-:S02]  /*a9f0*/  ISETP.GE.U32.AND.EX P1, PT, R20, R21, PT, P1 ;  /* 0x000000151400720c */ /* 0x000fc40003f26110 */
[----:B------:R-:W-:Y:S01]  /*aa00*/  ISETP.GE.U32.AND.EX P3, PT, R69, R42, PT, P3 ;  /* 0x0000002a4500720c */ /* 0x000fe20003f66130 */
[----:B------:R-:W-:Y:S01]  /*aa10*/  IMAD.X R42, RZ, RZ, R71, P5 ;  /* 0x000000ffff2a7224 */ /* 0x000fe200028e0647 */
[----:B------:R-:W-:Y:S01]  /*aa20*/  ISETP.GE.U32.AND P4, PT, R57, R38, PT ;  /* 0x000000263900720c */ /* 0x000fe20003f86070 */
[----:B------:R-:W-:Y:S01]  /*aa30*/  IMAD.WIDE.U32 R74, R44, 0x1, RZ ;  /* 0x000000012c4a7825 */ /* 0x000fe200078e00ff */
[----:B------:R-:W-:Y:S02]  /*aa40*/  SEL R55, RZ, 0xffffffff, P1 ;  /* 0xffffffffff377807 */ /* 0x000fe40000800000 */
[----:B------:R-:W-:Y:S02]  /*aa50*/  SEL R72, R72, R13, !P3 ;  /* 0x0000000d48487207 */ /* 0x000fe40005800000 */
[----:B------:R-:W-:Y:S01]  /*aa60*/  SEL R42, R71, R42, !P3 ;  /* 0x0000002a472a7207 */ /* 0x000fe20005800000 */
[----:B------:R-:W-:Y:S01]  /*aa70*/  IMAD.X R60, R35, 0x1, R60, P0 ;  /* 0x00000001233c7824 */ /* 0x000fe200000e063c */
[----:B------:R-:W-:-:S02]  /*aa80*/  ISETP.GE.U32.AND.EX P4, PT, R58, R43, PT, P4 ;  /* 0x0000002b3a00720c */ /* 0x000fc40003f86140 */
[----:B------:R-:W-:Y:S02]  /*aa90*/  IADD3 R39, P3, P1, R55, R36, -R20 ;  /* 0x0000002437277210 */ /* 0x000fe4000797e814 */
[----:B------:R-:W-:Y:S02]  /*aaa0*/  SEL R36, RZ, 0xffffffff, P2 ;  /* 0xffffffffff247807 */ /* 0x000fe40001000000 */
[-C--:B------:R-:W-:Y:S02]  /*aab0*/  ISETP.GE.U32.AND P0, PT, R74, R44.reuse, PT ;  /* 0x0000002c4a00720c */ /* 0x080fe40003f06070 */
[----:B------:R-:W-:Y:S02]  /*aac0*/  IADD3 R12, R75, R44, R45 ;  /* 0x0000002c4b0c7210 */ /* 0x000fe40007ffe02d */
[----:B------:R-:W-:Y:S02]  /*aad0*/  SEL R44, RZ, 0x1, P4 ;  /* 0x00000001ff2c7807 */ /* 0x000fe40002000000 */
[----:B------:R-:W-:-:S02]  /*aae0*/  SEL R35, RZ, 0xffffffff, P4 ;  /* 0xffffffffff237807 */ /* 0x000fc40002000000 */
[----:B------:R-:W-:Y:S02]  /*aaf0*/  IADD3.X R55, R55, -0x1, R20, P3, P1 ;  /* 0xffffffff37377810 */ /* 0x000fe40001fe2414 */
[--C-:B------:R-:W-:Y:S02]  /*ab00*/  IADD3 R13, P2, P4, R36, R40, -R37.reuse ;  /* 0x00000028240d7210 */ /* 0x100fe40007c5e825 */
[----:B------:R-:W-:Y:S02]  /*ab10*/  ISETP.GE.U32.AND P1, PT, R46, R39, PT ;  /* 0x000000272e00720c */ /* 0x000fe40003f26070 */
[----:B------:R-:W-:Y:S02]  /*ab20*/  ISETP.GE.U32.AND.EX P0, PT, R12, R45, PT, P0 ;  /* 0x0000002d0c00720c */ /* 0x000fe40003f06100 */
[----:B------:R-:W-:Y:S02]  /*ab30*/  IADD3.X R45, R36, -0x1, R37, P2, P4 ;  /* 0xffffffff242d7810 */ /* 0x000fe400017e8425 */
[----:B------:R-:W-:-:S02]  /*ab40*/  ISETP.GE.U32.AND.EX P1, PT, R47, R55, PT, P1 ;  /* 0x000000372f00720c */ /* 0x000fc40003f26110 */
[----:B------:R-:W-:Y:S02]  /*ab50*/  SEL R37, RZ, 0xffffffff, P0 ;  /* 0xffffffffff257807 */ /* 0x000fe40000000000 */
[----:B------:R-:W-:Y:S02]  /*ab60*/  ISETP.GE.U32.AND P0, PT, R30, R13, PT ;  /* 0x0000000d1e00720c */ /* 0x000fe40003f06070 */
[----:B------:R-:W-:Y:S02]  /*ab70*/  IADD3 R44, P5, P6, R44, R57, -R38 ;  /* 0x000000392c2c7210 */ /* 0x000fe40007ebe826 */
[----:B------:R-:W-:Y:S02]  /*ab80*/  SEL R40, RZ, 0x1, P1 ;  /* 0x00000001ff287807 */ /* 0x000fe40000800000 */
[----:B------:R-:W-:Y:S02]  /*ab90*/  ISETP.GE.U32.AND.EX P0, PT, R31, R45, PT, P0 ;  /* 0x0000002d1f00720c */ /* 0x000fe40003f06100 */
[----:B------:R-:W-:-:S02]  /*aba0*/  IADD3.X R35, R35, R58, ~R43, P5, P6 ;  /* 0x0000003a23237210 */ /* 0x000fc40002fecc2b */
[----:B------:R-:W-:Y:S02]  /*abb0*/  SEL R57, RZ, 0xffffffff, P1 ;  /* 0xffffffffff397807 */ /* 0x000fe40000800000 */
[----:B------:R-:W-:Y:S02]  /*abc0*/  IADD3 R39, P2, P5, R40, R46, -R39 ;  /* 0x0000002e28277210 */ /* 0x000fe40007d5e827 */
[--C-:B------:R-:W-:Y:S02]  /*abd0*/  IADD3 R75, P4, P6, R37, R74, -R12.reuse ;  /* 0x0000004a254b7210 */ /* 0x100fe40007e9e80c */
[----:B------:R-:W-:Y:S02]  /*abe0*/  SEL R36, RZ, 0x1, P0 ;  /* 0x00000001ff247807 */ /* 0x000fe40000000000 */
[----:B------:R-:W-:Y:S02]  /*abf0*/  IADD3.X R46, R57, R47, ~R55, P2, P5 ;  /* 0x0000002f392e7210 */ /* 0x000fe400017eac37 */
[----:B------:R-:W-:-:S02]  /*ac00*/  IADD3.X R37, R37, -0x1, R12, P4, P6 ;  /* 0xffffffff25257810 */ /* 0x000fc400027ec40c */
[----:B------:R-:W-:Y:S02]  /*ac10*/  ISETP.GE.U32.AND P5, PT, R16, R75, PT ;  /* 0x0000004b1000720c */ /* 0x000fe40003fa6070 */
[----:B------:R-:W-:Y:S02]  /*ac20*/  IADD3 R67, P3, R72, R67, RZ ;  /* 0x0000004348437210 */ /* 0x000fe40007f7e0ff */
[----:B------:R-:W-:Y:S02]  /*ac30*/  IADD3 R36, P1, P4, R36, R30, -R13 ;  /* 0x0000001e24247210 */ /* 0x000fe40007c3e80d */
[----:B------:R-:W-:Y:S02]  /*ac40*/  SEL R30, RZ, 0xffffffff, P0 ;  /* 0xffffffffff1e7807 */ /* 0x000fe40000000000 */
[----:B------:R-:W-:Y:S01]  /*ac50*/  ISETP.GE.U32.AND.EX P0, PT, R17, R37, PT, P5 ;  /* 0x000000251100720c */ /* 0x000fe20003f06150 */
[----:B------:R-:W-:Y:S01]  /*ac60*/  IMAD.X R47, R42, 0x1, R69, P3 ;  /* 0x000000012a2f7824 */ /* 0x000fe200018e0645 */
[----:B------:R-:W-:-:S02]  /*ac70*/  IADD3.X R45, R30, R31, ~R45, P1, P4 ;  /* 0x0000001f1e2d7210 */ /* 0x000fc40000fe8c2d */
[----:B------:R-:W-:Y:S02]  /*ac80*/  SEL R42, RZ, 0x1, P0 ;  /* 0x00000001ff2a7807 */ /* 0x000fe40000000000 */
[----:B------:R-:W-:Y:S02]  /*ac90*/  IADD3 R55, P6, -R39, 0x1, RZ ;  /* 0x0000000127377810 */ /* 0x000fe40007fde1ff */
[----:B------:R-:W-:Y:S02]  /*aca0*/  IADD3 R42, P4, P5, R42, R16, -R75 ;  /* 0x000000102a2a7210 */ /* 0x000fe40007d9e84b */
[----:B------:R-:W-:Y:S01]  /*acb0*/  IADD3.X R16, ~R46, -0x1, RZ, P6, !PT ;  /* 0xffffffff2e107810 */ /* 0x000fe200037fe5ff */
[----:B--2---:R-:W-:-:S04]  /*acc0*/  IMAD.WIDE.U32 R20, R23, R32, RZ ;  /* 0x0000002017147225 */ /* 0x004fc800078e00ff */
[----:B------:R-:W-:-:S04]  /*acd0*/  IMAD.WIDE.U32 R40, R22, R32, RZ ;  /* 0x0000002016287225 */ /* 0x000fc800078e00ff */
[----:B------:R-:W-:-:S04]  /*ace0*/  IMAD.WIDE.U32 R20, P2, R33, R22, R20 ;  /* 0x0000001621147225 */ /* 0x000fc80007840014 */
[----:B------:R-:W-:Y:S01]  /*acf0*/  IMAD.WIDE.U32 R12, R40, 0x1, RZ ;  /* 0x00000001280c7825 */ /* 0x000fe200078e00ff */
[----:B------:R-:W-:Y:S02]  /*ad00*/  IADD3 R31, P3, R41, R20, RZ ;  /* 0x00000014291f7210 */ /* 0x000fe40007f7e0ff */
[-C--:B------:R-:W-:Y:S02]  /*ad10*/  ISETP.GE.U32.AND P1, PT, R12, R40.reuse, PT ;  /* 0x000000280c00720c */ /* 0x080fe40003f26070 */
[----:B------:R-:W-:Y:S02]  /*ad20*/  IADD3 R41, R13, R40, R31 ;  /* 0x000000280d297210 */ /* 0x000fe40007ffe01f */
[----:B------:R-:W-:Y:S02]  /*ad30*/  SEL R13, RZ, 0xffffffff, P0 ;  /* 0xffffffffff0d7807 */ /* 0x000fe40000000000 */
[----:B------:R-:W-:Y:S02]  /*ad40*/  ISETP.GE.U32.AND P0, PT, R38, R55, PT ;  /* 0x000000372600720c */ /* 0x000fe40003f06070 */
[----:B------:R-:W-:Y:S01]  /*ad50*/  ISETP.GE.U32.AND.EX P1, PT, R41, R31, PT, P1 ;  /* 0x0000001f2900720c */ /* 0x000fe20003f26110 */
[----:B------:R-:W-:Y:S01]  /*ad60*/  IMAD.X R31, RZ, RZ, RZ, P2 ;  /* 0x000000ffff1f7224 */ /* 0x000fe200010e06ff */
[----:B------:R-:W-:Y:S01]  /*ad70*/  ISETP.GE.U32.AND.EX P0, PT, R43, R16, PT, P0 ;  /* 0x000000102b00720c */ /* 0x000fe20003f06100 */
[----:B------:R-:W-:Y:S01]  /*ad80*/  IMAD.MOV.U32 R30, RZ, RZ, R21 ;  /* 0x000000ffff1e7224 */ /* 0x000fe200078e0015 */
[----:B------:R-:W-:-:S02]  /*ad90*/  IADD3 R20, P2, R39, -0x1, RZ ;  /* 0xffffffff27147810 */ /* 0x000fc40007f5e0ff */
[----:B------:R-:W-:Y:S01]  /*ada0*/  IADD3.X R37, R13, R17, ~R37, P4, P5 ;  /* 0x000000110d257210 */ /* 0x000fe200027eac25 */
[----:B---3--:R-:W-:Y:S01]  /*adb0*/  IMAD.WIDE.U32 R16, R25, R32, RZ ;  /* 0x0000002019107225 */ /* 0x008fe200078e00ff */
[----:B------:R-:W-:Y:S02]  /*adc0*/  SEL R40, RZ, 0xffffffff, P1 ;  /* 0xffffffffff287807 */ /* 0x000fe40000800000 */
[----:B------:R-:W-:Y:S01]  /*add0*/  SEL R57, R39, R20, !P0 ;  /* 0x0000001427397207 */ /* 0x000fe20004000000 */
[----:B------:R-:W-:Y:S01]  /*ade0*/  IMAD.WIDE.U32.X R20, R33, R23, R30, P3 ;  /* 0x0000001721147225 */ /* 0x000fe200018e041e */
[----:B------:R-:W-:-:S03]  /*adf0*/  IADD3 R69, P1, P5, R40, R12, -R41 ;  /* 0x0000000c28457210 */ /* 0x000fc60007d3e829 */
[----:B------:R-:W-:Y:S01]  /*ae00*/  IMAD.WIDE.U32 R30, R24, R32, RZ ;  /* 0x00000020181e7225 */ /* 0x000fe200078e00ff */
[----:B------:R-:W-:-:S03]  /*ae10*/  IADD3.X R41, R40, -0x1, R41, P1, P5 ;  /* 0xffffffff28297810 */ /* 0x000fc60000fea429 */
[----:B------:R-:W-:Y:S01]  /*ae20*/  IMAD.WIDE.U32 R16, P3, R24, R33, R16 ;  /* 0x0000002118107225 */ /* 0x000fe20007860010 */
[----:B------:R-:W-:-:S03]  /*ae30*/  ISETP.GE.U32.AND P1, PT, R20, R69, PT ;  /* 0x000000451400720c */ /* 0x000fc60003f26070 */
[----:B------:R-:W-:Y:S01]  /*ae40*/  IMAD.X R55, RZ, RZ, R46, P2 ;  /* 0x000000ffff377224 */ /* 0x000fe200010e062e */
[----:B------:R-:W-:Y:S01]  /*ae50*/  IADD3 R31, P2, R31, R16, RZ ;  /* 0x000000101f1f7210 */ /* 0x000fe20007f5e0ff */
[----:B------:R-:W-:Y:S01]  /*ae60*/  IMAD.WIDE.U32 R12, R30, 0x1, RZ ;  /* 0x000000011e0c7825 */ /* 0x000fe200078e00ff */
[----:B------:R-:W-:Y:S02]  /*ae70*/  ISETP.GE.U32.AND.EX P1, PT, R21, R41, PT, P1 ;  /* 0x000000291500720c */ /* 0x000fe40003f26110 */
[----:B------:R-:W-:Y:S02]  /*ae80*/  SEL R58, R46, R55, !P0 ;  /* 0x000000372e3a7207 */ /* 0x000fe40004000000 */
[----:B------:R-:W-:Y:S02]  /*ae90*/  ISETP.GE.U32.AND P0, PT, R44, R39, PT ;  /* 0x000000272c00720c */ /* 0x000fe40003f06070 */
[----:B------:R-:W-:Y:S02]  /*aea0*/  IADD3 R57, P4, R57, R38, RZ ;  /* 0x0000002639397210 */ /* 0x000fe40007f9e0ff */
[----:B------:R-:W-:-:S02]  /*aeb0*/  ISETP.GE.U32.AND P5, PT, R12, R30, PT ;  /* 0x0000001e0c00720c */ /* 0x000fc40003fa6070 */
[----:B------:R-:W-:Y:S02]  /*aec0*/  IADD3 R55, R13, R30, R31 ;  /* 0x0000001e0d377210 */ /* 0x000fe40007ffe01f */
[----:B------:R-:W-:Y:S02]  /*aed0*/  SEL R13, RZ, 0x1, P1 ;  /* 0x00000001ff0d7807 */ /* 0x000fe40000800000 */
[----:B------:R-:W-:Y:S01]  /*aee0*/  ISETP.GE.U32.AND.EX P0, PT, R35, R46, PT, P0 ;  /* 0x0000002e2300720c */ /* 0x000fe20003f06100 */
[----:B------:R-:W-:Y:S01]  /*aef0*/  IMAD.X R58, R58, 0x1, R43, P4 ;  /* 0x000000013a3a7824 */ /* 0x000fe200020e062b */
[----:B------:R-:W-:Y:S02]  /*af00*/  ISETP.GE.U32.AND.EX P5, PT, R55, R31, PT, P5 ;  /* 0x0000001f3700720c */ /* 0x000fe40003fa6150 */
[----:B------:R-:W-:Y:S02]  /*af10*/  IADD3 R43, P4, P6, R13, R20, -R69 ;  /* 0x000000140d2b7210 */ /* 0x000fe40007e9e845 */
[----:B------:R-:W-:-:S02]  /*af20*/  SEL R30, RZ, 0x1, P0 ;  /* 0x00000001ff1e7807 */ /* 0x000fc40000000000 */
[----:B------:R-:W-:Y:S01]  /*af30*/  SEL R20, RZ, 0xffffffff, P1 ;  /* 0xffffffffff147807 */ /* 0x000fe20000800000 */
[----:B------:R-:W-:Y:S01]  /*af40*/  IMAD.X R13, RZ, RZ, RZ, P3 ;  /* 0x000000ffff0d7224 */ /* 0x000fe200018e06ff */
[----:B------:R-:W-:Y:S02]  /*af50*/  SEL R16, RZ, 0xffffffff, P5 ;  /* 0xffffffffff107807 */ /* 0x000fe40002800000 */
[----:B------:R-:W-:Y:S02]  /*af60*/  IADD3 R44, P3, P5, R30, R44, -R39 ;  /* 0x0000002c1e2c7210 */ /* 0x000fe40007d7e827 */
[----:B------:R-:W-:Y:S02]  /*af70*/  IADD3.X R39, R20, R21, ~R41, P4, P6 ;  /* 0x0000001514277210 */ /* 0x000fe400027ecc29 */
[----:B------:R-:W-:Y:S01]  /*af80*/  IADD3 R41, P1, P4, R16, R12, -R55 ;  /* 0x0000000c10297210 */ /* 0x000fe20007c3e837 */
[----:B------:R-:W-:Y:S02]  /*af90*/  IMAD.MOV.U32 R12, RZ, RZ, R17 ;  /* 0x000000ffff0c7224 */ /* 0x000fe400078e0011 */
[----:B----4-:R-:W-:-:S04]  /*afa0*/  IMAD.WIDE.U32 R30, R27, R18, RZ ;  /* 0x000000121b1e7225 */ /* 0x010fc800078e00ff */
[----:B------:R-:W-:Y:S01]  /*afb0*/  IMAD.WIDE.U32.X R12, R25, R33, R12, P2 ;  /* 0x00000021190c7225 */ /* 0x000fe200010e040c */
[----:B------:R-:W-:Y:S02]  /*afc0*/  IADD3.X R55, R16, -0x1, R55, P1, P4 ;  /* 0xffffffff10377810 */ /* 0x000fe40000fe8437 */
[----:B------:R-:W-:Y:S01]  /*afd0*/  IADD3 R20, P1, -R42, 0x1, RZ ;  /* 0x000000012a147810 */ /* 0x000fe20007f3e1ff */
[----:B------:R-:W-:Y:S01]  /*afe0*/  IMAD.WIDE.U32 R16, R26, R18, RZ ;  /* 0x000000121a107225 */ /* 0x000fe200078e00ff */
[----:B------:R-:W-:Y:S02]  /*aff0*/  ISETP.GE.U32.AND P2, PT, R12, R41, PT ;  /* 0x000000290c00720c */ /* 0x000fe40003f46070 */
[----:B------:R-:W-:Y:S01]  /*b000*/  SEL R38, RZ, 0xffffffff, P0 ;  /* 0xffffffffff267807 */ /* 0x000fe20000000000 */
[----:B------:R-:W-:Y:S01]  /*b010*/  IMAD.WIDE.U32 R30, P4, R19, R26, R30 ;  /* 0x0000001a131e7225 */ /* 0x000fe2000788001e */
[----:B------:R-:W-:Y:S02]  /*b020*/  ISETP.GE.U32.AND.EX P2, PT, R13, R55, PT, P2 ;  /* 0x000000370d00720c */ /* 0x000fe40003f46120 */
[----:B------:R-:W-:Y:S01]  /*b030*/  ISETP.GE.U32.AND P0, PT, R67, R20, PT ;  /* 0x000000144300720c */ /* 0x000fe20003f06070 */
[----:B------:R-:W-:Y:S01]  /*b040*/  IMAD.WIDE.U32 R20, R16, 0x1, RZ ;  /* 0x0000000110147825 */ /* 0x000fe200078e00ff */
[----:B------:R-:W-:-:S02]  /*b050*/  IADD3.X R35, R38, R35, ~R46, P3, P5 ;  /* 0x0000002326237210 */ /* 0x000fc40001feac2e */
[----:B------:R-:W-:Y:S02]  /*b060*/  IADD3 R69, P3, R17, R30, RZ ;  /* 0x0000001e11457210 */ /* 0x000fe40007f7e0ff */
[----:B------:R-:W-:Y:S02]  /*b070*/  SEL R17, RZ, 0x1, P2 ;  /* 0x00000001ff117807 */ /* 0x000fe40001000000 */
[----:B------:R-:W-:Y:S02]  /*b080*/  IADD3.X R30, ~R37, -0x1, RZ, P1, !PT ;  /* 0xffffffff251e7810 */ /* 0x000fe40000ffe5ff */
[-C--:B------:R-:W-:Y:S02]  /*b090*/  ISETP.GE.U32.AND P1, PT, R20, R16.reuse, PT ;  /* 0x000000101400720c */ /* 0x080fe40003f26070 */
[----:B------:R-:W-:Y:S02]  /*b0a0*/  IADD3 R21, R21, R16, R69 ;  /* 0x0000001015157210 */ /* 0x000fe40007ffe045 */
[----:B------:R-:W-:-:S02]  /*b0b0*/  IADD3 R41, P6, P5, R17, R12, -R41 ;  /* 0x0000000c11297210 */ /* 0x000fc40007dde829 */
[----:B------:R-:W-:Y:S02]  /*b0c0*/  SEL R12, RZ, 0xffffffff, P2 ;  /* 0xffffffffff0c7807 */ /* 0x000fe40001000000 */
[----:B------:R-:W-:Y:S02]  /*b0d0*/  ISETP.GE.U32.AND.EX P1, PT, R21, R69, PT, P1 ;  /* 0x000000451500720c */ /* 0x000fe40003f26110 */
[----:B------:R-:W-:Y:S01]  /*b0e0*/  IADD3.X R40, R12, R13, ~R55, P6, P5 ;  /* 0x0000000d0c287210 */ /* 0x000fe200037eac37 */
[----:B------:R-:W-:Y:S01]  /*b0f0*/  IMAD.WIDE.U32 R12, R27, R32, RZ ;  /* 0x000000201b0c7225 */ /* 0x000fe200078e00ff */
[----:B------:R-:W-:Y:S02]  /*b100*/  IADD3 R69, P2, R42, -0x1, RZ ;  /* 0xffffffff2a457810 */ /* 0x000fe40007f5e0ff */
[----:B------:R-:W-:Y:S01]  /*b110*/  SEL R38, RZ, 0xffffffff, P1 ;  /* 0xffffffffff267807 */ /* 0x000fe20000800000 */
[----:B------:R-:W-:Y:S01]  /*b120*/  IMAD.X R17, RZ, RZ, RZ, P4 ;  /* 0x000000ffff117224 */ /* 0x000fe200020e06ff */
[----:B------:R-:W-:Y:S01]  /*b130*/  ISETP.GE.U32.AND.EX P0, PT, R47, R30, PT, P0 ;  /* 0x0000001e2f00720c */ /* 0x000fe20003f06100 */
[----:B------:R-:W-:Y:S01]  /*b140*/  IMAD.MOV.U32 R16, RZ, RZ, R31 ;  /* 0x000000ffff107224 */ /* 0x000fe200078e001f */
[----:B------:R-:W-:Y:S01]  /*b150*/  IADD3 R55, P4, P5, R38, R20, -R21 ;  /* 0x0000001426377210 */ /* 0x000fe20007d9e815 */
[----:B------:R-:W-:Y:S01]  /*b160*/  IMAD.WIDE.U32 R30, R26, R32, RZ ;  /* 0x000000201a1e7225 */ /* 0x000fe200078e00ff */
[----:B------:R-:W-:-:S03]  /*b170*/  SEL R46, R42, R69, !P0 ;  /* 0x000000452a2e7207 */ /* 0x000fc60004000000 */
[----:B------:R-:W-:Y:S02]  /*b180*/  IMAD.X R32, RZ, RZ, R37, P2 ;  /* 0x000000ffff207224 */ /* 0x000fe400010e0625 */
[----:B------:R-:W-:Y:S01]  /*b190*/  IMAD.WIDE.U32 R12, P1, R33, R26, R12 ;  /* 0x0000001a210c7225 */ /* 0x000fe2000782000c */
[----:B------:R-:W-:-:S03]  /*b1a0*/  IADD3.X R69, R38, -0x1, R21, P4, P5 ;  /* 0xffffffff26457810 */ /* 0x000fc600027ea415 */
[----:B------:R-:W-:Y:S01]  /*b1b0*/  IMAD.WIDE.U32.X R16, R19, R27, R16, P3 ;  /* 0x0000001b13107225 */ /* 0x000fe200018e0410 */
[----:B------:R-:W-:Y:S02]  /*b1c0*/  SEL R32, R37, R32, !P0 ;  /* 0x0000002025207207 */ /* 0x000fe40004000000 */
[----:B------:R-:W-:Y:S01]  /*b1d0*/  IADD3 R37, P6, R31, R12, RZ ;  /* 0x0000000c1f257210 */ /* 0x000fe20007fde0ff */
[----:B------:R-:W-:Y:S01]  /*b1e0*/  IMAD.WIDE.U32 R20, R30, 0x1, RZ ;  /* 0x000000011e147825 */ /* 0x000fe200078e00ff */
[----:B------:R-:W-:Y:S02]  /*b1f0*/  ISETP.GE.U32.AND P3, PT, R16, R55, PT ;  /* 0x000000371000720c */ /* 0x000fe40003f66070 */
[-C--:B------:R-:W-:Y:S02]  /*b200*/  ISETP.GE.U32.AND P2, PT, R20, R30.reuse, PT ;  /* 0x0000001e1400720c */ /* 0x080fe40003f46070 */
[----:B------:R-:W-:Y:S02]  /*b210*/  IADD3 R31, R21, R30, R37 ;  /* 0x0000001e151f7210 */ /* 0x000fe40007ffe025 */
[----:B------:R-:W-:-:S02]  /*b220*/  ISETP.GE.U32.AND.EX P3, PT, R17, R69, PT, P3 ;  /* 0x000000451100720c */ /* 0x000fc40003f66130 */
[----:B------:R-:W-:Y:S02]  /*b230*/  IADD3 R46, P4, R46, R67, RZ ;  /* 0x000000432e2e7210 */ /* 0x000fe40007f9e0ff */
[----:B------:R-:W-:Y:S02]  /*b240*/  ISETP.GE.U32.AND P0, PT, R57, R36, PT ;  /* 0x000000243900720c */ /* 0x000fe40003f06070 */
[----:B------:R-:W-:Y:S02]  /*b250*/  ISETP.GE.U32.AND.EX P2, PT, R31, R37, PT, P2 ;  /* 0x000000251f00720c */ /* 0x000fe40003f46120 */
[----:B------:R-:W-:Y:S01]  /*b260*/  SEL R42, RZ, 0x1, P3 ;  /* 0x00000001ff2a7807 */ /* 0x000fe20001800000 */
[----:B------:R-:W-:Y:S01]  /*b270*/  IMAD.X R47, R32, 0x1, R47, P4 ;  /* 0x00000001202f7824 */ /* 0x000fe200020e062f */
[----:B------:R-:W-:Y:S02]  /*b280*/  ISETP.GE.U32.AND.EX P0, PT, R58, R45, PT, P0 ;  /* 0x0000002d3a00720c */ /* 0x000fe40003f06100 */
[----:B------:R-:W-:-:S02]  /*b290*/  SEL R12, RZ, 0xffffffff, P2 ;  /* 0xffffffffff0c7807 */ /* 0x000fc40001000000 */
[----:B------:R-:W-:Y:S02]  /*b2a0*/  IADD3 R42, P2, P4, R42, R16, -R55 ;  /* 0x000000102a2a7210 */ /* 0x000fe40007c5e837 */
[----:B------:R-:W-:Y:S02]  /*b2b0*/  SEL R16, RZ, 0xffffffff, P3 ;  /* 0xffffffffff107807 */ /* 0x000fe40001800000 */
[----:B------:R-:W-:Y:S02]  /*b2c0*/  SEL R21, RZ, 0x1, P0 ;  /* 0x00000001ff157807 */ /* 0x000fe40000000000 */
[----:B------:R-:W-:Y:S02]  /*b2d0*/  IADD3.X R38, R16, R17, ~R69, P2, P4 ;  /* 0x0000001110267210 */ /* 0x000fe400017e8c45 */
[----:B------:R-:W-:Y:S02]  /*b2e0*/  IADD3 R67, P3, P5, R12, R20, -R31 ;  /* 0x000000140c437210 */ /* 0x000fe40007d7e81f */
[----:B------:R-:W-:Y:S01]  /*b2f0*/  IADD3 R57, P2, P4, R21, R57, -R36 ;  /* 0x0000003915397210 */ /* 0x000fe20007c5e824 */
[----:B------:R-:W-:Y:S01]  /*b300*/  IMAD.WIDE.U32 R20, R23, R18, RZ ;  /* 0x0000001217147225 */ /* 0x000fe200078e00ff */
[----:B------:R-:W-:-:S02]  /*b310*/  SEL R37, RZ, 0xffffffff, P0 ;  /* 0xffffffffff257807 */ /* 0x000fc40000000000 */
[----:B------:R-:W-:Y:S01]  /*b320*/  IADD3.X R55, R12, -0x1, R31, P3, P5 ;  /* 0xffffffff0c377810 */ /* 0x000fe20001fea41f */
[----:B------:R-:W-:Y:S01]  /*b330*/  IMAD.WIDE.U32 R30, R22, R18, RZ ;  /* 0x00000012161e7225 */ /* 0x000fe200078e00ff */
[----:B------:R-:W-:Y:S02]  /*b340*/  IADD3 R17, P5, -R36, 0x1, RZ ;  /* 0x0000000124117810 */ /* 0x000fe40007fbe1ff */
[----:B------:R-:W-:Y:S01]  /*b350*/  IADD3.X R37, R37, R58, ~R45, P2, P4 ;  /* 0x0000003a25257210 */ /* 0x000fe200017e8c2d */
[----:B------:R-:W-:Y:S01]  /*b360*/  IMAD.WIDE.U32 R20, P4, R19, R22, R20 ;  /* 0x0000001613147225 */ /* 0x000fe20007880014 */
[----:B------:R-:W-:Y:S02]  /*b370*/  ISETP.GE.U32.AND P2, PT, R46, R17, PT ;  /* 0x000000112e00720c */ /* 0x000fe40003f46070 */
[----:B------:R-:W-:Y:S01]  /*b380*/  IADD3.X R58, ~R45, -0x1, RZ, P5, !PT ;  /* 0xffffffff2d3a7810 */ /* 0x000fe20002ffe5ff */
[----:B------:R-:W-:Y:S01]  /*b390*/  IMAD.WIDE.U32 R16, R30, 0x1, RZ ;  /* 0x000000011e107825 */ /* 0x000fe200078e00ff */
[----:B------:R-:W-:-:S02]  /*b3a0*/  IADD3 R20, P5, R31, R20, RZ ;  /* 0x000000141f147210 */ /* 0x000fc40007fbe0ff */
[----:B------:R-:W-:Y:S01]  /*b3b0*/  IADD3 R12, P3, -R57, 0x1, RZ ;  /* 0x00000001390c7810 */ /* 0x000fe20007f7e1ff */
[----:B------:R-:W-:Y:S01]  /*b3c0*/  IMAD.X R31, RZ, RZ, RZ, P1 ;  /* 0x000000ffff1f7224 */ /* 0x000fe200008e06ff */
[-C--:B------:R-:W-:Y:S02]  /*b3d0*/  IADD3 R69, R17, R30.reuse, R20 ;  /* 0x0000001e11457210 */ /* 0x080fe40007ffe014 */
[----:B------:R-:W-:Y:S01]  /*b3e0*/  ISETP.GE.U32.AND P1, PT, R16, R30, PT ;  /* 0x0000001e1000720c */ /* 0x000fe20003f26070 */
[----:B------:R-:W-:Y:S01]  /*b3f0*/  IMAD.MOV.U32 R30, RZ, RZ, R13 ;  /* 0x000000ffff1e7224 */ /* 0x000fe200078e000d */
[----:B------:R-:W-:Y:S01]  /*b400*/  ISETP.GE.U32.AND P0, PT, R59, R12, PT ;  /* 0x0000000c3b00720c */ /* 0x000fe20003f06070 */
[----:B------:R-:W-:Y:S02]  /*b410*/  IMAD.U32 R12, RZ, RZ, UR14 ;  /* 0x0000000eff0c7e24 */ /* 0x000fe4000f8e00ff */
[----:B------:R-:W-:-:S06]  /*b420*/  IMAD.U32 R13, RZ, RZ, UR15 ;  /* 0x0000000fff0d7e24 */ /* 0x000fcc000f8e00ff */
[----:B------:R-:W2:Y:S01]  /*b430*/  LDG.E.64 R12, desc[UR22][R12.64+0x58] ;  /* 0x000058160c0c7981 */ /* 0x000ea2000c1e1b00 */
[----:B------:R-:W-:Y:S02]  /*b440*/  ISETP.GE.U32.AND.EX P1, PT, R69, R20, PT, P1 ;  /* 0x000000144500720c */ /* 0x000fe40003f26110 */
[----:B------:R-:W-:Y:S02]  /*b450*/  IADD3.X R17, ~R37, -0x1, RZ, P3, !PT ;  /* 0xffffffff25117810 */ /* 0x000fe40001ffe5ff */
[----:B------:R-:W-:Y:S01]  /*b460*/  SEL R20, RZ, 0xffffffff, P1 ;  /* 0xffffffffff147807 */ /* 0x000fe20000800000 */
[----:B------:R-:W-:Y:S01]  /*b470*/  IMAD.WIDE.U32.X R32, R33, R27, R30, P6 ;  /* 0x0000001b21207225 */ /* 0x000fe200030e041e */
[----:B------:R-:W-:-:S03]  /*b480*/  ISETP.GE.U32.AND.EX P0, PT, R60, R17, PT, P0 ;  /* 0x000000113c00720c */ /* 0x000fc60003f06100 */
[----:B------:R-:W-:Y:S01]  /*b490*/  IMAD.X R17, RZ, RZ, RZ, P4 ;  /* 0x000000ffff117224 */ /* 0x000fe200020e06ff */
[----:B------:R-:W-:Y:S01]  /*b4a0*/  IADD3 R71, P4, P6, R20, R16, -R69 ;  /* 0x0000001014477210 */ /* 0x000fe20007e9e845 */
[----:B------:R-:W-:Y:S01]  /*b4b0*/  IMAD.MOV.U32 R16, RZ, RZ, R21 ;  /* 0x000000ffff107224 */ /* 0x000fe200078e0015 */
[----:B------:R-:W-:Y:S02]  /*b4c0*/  IADD3 R31, P3, R36, -0x1, RZ ;  /* 0xffffffff241f7810 */ /* 0x000fe40007f7e0ff */
[----:B------:R-:W-:Y:S01]  /*b4d0*/  ISETP.GE.U32.AND P1, PT, R32, R67, PT ;  /* 0x000000432000720c */ /* 0x000fe20003f26070 */
[----:B------:R-:W-:Y:S01]  /*b4e0*/  IMAD.WIDE.U32.X R16, R19, R23, R16, P5 ;  /* 0x0000001713107225 */ /* 0x000fe200028e0410 */
[----:B------:R-:W-:Y:S02]  /*b4f0*/  IADD3.X R69, R20, -0x1, R69, P4, P6 ;  /* 0xffffffff14457810 */ /* 0x000fe400027ec445 */
[----:B------:R-:W-:Y:S01]  /*b500*/  ISETP.GE.U32.AND.EX P1, PT, R33, R55, PT, P1 ;  /* 0x000000372100720c */ /* 0x000fe20003f26110 */
[----:B------:R-:W-:Y:S01]  /*b510*/  IMAD.X R20, RZ, RZ, R45, P3 ;  /* 0x000000ffff147224 */ /* 0x000fe200018e062d */
[----:B------:R-:W-:-:S02]  /*b520*/  ISETP.GE.U32.AND.EX P2, PT, R47, R58, PT, P2 ;  /* 0x0000003a2f00720c */ /* 0x000fc40003f46120 */
[----:B------:R-:W-:Y:S02]  /*b530*/  IADD3 R30, P3, R57, -0x1, RZ ;  /* 0xffffffff391e7810 */ /* 0x000fe40007f7e0ff */
[----:B------:R-:W-:Y:S02]  /*b540*/  ISETP.GE.U32.AND P4, PT, R16, R71, PT ;  /* 0x000000471000720c */ /* 0x000fe40003f86070 */
[----:B------:R-:W-:Y:S02]  /*b550*/  SEL R21, RZ, 0x1, P1 ;  /* 0x00000001ff157807 */ /* 0x000fe40000800000 */
[----:B------:R-:W-:Y:S02]  /*b560*/  SEL R31, R36, R31, !P2 ;  /* 0x0000001f241f7207 */ /* 0x000fe40005000000 */
[----:B------:R-:W-:Y:S02]  /*b570*/  SEL R20, R45, R20, !P2 ;  /* 0x000000142d147207 */ /* 0x000fe40005000000 */
[----:B------:R-:W-:-:S02]  /*b580*/  SEL R30, R57, R30, !P0 ;  /* 0x0000001e391e7207 */ /* 0x000fc40004000000 */
[----:B------:R-:W-:Y:S02]  /*b590*/  ISETP.GE.U32.AND.EX P2, PT, R17, R69, PT, P4 ;  /* 0x000000451100720c */ /* 0x000fe40003f46140 */
[----:B------:R-:W-:Y:S02]  /*b5a0*/  IADD3 R45, P5, P4, R21, R32, -R67 ;  /* 0x00000020152d7210 */ /* 0x000fe40007cbe843 */
[----:B------:R-:W-:Y:S02]  /*b5b0*/  SEL R32, RZ, 0xffffffff, P1 ;  /* 0xffffffffff207807 */ /* 0x000fe40000800000 */
[----:B------:R-:W-:Y:S02]  /*b5c0*/  IADD3 R46, P6, R31, R46, RZ ;  /* 0x0000002e1f2e7210 */ /* 0x000fe40007fde0ff */
[----:B------:R-:W-:Y:S02]  /*b5d0*/  SEL R58, RZ, 0x1, P2 ;  /* 0x00000001ff3a7807 */ /* 0x000fe40001000000 */
[----:B------:R-:W-:-:S02]  /*b5e0*/  IADD3 R67, P1, R30, R59, RZ ;  /* 0x0000003b1e437210 */ /* 0x000fc40007f3e0ff */
[----:B------:R-:W-:Y:S02]  /*b5f0*/  IADD3.X R55, R32, R33, ~R55, P5, P4 ;  /* 0x0000002120377210 */ /* 0x000fe40002fe8c37 */
[----:B------:R-:W-:Y:S01]  /*b600*/  IADD3 R58, P4, P5, R58, R16, -R71 ;  /* 0x000000103a3a7210 */ /* 0x000fe20007d9e847 */
[----:B------:R-:W-:Y:S01]  /*b610*/  IMAD.X R47, R20, 0x1, R47, P6 ;  /* 0x00000001142f7824 */ /* 0x000fe200030e062f */
[----:B------:R-:W-:-:S04]  /*b620*/  SEL R16, RZ, 0xffffffff, P2 ;  /* 0xffffffffff107807 */ /* 0x000fc80001000000 */
[----:B------:R-:W-:Y:S01]  /*b630*/  IADD3.X R59, R16, R17, ~R69, P4, P5 ;  /* 0x00000011103b7210 */ /* 0x000fe200027eac45 */
[----:B------:R-:W-:-:S05]  /*b640*/  IMAD.X R16, RZ, RZ, R37, P3 ;  /* 0x000000ffff107224 */ /* 0x000fca00018e0625 */
[----:B------:R-:W-:-:S05]  /*b650*/  SEL R37, R37, R16, !P0 ;  /* 0x0000001025257207 */ /* 0x000fca0004000000 */
[----:B------:R-:W-:Y:S02]  /*b660*/  IMAD.X R60, R37, 0x1, R60, P1 ;  /* 0x00000001253c7824 */ /* 0x000fe400008e063c */
        /* <DEDUP_REMOVED lines=8> */
[----:B------:R-:W-:-:S03]  /*b6f0*/  IMAD.MOV.U32 R16, RZ, RZ, R31 ;  /* 0x000000ffff107224 */ /* 0x000fc600078e001f */
[----:B------:R-:W-:Y:S01]  /*b700*/  ISETP.GE.U32.AND.EX P0, PT, R57, R69, PT, P0 ;  /* 0x000000453900720c */ /* 0x000fe20003f06100 */
[----:B------:R-:W-:-:S03]  /*b710*/  IMAD.WIDE.U32 R20, P3, R13, R26, R20 ;  /* 0x0000001a0d147225 */ /* 0x000fc60007860014 */
[----:B------:R-:W-:Y:S01]  /*b720*/  SEL R72, RZ, 0xffffffff, P0 ;  /* 0xffffffffff487807 */ /* 0x000fe20000000000 */
[----:B------:R-:W-:-:S03]  /*b730*/  IMAD.WIDE.U32 R30, R26, R12, RZ ;  /* 0x0000000c1a1e7225 */ /* 0x000fc600078e00ff */
[----:B------:R-:W-:Y:S01]  /*b740*/  IADD3 R71, P4, P5, R72, R32, -R57 ;  /* 0x0000002048477210 */ /* 0x000fe20007d9e839 */
[----:B------:R-:W-:Y:S01]  /*b750*/  IMAD.MOV.U32 R36, RZ, RZ, R21 ;  /* 0x000000ffff247224 */ /* 0x000fe200078e0015 */
[----:B------:R-:W-:Y:S01]  /*b760*/  IADD3 R69, P0, R31, R20, RZ ;  /* 0x000000141f457210 */ /* 0x000fe20007f1e0ff */
[----:B------:R-:W-:-:S04]  /*b770*/  IMAD.WIDE.U32 R32, R30, 0x1, RZ ;  /* 0x000000011e207825 */ /* 0x000fc800078e00ff */
[----:B------:R-:W-:-:S04]  /*b780*/  IMAD.WIDE.U32 R20, R25, R18, RZ ;  /* 0x0000001219147225 */ /* 0x000fc800078e00ff */
[----:B------:R-:W-:Y:S01]  /*b790*/  IMAD.X R37, RZ, RZ, RZ, P3 ;  /* 0x000000ffff257224 */ /* 0x000fe200018e06ff */
[-C--:B------:R-:W-:Y:S02]  /*b7a0*/  ISETP.GE.U32.AND P1, PT, R32, R30.reuse, PT ;  /* 0x0000001e2000720c */ /* 0x080fe40003f26070 */
[----:B------:R-:W-:Y:S01]  /*b7b0*/  IADD3 R33, R33, R30, R69 ;  /* 0x0000001e21217210 */ /* 0x000fe20007ffe045 */
[----:B------:R-:W-:-:S04]  /*b7c0*/  IMAD.WIDE.U32.X R36, R13, R27, R36, P0 ;  /* 0x0000001b0d247225 */ /* 0x000fc800000e0424 */
[----:B------:R-:W-:-:S04]  /*b7d0*/  IMAD.WIDE.U32 R20, P0, R24, R19, R20 ;  /* 0x0000001318147225 */ /* 0x000fc80007800014 */
[----:B------:R-:W-:-:S04]  /*b7e0*/  IMAD.WIDE.U32 R30, R24, R18, RZ ;  /* 0x00000012181e7225 */ /* 0x000fc800078e00ff */
        /* <DEDUP_REMOVED lines=12> */
[----:B------:R-:W-:Y:S01]  /*b8b0*/  ISETP.GE.U32.AND.EX P0, PT, R27, R31, PT, P0 ;  /* 0x0000001f1b00720c */ /* 0x000fe20003f06100 */
[----:B------:R-:W-:-:S03]  /*b8c0*/  IMAD.X R17, RZ, RZ, RZ, P6 ;  /* 0x000000ffff117224 */ /* 0x000fc600030e06ff */
[----:B------:R-:W-:-:S04]  /*b8d0*/  SEL R19, RZ, 0x1, P0 ;  /* 0x00000001ff137807 */ /* 0x000fc80000000000 */
[----:B------:R-:W-:Y:S02]  /*b8e0*/  IADD3 R26, P3, P6, R19, R26, -R21 ;  /* 0x0000001a131a7210 */ /* 0x000fe40007e7e815 */
[----:B------:R-:W-:-:S04]  /*b8f0*/  SEL R19, RZ, 0xffffffff, P0 ;  /* 0xffffffffff137807 */ /* 0x000fc80000000000 */
[----:B------:R-:W-:Y:S02]  /*b900*/  IADD3.X R27, R19, R27, ~R31, P3, P6 ;  /* 0x0000001b131b7210 */ /* 0x000fe40001fecc1f */
[----:B------:R-:W-:Y:S02]  /*b910*/  ISETP.GE.U32.AND P6, PT, R43, R42, PT ;  /* 0x0000002a2b00720c */ /* 0x000fe40003fc6070 */
[----:B------:R-:W-:Y:S02]  /*b920*/  IADD3 R18, P0, -R58, 0x1, RZ ;  /* 0x000000013a127810 */ /* 0x000fe40007f1e1ff */
[----:B------:R-:W-:Y:S01]  /*b930*/  ISETP.GE.U32.AND.EX P6, PT, R39, R38, PT, P6 ;  /* 0x000000262700720c */ /* 0x000fe20003fc6160 */
[----:B------:R-:W-:Y:S01]  /*b940*/  IMAD.WIDE.U32.X R16, R25, R13, R16, P2 ;  /* 0x0000000d19107225 */ /* 0x000fe200010e0410 */
[----:B------:R-:W-:Y:S02]  /*b950*/  ISETP.GE.U32.AND P2, PT, R41, R18, PT ;  /* 0x000000122900720c */ /* 0x000fe40003f46070 */
[----:B------:R-:W-:Y:S01]  /*b960*/  SEL R20, RZ, 0x1, P6 ;  /* 0x00000001ff147807 */ /* 0x000fe20003000000 */
[----:B------:R-:W-:Y:S01]  /*b970*/  IMAD.WIDE.U32 R18, R23, R12, RZ ;  /* 0x0000000c17127225 */ /* 0x000fe200078e00ff */
[----:B------:R-:W-:-:S02]  /*b980*/  IADD3.X R21, ~R59, -0x1, RZ, P0, !PT ;  /* 0xffffffff3b157810 */ /* 0x000fc400007fe5ff */
[----:B------:R-:W-:Y:S02]  /*b990*/  IADD3 R43, P0, P3, R20, R43, -R42 ;  /* 0x0000002b142b7210 */ /* 0x000fe40007b1e82a */
[----:B------:R-:W-:Y:S01]  /*b9a0*/  SEL R24, RZ, 0xffffffff, P6 ;  /* 0xffffffffff187807 */ /* 0x000fe20003000000 */
[----:B------:R-:W-:Y:S01]  /*b9b0*/  IMAD.WIDE.U32 R18, P6, R13, R22, R18 ;  /* 0x000000160d127225 */ /* 0x000fe200078c0012 */
[----:B------:R-:W-:Y:S02]  /*b9c0*/  ISETP.GE.U32.AND.EX P2, PT, R40, R21, PT, P2 ;  /* 0x000000152800720c */ /* 0x000fe40003f46120 */
[----:B------:R-:W-:Y:S01]  /*b9d0*/  IADD3.X R39, R24, R39, ~R38, P0, P3 ;  /* 0x0000002718277210 */ /* 0x000fe200007e6c26 */
[----:B------:R-:W-:Y:S01]  /*b9e0*/  IMAD.WIDE.U32 R20, R22, R12, RZ ;  /* 0x0000000c16147225 */ /* 0x000fe200078e00ff */
[----:B------:R-:W-:-:S04]  /*b9f0*/  IADD3 R31, P0, R58, -0x1, RZ ;  /* 0xffffffff3a1f7810 */ /* 0x000fc80007f1e0ff */
[----:B------:R-:W-:Y:S01]  /*ba00*/  IADD3 R21, P3, R21, R18, RZ ;  /* 0x0000001215157210 */ /* 0x000fe20007f7e0ff */
[----:B------:R-:W-:Y:S01]  /*ba10*/  IMAD.X R18, RZ, RZ, R59, P0 ;  /* 0x000000ffff127224 */ /* 0x000fe200000e063b */
[----:B------:R-:W-:-:S04]  /*ba20*/  SEL R58, R58, R31, !P2 ;  /* 0x0000001f3a3a7207 */ /* 0x000fc80005000000 */
[----:B------:R-:W-:Y:S02]  /*ba30*/  SEL R59, R59, R18, !P2 ;  /* 0x000000123b3b7207 */ /* 0x000fe40005000000 */
[----:B------:R-:W-:Y:S01]  /*ba40*/  IADD3 R41, P2, R58, R41, RZ ;  /* 0x000000293a297210 */ /* 0x000fe20007f5e0ff */
[----:B------:R-:W-:-:S04]  /*ba50*/  IMAD.WIDE.U32 R24, R20, 0x1, RZ ;  /* 0x0000000114187825 */ /* 0x000fc800078e00ff */
[----:B------:R-:W-:Y:S01]  /*ba60*/  IMAD.X R40, R59, 0x1, R40, P2 ;  /* 0x000000013b287824 */ /* 0x000fe200010e0628 */
[----:B------:R-:W-:Y:S02]  /*ba70*/  IADD3 R18, P2, -R26, 0x1, RZ ;  /* 0x000000011a127810 */ /* 0x000fe40007f5e1ff */
[-C--:B------:R-:W-:Y:S02]  /*ba80*/  IADD3 R12, R25, R20.reuse, R21 ;  /* 0x00000014190c7210 */ /* 0x080fe40007ffe015 */
[----:B------:R-:W-:Y:S02]  /*ba90*/  ISETP.GE.U32.AND P0, PT, R24, R20, PT ;  /* 0x000000141800720c */ /* 0x000fe40003f06070 */
[----:B------:R-:W-:Y:S02]  /*baa0*/  IADD3.X R20, ~R27, -0x1, RZ, P2, !PT ;  /* 0xffffffff1b147810 */ /* 0x000fe400017fe5ff */
[----:B------:R-:W-:-:S05]  /*bab0*/  IADD3 R25, P2, R26, -0x1, RZ ;  /* 0xffffffff1a197810 */ /* 0x000fca0007f5e0ff */
[----:B------:R-:W-:Y:S01]  /*bac0*/  IMAD.X R22, RZ, RZ, R27, P2 ;  /* 0x000000ffff167224 */ /* 0x000fe200010e061b */
[----:B------:R-:W-:-:S04]  /*bad0*/  ISETP.GE.U32.AND P2, PT, R45, R18, PT ;  /* 0x000000122d00720c */ /* 0x000fc80003f46070 */
[----:B------:R-:W-:-:S04]  /*bae0*/  ISETP.GE.U32.AND.EX P2, PT, R55, R20, PT, P2 ;  /* 0x000000143700720c */ /* 0x000fc80003f46120 */
[----:B------:R-:W-:Y:S02]  /*baf0*/  SEL R26, R26, R25, !P2 ;  /* 0x000000191a1a7207 */ /* 0x000fe40005000000 */
[----:B------:R-:W-:Y:S02]  /*bb00*/  SEL R18, R27, R22, !P2 ;  /* 0x000000161b127207 */ /* 0x000fe40005000000 */
[----:B------:R-:W-:-:S05]  /*bb10*/  IADD3 R45, P2, R26, R45, RZ ;  /* 0x0000002d1a2d7210 */ /* 0x000fca0007f5e0ff */
[----:B------:R-:W-:Y:S01]  /*bb20*/  IMAD.X R55, R18, 0x1, R55, P2 ;  /* 0x0000000112377824 */ /* 0x000fe200010e0637 */
[----:B------:R-:W-:-:S04]  /*bb30*/  IADD3 R25, P2, -R53, 0x1, RZ ;  /* 0x0000000135197810 */ /* 0x000fc80007f5e1ff */
        /* <DEDUP_REMOVED lines=87> */
[----:B------:R-:W-:Y:S02]  /*c0b0*/  IADD3 R22, P2, R11, R10, RZ ;  /* 0x0000000a0b167210 */ /* 0x000fe40007f5e0ff */
[----:B------:R-:W-:Y:S02]  /*c0c0*/  ISETP.GE.U32.AND.EX P1, PT, R33, R69, PT, P1 ;  /* 0x000000452100720c */ /* 0x000fe40003f26110 */
[----:B------:R-:W-:Y:S02]  /*c0d0*/  IADD3.X R57, R72, -0x1, R57, P4, P5 ;  /* 0xffffffff48397810 */ /* 0x000fe400027ea439 */
[----:B------:R-:W-:Y:S01]  /*c0e0*/  ISETP.GE.U32.AND P4, PT, R16, R71, PT ;  /* 0x000000471000720c */ /* 0x000fe20003f86070 */
[----:B------:R-:W-:Y:S01]  /*c0f0*/  IMAD.X R20, R47, 0x1, R0, P2 ;  /* 0x000000012f147824 */ /* 0x000fe200010e0600 */
[----:B------:R-:W-:Y:S01]  /*c100*/  ISETP.GE.U32.AND.EX P2, PT, R12, R21, PT, P0 ;  /* 0x000000150c00720c */ /* 0x000fe20003f46100 */
[----:B------:R-:W-:Y:S01]  /*c110*/  IMAD.X R11, RZ, RZ, RZ, P6 ;  /* 0x000000ffff0b7224 */ /* 0x000fe200030e06ff */
[----:B------:R-:W-:Y:S01]  /*c120*/  SEL R0, RZ, 0xffffffff, P1 ;  /* 0xffffffffff007807 */ /* 0x000fe20000800000 */
[----:B------:R-:W-:Y:S01]  /*c130*/  IMAD.MOV.U32 R10, RZ, RZ, R19 ;  /* 0x000000ffff0a7224 */ /* 0x000fe200078e0013 */
[----:B------:R-:W-:-:S02]  /*c140*/  ISETP.GE.U32.AND.EX P0, PT, R17, R57, PT, P4 ;  /* 0x000000391100720c */ /* 0x000fc40003f06140 */
[----:B------:R-:W-:Y:S01]  /*c150*/  SEL R21, RZ, 0xffffffff, P2 ;  /* 0xffffffffff157807 */ /* 0x000fe20001000000 */
[----:B------:R-:W-:Y:S01]  /*c160*/  IMAD.WIDE.U32.X R10, R13, R23, R10, P3 ;  /* 0x000000170d0a7225 */ /* 0x000fe200018e040a */
[C-C-:B------:R-:W-:Y:S02]  /*c170*/  IADD3 R19, P1, P4, R0.reuse, R32, -R33.reuse ;  /* 0x0000002000137210 */ /* 0x140fe40007c3e821 */
[----:B------:R-:W-:Y:S02]  /*c180*/  SEL R13, RZ, 0x1, P0 ;  /* 0x00000001ff0d7807 */ /* 0x000fe40000000000 */
[----:B------:R-:W-:Y:S02]  /*c190*/  IADD3 R25, P2, P3, R21, R24, -R12 ;  /* 0x0000001815197210 */ /* 0x000fe40007b5e80c */
[----:B------:R-:W-:Y:S02]  /*c1a0*/  IADD3.X R33, R0, -0x1, R33, P1, P4 ;  /* 0xffffffff00217810 */ /* 0x000fe40000fe8421 */
[----:B------:R-:W-:-:S02]  /*c1b0*/  IADD3 R71, P4, P5, R13, R16, -R71 ;  /* 0x000000100d477210 */ /* 0x000fc40007d9e847 */
[----:B------:R-:W-:Y:S02]  /*c1c0*/  SEL R16, RZ, 0xffffffff, P0 ;  /* 0xffffffffff107807 */ /* 0x000fe40000000000 */
[----:B------:R-:W-:Y:S02]  /*c1d0*/  ISETP.GE.U32.AND P1, PT, R36, R19, PT ;  /* 0x000000132400720c */ /* 0x000fe40003f26070 */
[----:B------:R-:W-:Y:S02]  /*c1e0*/  IADD3.X R21, R21, -0x1, R12, P2, P3 ;  /* 0xffffffff15157810 */ /* 0x000fe400017e640c */
[----:B------:R-:W-:Y:S02]  /*c1f0*/  IADD3 R13, P3, -R71, 0x1, RZ ;  /* 0x00000001470d7810 */ /* 0x000fe40007f7e1ff */
[----:B------:R-:W-:Y:S02]  /*c200*/  IADD3.X R16, R16, R17, ~R57, P4, P5 ;  /* 0x0000001110107210 */ /* 0x000fe400027eac39 */
[----:B------:R-:W-:-:S02]  /*c210*/  ISETP.GE.U32.AND.EX P0, PT, R37, R33, PT, P1 ;  /* 0x000000212500720c */ /* 0x000fc40003f06110 */
[----:B------:R-:W-:Y:S02]  /*c220*/  ISETP.GE.U32.AND P1, PT, R10, R25, PT ;  /* 0x000000190a00720c */ /* 0x000fe40003f26070 */
[----:B------:R-:W-:Y:S02]  /*c230*/  ISETP.GE.U32.AND P2, PT, R42, R13, PT ;  /* 0x0000000d2a00720c */ /* 0x000fe40003f46070 */
[----:B------:R-:W-:Y:S02]  /*c240*/  IADD3.X R13, ~R16, -0x1, RZ, P3, !PT ;  /* 0xffffffff100d7810 */ /* 0x000fe40001ffe5ff */
[----:B------:R-:W-:Y:S02]  /*c250*/  SEL R23, RZ, 0x1, P0 ;  /* 0x00000001ff177807 */ /* 0x000fe40000000000 */
[----:B------:R-:W-:Y:S02]  /*c260*/  ISETP.GE.U32.AND.EX P1, PT, R11, R21, PT, P1 ;  /* 0x000000150b00720c */ /* 0x000fe40003f26110 */
[----:B------:R-:W-:-:S02]  /*c270*/  IADD3 R0, P5, R71, -0x1, RZ ;  /* 0xffffffff47007810 */ /* 0x000fc40007fbe0ff */
[----:B------:R-:W-:Y:S02]  /*c280*/  ISETP.GE.U32.AND.EX P2, PT, R38, R13, PT, P2 ;  /* 0x0000000d2600720c */ /* 0x000fe40003f46120 */
[----:B------:R-:W-:Y:S02]  /*c290*/  IADD3 R23, P3, P4, R23, R36, -R19 ;  /* 0x0000002417177210 */ /* 0x000fe40007c7e813 */
[----:B------:R-:W-:Y:S01]  /*c2a0*/  SEL R19, RZ, 0x1, P1 ;  /* 0x00000001ff137807 */ /* 0x000fe20000800000 */
[----:B------:R-:W-:Y:S01]  /*c2b0*/  IMAD.X R12, RZ, RZ, R16, P5 ;  /* 0x000000ffff0c7224 */ /* 0x000fe200028e0610 */
[----:B------:R-:W-:Y:S02]  /*c2c0*/  SEL R13, R71, R0, !P2 ;  /* 0x00000000470d7207 */ /* 0x000fe40005000000 */
[----:B------:R-:W-:Y:S02]  /*c2d0*/  IADD3 R19, P6, P5, R19, R10, -R25 ;  /* 0x0000000a13137210 */ /* 0x000fe40007dde819 */
[----:B------:R-:W-:-:S02]  /*c2e0*/  SEL R10, RZ, 0xffffffff, P1 ;  /* 0xffffffffff0a7807 */ /* 0x000fc40000800000 */
[----:B------:R-:W-:Y:S02]  /*c2f0*/  IADD3 R42, P1, R13, R42, RZ ;  /* 0x0000002a0d2a7210 */ /* 0x000fe40007f3e0ff */
[----:B------:R-:W-:Y:S02]  /*c300*/  SEL R13, R16, R12, !P2 ;  /* 0x0000000c100d7207 */ /* 0x000fe40005000000 */
[----:B------:R-:W-:Y:S02]  /*c310*/  SEL R36, RZ, 0xffffffff, P0 ;  /* 0xffffffffff247807 */ /* 0x000fe40000000000 */
[----:B------:R-:W-:Y:S01]  /*c320*/  IADD3 R0, P2, -R19, 0x1, RZ ;  /* 0x0000000113007810 */ /* 0x000fe20007f5e1ff */
[----:B------:R-:W-:Y:S01]  /*c330*/  IMAD.X R13, R13, 0x1, R38, P1 ;  /* 0x000000010d0d7824 */ /* 0x000fe200008e0626 */
[----:B------:R-:W-:Y:S02]  /*c340*/  IADD3.X R12, R10, R11, ~R21, P6, P5 ;  /* 0x0000000b0a0c7210 */ /* 0x000fe400037eac15 */
[----:B------:R-:W-:-:S02]  /*c350*/  IADD3.X R36, R36, R37, ~R33, P3, P4 ;  /* 0x0000002524247210 */ /* 0x000fc40001fe8c21 */
[----:B------:R-:W-:Y:S02]  /*c360*/  ISETP.GE.U32.AND P4, PT, R42, R23, PT ;  /* 0x000000172a00720c */ /* 0x000fe40003f86070 */
[----:B------:R-:W-:Y:S02]  /*c370*/  ISETP.GE.U32.AND P1, PT, R45, R0, PT ;  /* 0x000000002d00720c */ /* 0x000fe40003f26070 */
[----:B------:R-:W-:Y:S02]  /*c380*/  IADD3.X R0, ~R12, -0x1, RZ, P2, !PT ;  /* 0xffffffff0c007810 */ /* 0x000fe400017fe5ff */
[----:B------:R-:W-:Y:S02]  /*c390*/  ISETP.GE.U32.AND.EX P4, PT, R13, R36, PT, P4 ;  /* 0x000000240d00720c */ /* 0x000fe40003f86140 */
[----:B------:R-:W-:Y:S02]  /*c3a0*/  IADD3 R10, P5, R19, -0x1, RZ ;  /* 0xffffffff130a7810 */ /* 0x000fe40007fbe0ff */
[----:B------:R-:W-:-:S02]  /*c3b0*/  ISETP.GE.U32.AND.EX P1, PT, R55, R0, PT, P1 ;  /* 0x000000003700720c */ /* 0x000fc40003f26110 */
[----:B------:R-:W-:Y:S01]  /*c3c0*/  SEL R17, RZ, 0x1, P4 ;  /* 0x00000001ff117807 */ /* 0x000fe20002000000 */
[----:B------:R-:W-:Y:S01]  /*c3d0*/  IMAD.X R11, RZ, RZ, R12, P5 ;  /* 0x000000ffff0b7224 */ /* 0x000fe200028e060c */
[----:B------:R-:W-:Y:S02]  /*c3e0*/  ISETP.GE.U32.AND P0, PT, R43, R71, PT ;  /* 0x000000472b00720c */ /* 0x000fe40003f06070 */
[----:B------:R-:W-:Y:S02]  /*c3f0*/  SEL R0, R19, R10, !P1 ;  /* 0x0000000a13007207 */ /* 0x000fe40004800000 */
[----:B------:R-:W-:Y:S02]  /*c400*/  SEL R24, RZ, 0xffffffff, P4 ;  /* 0xffffffffff187807 */ /* 0x000fe40002000000 */
[----:B------:R-:W-:Y:S02]  /*c410*/  IADD3 R17, P5, P4, R17, R42, -R23 ;  /* 0x0000002a11117210 */ /* 0x000fe40007cbe817 */
[----:B------:R-:W-:-:S02]  /*c420*/  ISETP.GE.U32.AND.EX P0, PT, R39, R16, PT, P0 ;  /* 0x000000102700720c */ /* 0x000fc40003f06100 */
[----:B------:R-:W-:Y:S02]  /*c430*/  SEL R10, R12, R11, !P1 ;  /* 0x0000000b0c0a7207 */ /* 0x000fe40004800000 */
[----:B------:R-:W-:Y:S02]  /*c440*/  IADD3 R45, P6, R0, R45, RZ ;  /* 0x0000002d002d7210 */ /* 0x000fe40007fde0ff */
[----:B------:R-:W-:Y:S02]  /*c450*/  IADD3 R0, P1, -R23, 0x1, RZ ;  /* 0x0000000117007810 */ /* 0x000fe40007f3e1ff */
[----:B------:R-:W-:Y:S02]  /*c460*/  IADD3.X R24, R24, R13, ~R36, P5, P4 ;  /* 0x0000000d18187210 */ /* 0x000fe40002fe8c24 */
[----:B------:R-:W-:Y:S01]  /*c470*/  IADD3 R12, P4, -R17, 0x1, RZ ;  /* 0x00000001110c7810 */ /* 0x000fe20007f9e1ff */
[----:B------:R-:W-:Y:S01]  /*c480*/  IMAD.X R55, R10, 0x1, R55, P6 ;  /* 0x000000010a377824 */ /* 0x000fe200030e0637 */
[----:B------:R-:W-:-:S02]  /*c490*/  SEL R26, RZ, 0x1, P0 ;  /* 0x00000001ff1a7807 */ /* 0x000fc40000000000 */
[----:B------:R-:W-:Y:S02]  /*c4a0*/  ISETP.GE.U32.AND P5, PT, R45, R0, PT ;  /* 0x000000002d00720c */ /* 0x000fe40003fa6070 */
[----:B------:R-:W-:Y:S02]  /*c4b0*/  SEL R10, RZ, 0xffffffff, P0 ;  /* 0xffffffffff0a7807 */ /* 0x000fe40000000000 */
[----:B------:R-:W-:Y:S02]  /*c4c0*/  ISETP.GE.U32.AND P0, PT, R41, R12, PT ;  /* 0x0000000c2900720c */ /* 0x000fe40003f06070 */
[----:B------:R-:W-:Y:S02]  /*c4d0*/  IADD3.X R0, ~R36, -0x1, RZ, P1, !PT ;  /* 0xffffffff24007810 */ /* 0x000fe40000ffe5ff */
[----:B------:R-:W-:Y:S02]  /*c4e0*/  IADD3 R26, P3, P2, R26, R43, -R71 ;  /* 0x0000002b1a1a7210 */ /* 0x000fe40007a7e847 */
[----:B------:R-:W-:-:S02]  /*c4f0*/  IADD3 R12, P1, R23, -0x1, RZ ;  /* 0xffffffff170c7810 */ /* 0x000fc40007f3e0ff */
[----:B------:R-:W-:Y:S02]  /*c500*/  IADD3.X R11, ~R24, -0x1, RZ, P4, !PT ;  /* 0xffffffff180b7810 */ /* 0x000fe400027fe5ff */
[----:B------:R-:W-:Y:S01]  /*c510*/  IADD3.X R10, R10, R39, ~R16, P3, P2 ;  /* 0x000000270a0a7210 */ /* 0x000fe20001fe4c10 */
[----:B------:R-:W-:Y:S01]  /*c520*/  IMAD.X R16, RZ, RZ, R36, P1 ;  /* 0x000000ffff107224 */ /* 0x000fe200008e0624 */
[----:B------:R-:W-:Y:S02]  /*c530*/  ISETP.GE.U32.AND.EX P5, PT, R55, R0, PT, P5 ;  /* 0x000000003700720c */ /* 0x000fe40003fa6150 */
[----:B------:R-:W-:Y:S02]  /*c540*/  IADD3 R0, P1, R17, -0x1, RZ ;  /* 0xffffffff11007810 */ /* 0x000fe40007f3e0ff */
[----:B------:R-:W-:Y:S02]  /*c550*/  ISETP.GE.U32.AND.EX P0, PT, R40, R11, PT, P0 ;  /* 0x0000000b2800720c */ /* 0x000fe40003f06100 */
[----:B------:R-:W-:Y:S01]  /*c560*/  IADD3 R11, P2, -R26, 0x1, RZ ;  /* 0x000000011a0b7810 */ /* 0x000fe20007f5e1ff */
[----:B------:R-:W-:Y:S01]  /*c570*/  IMAD.X R13, RZ, RZ, R24, P1 ;  /* 0x000000ffff0d7224 */ /* 0x000fe200008e0618 */
[----:B------:R-:W-:-:S02]  /*c580*/  SEL R12, R23, R12, !P5 ;  /* 0x0000000c170c7207 */ /* 0x000fc40006800000 */
[----:B------:R-:W-:Y:S02]  /*c590*/  ISETP.GE.U32.AND P1, PT, R54, R11, PT ;  /* 0x0000000b3600720c */ /* 0x000fe40003f26070 */
[----:B------:R-:W-:Y:S02]  /*c5a0*/  IADD3.X R11, ~R10, -0x1, RZ, P2, !PT ;  /* 0xffffffff0a0b7810 */ /* 0x000fe400017fe5ff */
[----:B------:R-:W-:Y:S02]  /*c5b0*/  SEL R0, R17, R0, !P0 ;  /* 0x0000000011007207 */ /* 0x000fe40004000000 */
[----:B------:R-:W-:Y:S02]  /*c5c0*/  SEL R16, R36, R16, !P5 ;  /* 0x0000001024107207 */ /* 0x000fe40006800000 */
[----:B------:R-:W-:Y:S02]  /*c5d0*/  IADD3 R12, P3, R12, R45, RZ ;  /* 0x0000002d0c0c7210 */ /* 0x000fe40007f7e0ff */
[----:B------:R-:W-:-:S02]  /*c5e0*/  SEL R13, R24, R13, !P0 ;  /* 0x0000000d180d7207 */ /* 0x000fc40004000000 */
[----:B------:R-:W-:Y:S02]  /*c5f0*/  ISETP.GE.U32.AND.EX P0, PT, R56, R11, PT, P1 ;  /* 0x0000000b3800720c */ /* 0x000fe40003f06110 */
[----:B------:R-:W-:Y:S02]  /*c600*/  IADD3 R41, P2, R0, R41, RZ ;  /* 0x0000002900297210 */ /* 0x000fe40007f5e0ff */
[----:B------:R-:W-:Y:S01]  /*c610*/  IADD3 R17, P1, R26, -0x1, RZ ;  /* 0xffffffff1a117810 */ /* 0x000fe20007f3e0ff */
[----:B------:R-:W-:Y:S01]  /*c620*/  IMAD.X R16, R16, 0x1, R55, P3 ;  /* 0x0000000110107824 */ /* 0x000fe200018e0637 */
[----:B------:R-:W-:Y:S01]  /*c630*/  IADD3 R11, P4, -R12, 0x1, RZ ;  /* 0x000000010c0b7810 */ /* 0x000fe20007f9e1ff */
[----:B------:R-:W-:Y:S02]  /*c640*/  IMAD.X R40, R13, 0x1, R40, P2 ;  /* 0x000000010d287824 */ /* 0x000fe400010e0628 */
[----:B------:R-:W-:Y:S01]  /*c650*/  IMAD.X R19, RZ, RZ, R10, P1 ;  /* 0x000000ffff137224 */ /* 0x000fe200008e060a */
[----:B------:R-:W-:-:S02]  /*c660*/  ISETP.GE.U32.AND P2, PT, R22, R11, PT ;  /* 0x0000000b1600720c */ /* 0x000fc40003f46070 */
[----:B------:R-:W-:Y:S02]  /*c670*/  IADD3.X R11, ~R16, -0x1, RZ, P4, !PT ;  /* 0xffffffff100b7810 */ /* 0x000fe400027fe5ff */
[----:B------:R-:W-:Y:S02]  /*c680*/  SEL R17, R26, R17, !P0 ;  /* 0x000000111a117207 */ /* 0x000fe40004000000 */
[----:B------:R-:W-:Y:S01]  /*c690*/  SEL R19, R10, R19, !P0 ;  /* 0x000000130a137207 */ /* 0x000fe20004000000 */
[----:B------:R-:W-:Y:S01]  /*c6a0*/  UIADD3 UR4, UR4, 0x4, URZ ;  /* 0x0000000404047890 */ /* 0x000fe2000fffe03f */
[----:B------:R-:W-:Y:S02]  /*c6b0*/  ISETP.GE.U32.AND.EX P0, PT, R20, R11, PT, P2 ;  /* 0x0000000b1400720c */ /* 0x000fe40003f06120 */
[----:B------:R-:W-:Y:S01]  /*c6c0*/  IADD3 R11, P5, R12, -0x1, RZ ;  /* 0xffffffff0c0b7810 */ /* 0x000fe20007fbe0ff */
[----:B------:R-:W-:Y:S01]  /*c6d0*/  UISETP.GE.U32.AND UP0, UPT, UR4, UR9, UPT ;  /* 0x000000090400728c */ /* 0x000fe2000bf06070 */
[----:B------:R-:W-:-:S02]  /*c6e0*/  IADD3 R0, P3, -R41, 0x1, RZ ;  /* 0x0000000129007810 */ /* 0x000fc40007f7e1ff */
[----:B------:R-:W-:Y:S02]  /*c6f0*/  SEL R11, R12, R11, !P0 ;  /* 0x0000000b0c0b7207 */ /* 0x000fe40004000000 */
[----:B------:R-:W-:Y:S02]  /*c700*/  ISETP.GE.U32.AND P1, PT, R9, R0, PT ;  /* 0x000000000900720c */ /* 0x000fe40003f26070 */
[----:B------:R-:W-:Y:S02]  /*c710*/  IADD3.X R13, ~R40, -0x1, RZ, P3, !PT ;  /* 0xffffffff280d7810 */ /* 0x000fe40001ffe5ff */
[----:B------:R-:W-:Y:S01]  /*c720*/  IADD3 R0, P2, R11, R22, RZ ;  /* 0x000000160b007210 */ /* 0x000fe20007f5e0ff */
[----:B------:R-:W-:Y:S01]  /*c730*/  IMAD.X R11, RZ, RZ, R16, P5 ;  /* 0x000000ffff0b7224 */ /* 0x000fe200028e0610 */
[----:B------:R-:W-:Y:S02]  /*c740*/  IADD3 R10, P4, R41, -0x1, RZ ;  /* 0xffffffff290a7810 */ /* 0x000fe40007f9e0ff */
[----:B------:R-:W-:-:S02]  /*c750*/  PLOP3.LUT P5, PT, PT, PT, UP0, 0x80, 0x0 ;  /* 0x000000000000781c */ /* 0x000fc40003faf008 */
        /* <DEDUP_REMOVED lines=11> */
.L_x_4:
[----:B------:R-:W-:Y:S02]  /*c810*/  PLOP3.LUT P1, PT, PT, PT, UP1, 0x80, 0x0 ;  /* 0x000000000000781c */ /* 0x000fe40003f2f018 */
[----:B------:R-:W-:-:S04]  /*c820*/  IADD3 R12, P0, R14, UR16, RZ ;  /* 0x000000100e0c7c10 */ /* 0x000fc8000ff1e0ff */
[----:B------:R-:W-:-:S07]  /*c830*/  IADD3.X R13, R15, UR17, RZ, P0, !PT ;  /* 0x000000110f0d7c10 */ /* 0x000fce00087fe4ff */
[----:B------:R-:W-:Y:S05]  /*c840*/  @P1 BRA `(.L_x_6) ;  /* 0x0000001000b81947 */ /* 0x000fea0003800000 */
.L_x_7:
        /* <DEDUP_REMOVED lines=8> */
[----:B------:R4:W5:Y:S04]  /*c8d0*/  LDG.E.64 R18, desc[UR22][R40.64+0x10] ;  /* 0x0000101628127981 */ /* 0x000968000c1e1b00 */
[----:B------:R-:W5:Y:S01]  /*c8e0*/  LDL.64 R22, [UR4+0x10] ;  /* 0x00001004ff167983 */ /* 0x000f620008100a00 */
[----:B------:R-:W-:-:S04]  /*c8f0*/  UIADD3 UR9, UR9, 0x1, URZ ;  /* 0x0000000109097890 */ /* 0x000fc8000fffe03f */
[----:B------:R-:W-:Y:S01]  /*c900*/  UISETP.GE.U32.AND UP0, UPT, UR9, UR5, UPT ;  /* 0x000000050900728c */ /* 0x000fe2000bf06070 */
[----:B--2---:R-:W-:-:S04]  /*c910*/  IMAD.WIDE.U32 R34, R25, R20, RZ ;  /* 0x0000001419227225 */ /* 0x004fc800078e00ff */
[----:B------:R-:W-:-:S04]  /*c920*/  IMAD.WIDE.U32 R26, R24, R20, RZ ;  /* 0x00000014181a7225 */ /* 0x000fc800078e00ff */
[----:B------:R-:W-:-:S04]  /*c930*/  IMAD.WIDE.U32 R34, P4, R24, R21, R34 ;  /* 0x0000001518227225 */ /* 0x000fc80007880022 */
[----:B------:R-:W-:Y:S01]  /*c940*/  IMAD.WIDE.U32 R36, R26, 0x1, RZ ;  /* 0x000000011a247825 */ /* 0x000fe200078e00ff */
[----:B------:R-:W-:-:S03]  /*c950*/  IADD3 R43, P3, R27, R34, RZ ;  /* 0x000000221b2b7210 */ /* 0x000fc60007f7e0ff */
[----:B---3--:R-:W-:Y:S01]  /*c960*/  IMAD.WIDE.U32 R32, R31, R20, RZ ;  /* 0x000000141f207225 */ /* 0x008fe200078e00ff */
[-C--:B------:R-:W-:Y:S02]  /*c970*/  ISETP.GE.U32.AND P1, PT, R36, R26.reuse, PT ;  /* 0x0000001a2400720c */ /* 0x080fe40003f26070 */
[----:B------:R-:W-:Y:S01]  /*c980*/  IADD3 R28, R37, R26, R43 ;  /* 0x0000001a251c7210 */ /* 0x000fe20007ffe02b */
[----:B------:R-:W-:-:S03]  /*c990*/  IMAD.WIDE.U32 R38, R30, R20, RZ ;  /* 0x000000141e267225 */ /* 0x000fc600078e00ff */
[----:B------:R-:W-:Y:S01]  /*c9a0*/  ISETP.GE.U32.AND.EX P1, PT, R28, R43, PT, P1 ;  /* 0x0000002b1c00720c */ /* 0x000fe20003f26110 */
[----:B------:R-:W-:-:S03]  /*c9b0*/  IMAD.WIDE.U32 R26, P2, R30, R21, R32 ;  /* 0x000000151e1a7225 */ /* 0x000fc60007840020 */
[----:B------:R-:W-:Y:S01]  /*c9c0*/  SEL R53, RZ, 0xffffffff, P1 ;  /* 0xffffffffff357807 */ /* 0x000fe20000800000 */
[----:B------:R-:W-:Y:S01]  /*c9d0*/  IMAD.WIDE.U32 R32, R38, 0x1, RZ ;  /* 0x0000000126207825 */ /* 0x000fe200078e00ff */
[----:B------:R-:W-:-:S03]  /*c9e0*/  IADD3 R39, P5, R39, R26, RZ ;  /* 0x0000001a27277210 */ /* 0x000fc60007fbe0ff */
[----:B------:R-:W-:Y:S01]  /*c9f0*/  IMAD.X R37, RZ, RZ, RZ, P4 ;  /* 0x000000ffff257224 */ /* 0x000fe200020e06ff */
[----:B------:R-:W-:Y:S01]  /*ca00*/  ISETP.GE.U32.AND P0, PT, R32, R38, PT ;  /* 0x000000262000720c */ /* 0x000fe20003f06070 */
[----:B----4-:R-:W-:Y:S01]  /*ca10*/  IMAD.WIDE.U32 R40, R31, R16, RZ ;  /* 0x000000101f287225 */ /* 0x010fe200078e00ff */
[----:B------:R-:W-:Y:S02]  /*ca20*/  IADD3 R38, R33, R38, R39 ;  /* 0x0000002621267210 */ /* 0x000fe40007ffe027 */
[--C-:B------:R-:W-:Y:S01]  /*ca30*/  IADD3 R47, P1, P4, R53, R36, -R28.reuse ;  /* 0x00000024352f7210 */ /* 0x100fe20007c3e81c */
[----:B------:R-:W-:Y:S01]  /*ca40*/  IMAD.MOV.U32 R36, RZ, RZ, R35 ;  /* 0x000000ffff247224 */ /* 0x000fe200078e0023 */
[----:B------:R-:W-:Y:S01]  /*ca50*/  ISETP.GE.U32.AND.EX P0, PT, R38, R39, PT, P0 ;  /* 0x000000272600720c */ /* 0x000fe20003f06100 */
[-C--:B------:R-:W-:Y:S01]  /*ca60*/  IMAD.WIDE.U32 R34, R25, R16.reuse, RZ ;  /* 0x0000001019227225 */ /* 0x080fe200078e00ff */
[----:B------:R-:W-:Y:S02]  /*ca70*/  IADD3.X R53, R53, -0x1, R28, P1, P4 ;  /* 0xffffffff35357810 */ /* 0x000fe40000fe841c */
[----:B------:R-:W-:Y:S01]  /*ca80*/  SEL R51, RZ, 0xffffffff, P0 ;  /* 0xffffffffff337807 */ /* 0x000fe20000000000 */
[----:B------:R-:W-:-:S04]  /*ca90*/  IMAD.WIDE.U32 R42, R24, R16, RZ ;  /* 0x00000010182a7225 */ /* 0x000fc800078e00ff */
[----:B------:R-:W-:Y:S01]  /*caa0*/  IMAD.X R33, RZ, RZ, RZ, P2 ;  /* 0x000000ffff217224 */ /* 0x000fe200010e06ff */
[----:B------:R-:W-:Y:S01]  /*cab0*/  IADD3 R57, P1, P2, R51, R32, -R38 ;  /* 0x0000002033397210 */ /* 0x000fe20007a3e826 */
[----:B------:R-:W-:-:S03]  /*cac0*/  IMAD.WIDE.U32 R34, P0, R24, R17, R34 ;  /* 0x0000001118227225 */ /* 0x000fc60007800022 */
[----:B------:R-:W-:Y:S01]  /*cad0*/  IADD3.X R51, R51, -0x1, R38, P1, P2 ;  /* 0xffffffff33337810 */ /* 0x000fe20000fe4426 */
[----:B------:R-:W-:Y:S01]  /*cae0*/  IMAD.WIDE.U32 R44, R30, R16, RZ ;  /* 0x000000101e2c7225 */ /* 0x000fe200078e00ff */
[----:B------:R-:W-:-:S03]  /*caf0*/  IADD3 R59, P2, R43, R34, RZ ;  /* 0x000000222b3b7210 */ /* 0x000fc60007f5e0ff */
[----:B------:R-:W-:Y:S02]  /*cb00*/  IMAD.MOV.U32 R32, RZ, RZ, R27 ;  /* 0x000000ffff207224 */ /* 0x000fe400078e001b */
[----:B------:R-:W-:-:S04]  /*cb10*/  IMAD.WIDE.U32 R40, P6, R30, R17, R40 ;  /* 0x000000111e287225 */ /* 0x000fc800078c0028 */
[----:B------:R-:W-:Y:S01]  /*cb20*/  IMAD.WIDE.U32 R26, R42, 0x1, RZ ;  /* 0x000000012a1a7825 */ /* 0x000fe200078e00ff */
[----:B------:R-:W-:-:S03]  /*cb30*/  IADD3 R55, P4, R45, R40, RZ ;  /* 0x000000282d377210 */ /* 0x000fc60007f9e0ff */
[----:B------:R-:W-:Y:S01]  /*cb40*/  IMAD.WIDE.U32 R38, R44, 0x1, RZ ;  /* 0x000000012c267825 */ /* 0x000fe200078e00ff */
[-C--:B------:R-:W-:Y:S02]  /*cb50*/  ISETP.GE.U32.AND P1, PT, R26, R42.reuse, PT ;  /* 0x0000002a1a00720c */ /* 0x080fe40003f26070 */
[----:B------:R-:W-:Y:S01]  /*cb60*/  IADD3 R28, R27, R42, R59 ;  /* 0x0000002a1b1c7210 */ /* 0x000fe20007ffe03b */
[----:B------:R-:W-:Y:S01]  /*cb70*/  IMAD.X R45, RZ, RZ, RZ, P0 ;  /* 0x000000ffff2d7224 */ /* 0x000fe200000e06ff */
[-C--:B------:R-:W-:Y:S01]  /*cb80*/  ISETP.GE.U32.AND P0, PT, R38, R44.reuse, PT ;  /* 0x0000002c2600720c */ /* 0x080fe20003f06070 */
[----:B------:R-:W-:Y:S01]  /*cb90*/  IMAD.WIDE.U32.X R36, R25, R21, R36, P3 ;  /* 0x0000001519247225 */ /* 0x000fe200018e0424 */
[----:B------:R-:W-:Y:S02]  /*cba0*/  IADD3 R40, R39, R44, R55 ;  /* 0x0000002c27287210 */ /* 0x000fe40007ffe037 */
[----:B------:R-:W-:Y:S01]  /*cbb0*/  ISETP.GE.U32.AND.EX P1, PT, R28, R59, PT, P1 ;  /* 0x0000003b1c00720c */ /* 0x000fe20003f26110 */
[----:B------:R-:W-:Y:S01]  /*cbc0*/  IMAD.MOV.U32 R44, RZ, RZ, R35 ;  /* 0x000000ffff2c7224 */ /* 0x000fe200078e0023 */
[----:B------:R-:W-:Y:S01]  /*cbd0*/  ISETP.GE.U32.AND.EX P0, PT, R40, R55, PT, P0 ;  /* 0x000000372800720c */ /* 0x000fe20003f06100 */
[----:B------:R-:W-:Y:S01]  /*cbe0*/  IMAD.WIDE.U32.X R34, R31, R21, R32, P5 ;  /* 0x000000151f227225 */ /* 0x000fe200028e0420 */
[----:B------:R-:W-:-:S02]  /*cbf0*/  SEL R27, RZ, 0xffffffff, P1 ;  /* 0xffffffffff1b7807 */ /* 0x000fc40000800000 */
[----:B------:R-:W-:Y:S01]  /*cc00*/  ISETP.GE.U32.AND P3, PT, R36, R47, PT ;  /* 0x0000002f2400720c */ /* 0x000fe20003f66070 */
[----:B------:R-:W-:Y:S01]  /*cc10*/  IMAD.MOV.U32 R42, RZ, RZ, R41 ;  /* 0x000000ffff2a7224 */ /* 0x000fe200078e0029 */
[----:B------:R-:W-:Y:S01]  /*cc20*/  SEL R41, RZ, 0xffffffff, P0 ;  /* 0xffffffffff297807 */ /* 0x000fe20000000000 */
[----:B------:R-:W-:Y:S01]  /*cc30*/  IMAD.WIDE.U32.X R32, R25, R17, R44, P2 ;  /* 0x0000001119207225 */ /* 0x000fe200010e042c */
[----:B------:R-:W-:Y:S02]  /*cc40*/  IADD3 R55, P1, P5, R27, R26, -R28 ;  /* 0x0000001a1b377210 */ /* 0x000fe40007d3e81c */
[----:B------:R-:W-:Y:S01]  /*cc50*/  ISETP.GE.U32.AND.EX P3, PT, R37, R53, PT, P3 ;  /* 0x000000352500720c */ /* 0x000fe20003f66130 */
[----:B------:R-:W-:Y:S01]  /*cc60*/  IMAD.X R43, RZ, RZ, RZ, P6 ;  /* 0x000000ffff2b7224 */ /* 0x000fe200030e06ff */
[----:B------:R-:W-:Y:S02]  /*cc70*/  ISETP.GE.U32.AND P2, PT, R34, R57, PT ;  /* 0x000000392200720c */ /* 0x000fe40003f46070 */
[----:B------:R-:W-:-:S02]  /*cc80*/  IADD3 R39, P0, P6, R41, R38, -R40 ;  /* 0x0000002629277210 */ /* 0x000fc40007e1e828 */
[----:B------:R-:W-:Y:S02]  /*cc90*/  SEL R38, RZ, 0x1, P3 ;  /* 0x00000001ff267807 */ /* 0x000fe40001800000 */
[----:B------:R-:W-:Y:S01]  /*cca0*/  IADD3.X R45, R27, -0x1, R28, P1, P5 ;  /* 0xffffffff1b2d7810 */ /* 0x000fe20000fea41c */
[----:B------:R-:W-:Y:S01]  /*ccb0*/  IMAD.WIDE.U32.X R26, R31, R17, R42, P4 ;  /* 0x000000111f1a7225 */ /* 0x000fe200020e042a */
[----:B------:R-:W-:Y:S02]  /*ccc0*/  ISETP.GE.U32.AND.EX P1, PT, R35, R51, PT, P2 ;  /* 0x000000332300720c */ /* 0x000fe40003f26120 */
[----:B------:R-:W-:Y:S02]  /*ccd0*/  ISETP.GE.U32.AND P2, PT, R32, R55, PT ;  /* 0x000000372000720c */ /* 0x000fe40003f46070 */
[----:B------:R-:W-:Y:S02]  /*cce0*/  IADD3 R28, P5, P4, R38, R36, -R47 ;  /* 0x00000024261c7210 */ /* 0x000fe40007cbe82f */
[----:B------:R-:W-:-:S02]  /*ccf0*/  SEL R36, RZ, 0x1, P1 ;  /* 0x00000001ff247807 */ /* 0x000fc40000800000 */
[----:B------:R-:W-:Y:S02]  /*cd00*/  IADD3.X R41, R41, -0x1, R40, P0, P6 ;  /* 0xffffffff29297810 */ /* 0x000fe400007ec428 */
[----:B------:R-:W-:Y:S02]  /*cd10*/  ISETP.GE.U32.AND P0, PT, R26, R39, PT ;  /* 0x000000271a00720c */ /* 0x000fe40003f06070 */
[----:B------:R-:W-:Y:S02]  /*cd20*/  ISETP.GE.U32.AND.EX P2, PT, R33, R45, PT, P2 ;  /* 0x0000002d2100720c */ /* 0x000fe40003f46120 */
[----:B------:R-:W-:Y:S02]  /*cd30*/  SEL R38, RZ, 0xffffffff, P3 ;  /* 0xffffffffff267807 */ /* 0x000fe40001800000 */
[----:B------:R-:W-:Y:S02]  /*cd40*/  IADD3 R57, P3, P6, R36, R34, -R57 ;  /* 0x0000002224397210 */ /* 0x000fe40007e7e839 */
[----:B------:R-:W-:-:S02]  /*cd50*/  SEL R34, RZ, 0xffffffff, P1 ;  /* 0xffffffffff227807 */ /* 0x000fc40000800000 */
[----:B------:R-:W-:Y:S02]  /*cd60*/  ISETP.GE.U32.AND.EX P0, PT, R27, R41, PT, P0 ;  /* 0x000000291b00720c */ /* 0x000fe40003f06100 */
[----:B------:R-:W-:Y:S02]  /*cd70*/  SEL R43, RZ, 0x1, P2 ;  /* 0x00000001ff2b7807 */ /* 0x000fe40001000000 */
[----:B------:R-:W-:Y:S02]  /*cd80*/  IADD3.X R58, R34, R35, ~R51, P3, P6 ;  /* 0x00000023223a7210 */ /* 0x000fe40001fecc33 */
[----:B------:R-:W-:Y:S01]  /*cd90*/  IADD3.X R53, R38, R37, ~R53, P5, P4 ;  /* 0x0000002526357210 */ /* 0x000fe20002fe8c35 */
[----:B-----5:R-:W-:Y:S01]  /*cda0*/  IMAD.WIDE.U32 R36, R31, R18, RZ ;  /* 0x000000121f247225 */ /* 0x020fe200078e00ff */
[----:B------:R-:W-:Y:S02]  /*cdb0*/  SEL R51, RZ, 0x1, P0 ;  /* 0x00000001ff337807 */ /* 0x000fe40000000000 */
[----:B------:R-:W-:-:S02]  /*cdc0*/  IADD3 R43, P1, P6, R43, R32, -R55 ;  /* 0x000000202b2b7210 */ /* 0x000fc40007e3e837 */
[----:B------:R-:W-:Y:S01]  /*cdd0*/  SEL R32, RZ, 0xffffffff, P2 ;  /* 0xffffffffff207807 */ /* 0x000fe20001000000 */
[C---:B------:R-:W-:Y:S01]  /*cde0*/  IMAD.WIDE.U32 R36, P2, R30.reuse, R19, R36 ;  /* 0x000000131e247225 */ /* 0x040fe20007840024 */
[----:B------:R-:W-:Y:S02]  /*cdf0*/  IADD3 R51, P3, P4, R51, R26, -R39 ;  /* 0x0000001a33337210 */ /* 0x000fe40007c7e827 */
[----:B------:R-:W-:Y:S01]  /*ce00*/  IADD3 R26, P5, -R43, 0x1, RZ ;  /* 0x000000012b1a7810 */ /* 0x000fe20007fbe1ff */
[----:B------:R-:W-:Y:S01]  /*ce10*/  IMAD.WIDE.U32 R38, R30, R18, RZ ;  /* 0x000000121e267225 */ /* 0x000fe200078e00ff */
[----:B------:R-:W-:Y:S02]  /*ce20*/  IADD3.X R40, R32, R33, ~R45, P1, P6 ;  /* 0x0000002120287210 */ /* 0x000fe40000fecc2d */
[----:B------:R-:W-:Y:S02]  /*ce30*/  SEL R55, RZ, 0xffffffff, P0 ;  /* 0xffffffffff377807 */ /* 0x000fe40000000000 */
[----:B------:R-:W-:Y:S01]  /*ce40*/  ISETP.GE.U32.AND P1, PT, R57, R26, PT ;  /* 0x0000001a3900720c */ /* 0x000fe20003f26070 */
[----:B------:R-:W-:Y:S01]  /*ce50*/  IMAD.WIDE.U32 R34, R38, 0x1, RZ ;  /* 0x0000000126227825 */ /* 0x000fe200078e00ff */
[----:B------:R-:W-:-:S02]  /*ce60*/  IADD3.X R33, ~R40, -0x1, RZ, P5, !PT ;  /* 0xffffffff28217810 */ /* 0x000fc40002ffe5ff */
[----:B------:R-:W-:Y:S01]  /*ce70*/  IADD3.X R55, R55, R27, ~R41, P3, P4 ;  /* 0x0000001b37377210 */ /* 0x000fe20001fe8c29 */
[----:B------:R-:W-:Y:S01]  /*ce80*/  IMAD.X R41, RZ, RZ, RZ, P2 ;  /* 0x000000ffff297224 */ /* 0x000fe200010e06ff */
[----:B------:R-:W-:Y:S02]  /*ce90*/  IADD3 R27, P3, R39, R36, RZ ;  /* 0x00000024271b7210 */ /* 0x000fe40007f7e0ff */
[----:B------:R-:W-:Y:S01]  /*cea0*/  ISETP.GE.U32.AND.EX P1, PT, R58, R33, PT, P1 ;  /* 0x000000213a00720c */ /* 0x000fe20003f26110 */
[----:B------:R-:W-:Y:S01]  /*ceb0*/  IMAD.WIDE.U32 R32, R25, R18, RZ ;  /* 0x0000001219207225 */ /* 0x000fe200078e00ff */
[----:B------:R-:W-:Y:S02]  /*cec0*/  IADD3 R36, P4, R43, -0x1, RZ ;  /* 0xffffffff2b247810 */ /* 0x000fe40007f9e0ff */
[-C--:B------:R-:W-:Y:S02]  /*ced0*/  ISETP.GE.U32.AND P0, PT, R34, R38.reuse, PT ;  /* 0x000000262200720c */ /* 0x080fe40003f06070 */
[----:B------:R-:W-:Y:S01]  /*cee0*/  IADD3 R42, R35, R38, R27 ;  /* 0x00000026232a7210 */ /* 0x000fe20007ffe01b */
[----:B------:R-:W-:Y:S01]  /*cef0*/  IMAD.WIDE.U32 R38, R24, R18, RZ ;  /* 0x0000001218267225 */ /* 0x000fe200078e00ff */
[----:B------:R-:W-:-:S02]  /*cf00*/  SEL R36, R43, R36, !P1 ;  /* 0x000000242b247207 */ /* 0x000fc40004800000 */
[----:B------:R-:W-:Y:S01]  /*cf10*/  ISETP.GE.U32.AND.EX P0, PT, R42, R27, PT, P0 ;  /* 0x0000001b2a00720c */ /* 0x000fe20003f06100 */
[----:B------:R-:W-:Y:S02]  /*cf20*/  IMAD.X R43, RZ, RZ, R40, P4 ;  /* 0x000000ffff2b7224 */ /* 0x000fe400020e0628 */
[----:B------:R-:W-:Y:S01]  /*cf30*/  IMAD.WIDE.U32 R32, P2, R24, R19, R32 ;  /* 0x0000001318207225 */ /* 0x000fe20007840020 */
[----:B------:R-:W-:Y:S02]  /*cf40*/  SEL R45, RZ, 0xffffffff, P0 ;  /* 0xffffffffff2d7807 */ /* 0x000fe40000000000 */
[----:B------:R-:W-:Y:S01]  /*cf50*/  SEL R43, R40, R43, !P1 ;  /* 0x0000002b282b7207 */ /* 0x000fe20004800000 */
[----:B------:R-:W-:Y:S01]  /*cf60*/  IMAD.MOV.U32 R40, RZ, RZ, R37 ;  /* 0x000000ffff287224 */ /* 0x000fe200078e0025 */
[----:B------:R-:W-:Y:S01]  /*cf70*/  IADD3 R35, P4, R39, R32, RZ ;  /* 0x0000002027237210 */ /* 0x000fe20007f9e0ff */
[----:B------:R-:W-:Y:S01]  /*cf80*/  IMAD.WIDE.U32 R26, R38, 0x1, RZ ;  /* 0x00000001261a7825 */ /* 0x000fe200078e00ff */
[----:B------:R-:W-:-:S03]  /*cf90*/  IADD3 R39, P0, P5, R45, R34, -R42 ;  /* 0x000000222d277210 */ /* 0x000fc60007d1e82a */
[----:B------:R-:W-:Y:S01]  /*cfa0*/  IMAD.WIDE.U32.X R30, R31, R19, R40, P3 ;  /* 0x000000131f1e7225 */ /* 0x000fe200018e0428 */
[-C--:B------:R-:W-:Y:S02]  /*cfb0*/  ISETP.GE.U32.AND P1, PT, R26, R38.reuse, PT ;  /* 0x000000261a00720c */ /* 0x080fe40003f26070 */
[----:B------:R-:W-:Y:S01]  /*cfc0*/  IADD3 R38, R27, R38, R35 ;  /* 0x000000261b267210 */ /* 0x000fe20007ffe023 */
[----:B------:R-:W-:Y:S01]  /*cfd0*/  IMAD.MOV.U32 R34, RZ, RZ, R33 ;  /* 0x000000ffff227224 */ /* 0x000fe200078e0021 */
[----:B------:R-:W-:Y:S01]  /*cfe0*/  IADD3.X R45, R45, -0x1, R42, P0, P5 ;  /* 0xffffffff2d2d7810 */ /* 0x000fe200007ea42a */
[-C--:B------:R-:W-:Y:S01]  /*cff0*/  IMAD.WIDE.U32 R40, R22, R16.reuse, RZ ;  /* 0x0000001016287225 */ /* 0x080fe200078e00ff */
[----:B------:R-:W-:Y:S02]  /*d000*/  ISETP.GE.U32.AND P0, PT, R30, R39, PT ;  /* 0x000000271e00720c */ /* 0x000fe40003f06070 */
[----:B------:R-:W-:Y:S01]  /*d010*/  ISETP.GE.U32.AND.EX P1, PT, R38, R35, PT, P1 ;  /* 0x000000232600720c */ /* 0x000fe20003f26110 */
[----:B------:R-:W-:Y:S01]  /*d020*/  IMAD.X R35, RZ, RZ, RZ, P2 ;  /* 0x000000ffff237224 */ /* 0x000fe200010e06ff */
[----:B------:R-:W-:Y:S01]  /*d030*/  IADD3 R57, P3, R36, R57, RZ ;  /* 0x0000003924397210 */ /* 0x000fe20007f7e0ff */
[----:B------:R-:W-:Y:S01]  /*d040*/  IMAD.WIDE.U32 R36, R23, R16, RZ ;  /* 0x0000001017247225 */ /* 0x000fe200078e00ff */
[----:B------:R-:W-:-:S02]  /*d050*/  ISETP.GE.U32.AND.EX P0, PT, R31, R45, PT, P0 ;  /* 0x0000002d1f00720c */ /* 0x000fc40003f06100 */
[----:B------:R-:W-:Y:S01]  /*d060*/  SEL R59, RZ, 0xffffffff, P1 ;  /* 0xffffffffff3b7807 */ /* 0x000fe20000800000 */
[----:B------:R-:W-:Y:S01]  /*d070*/  IMAD.X R58, R43, 0x1, R58, P3 ;  /* 0x000000012b3a7824 */ /* 0x000fe200018e063a */
[----:B------:R-:W-:Y:S01]  /*d080*/  SEL R27, RZ, 0x1, P0 ;  /* 0x00000001ff1b7807 */ /* 0x000fe20000000000 */
[----:B------:R-:W-:Y:S01]  /*d090*/  IMAD.WIDE.U32.X R24, R25, R19, R34, P4 ;  /* 0x0000001319187225 */ /* 0x000fe200020e0422 */
[----:B------:R-:W-:Y:S02]  /*d0a0*/  IADD3 R61, P3, P4, R59, R26, -R38 ;  /* 0x0000001a3b3d7210 */ /* 0x000fe40007c7e826 */
[----:B------:R-:W-:Y:S01]  /*d0b0*/  IADD3 R60, P1, P2, R27, R30, -R39 ;  /* 0x0000001e1b3c7210 */ /* 0x000fe20007a3e827 */
[----:B------:R-:W-:Y:S01]  /*d0c0*/  IMAD.WIDE.U32 R32, P5, R22, R17, R36 ;  /* 0x0000001116207225 */ /* 0x000fe200078a0024 */
[----:B------:R-:W-:Y:S02]  /*d0d0*/  SEL R30, RZ, 0xffffffff, P0 ;  /* 0xffffffffff1e7807 */ /* 0x000fe40000000000 */
[----:B------:R-:W-:Y:S01]  /*d0e0*/  IADD3.X R59, R59, -0x1, R38, P3, P4 ;  /* 0xffffffff3b3b7810 */ /* 0x000fe20001fe8426 */
[----:B------:R-:W-:Y:S01]  /*d0f0*/  IMAD.WIDE.U32 R38, R23, R20, RZ ;  /* 0x0000001417267225 */ /* 0x000fe200078e00ff */
[----:B------:R-:W-:-:S02]  /*d100*/  IADD3.X R62, R30, R31, ~R45, P1, P2 ;  /* 0x0000001f1e3e7210 */ /* 0x000fc40000fe4c2d */
[----:B------:R-:W-:Y:S01]  /*d110*/  IADD3 R63, P3, R41, R32, RZ ;  /* 0x00000020293f7210 */ /* 0x000fe20007f7e0ff */
[----:B------:R-:W-:-:S04]  /*d120*/  IMAD.WIDE.U32 R36, R23, R18, RZ ;  /* 0x0000001217247225 */ /* 0x000fc800078e00ff */
[----:B------:R-:W-:Y:S02]  /*d130*/  IMAD.MOV.U32 R26, RZ, RZ, R33 ;  /* 0x000000ffff1a7224 */ /* 0x000fe400078e0021 */
        /* <DEDUP_REMOVED lines=12> */
[----:B------:R-:W-:-:S04]  /*d200*/  IMAD.WIDE.U32 R46, R34, 0x1, RZ ;  /* 0x00000001222e7825 */ /* 0x000fc800078e00ff */
[----:B------:R-:W-:Y:S01]  /*d210*/  IMAD.X R45, RZ, RZ, RZ, P2 ;  /* 0x000000ffff2d7224 */ /* 0x000fe200010e06ff */
[-C--:B------:R-:W-:Y:S01]  /*d220*/  ISETP.GE.U32.AND P2, PT, R40, R32.reuse, PT ;  /* 0x000000202800720c */ /* 0x080fe20003f46070 */
[----:B------:R-:W-:Y:S01]  /*d230*/  IMAD.X R43, RZ, RZ, RZ, P0 ;  /* 0x000000ffff2b7224 */ /* 0x000fe200000e06ff */
[----:B------:R-:W-:Y:S01]  /*d240*/  IADD3 R32, R41, R32, R31 ;  /* 0x0000002029207210 */ /* 0x000fe20007ffe01f */
[----:B------:R-:W-:Y:S01]  /*d250*/  IMAD.MOV.U32 R42, RZ, RZ, R37 ;  /* 0x000000ffff2a7224 */ /* 0x000fe200078e0025 */
[-C--:B------:R-:W-:Y:S01]  /*d260*/  ISETP.GE.U32.AND P0, PT, R46, R34.reuse, PT ;  /* 0x000000222e00720c */ /* 0x080fe20003f06070 */
[----:B------:R-:W-:Y:S01]  /*d270*/  IMAD.WIDE.U32.X R16, R23, R17, R26, P3 ;  /* 0x0000001117107225 */ /* 0x000fe200018e041a */
[----:B------:R-:W-:Y:S02]  /*d280*/  IADD3 R34, R47, R34, R35 ;  /* 0x000000222f227210 */ /* 0x000fe40007ffe023 */
        /* <DEDUP_REMOVED lines=10> */
[----:B------:R-:W-:Y:S02]  /*d330*/  IADD3 R41, P0, P4, R27, R40, -R32 ;  /* 0x000000281b297210 */ /* 0x000fe40007c1e820 */
[----:B------:R-:W-:-:S02]  /*d340*/  ISETP.GE.U32.AND.EX P1, PT, R25, R59, PT, P1 ;  /* 0x0000003b1900720c */ /* 0x000fc40003f26110 */
[----:B------:R-:W-:Y:S02]  /*d350*/  IADD3.X R37, R37, -0x1, R22, P2, P3 ;  /* 0xffffffff25257810 */ /* 0x000fe400017e6416 */
[----:B------:R-:W-:Y:S02]  /*d360*/  IADD3 R47, P2, P5, R31, R46, -R34 ;  /* 0x0000002e1f2f7210 */ /* 0x000fe40007d5e822 */
[----:B------:R-:W-:Y:S02]  /*d370*/  IADD3.X R27, R27, -0x1, R32, P0, P4 ;  /* 0xffffffff1b1b7810 */ /* 0x000fe400007e8420 */
[----:B------:R-:W-:Y:S02]  /*d380*/  ISETP.GE.U32.AND P0, PT, R16, R35, PT ;  /* 0x000000231000720c */ /* 0x000fe40003f06070 */
[----:B------:R-:W-:Y:S02]  /*d390*/  SEL R22, RZ, 0x1, P1 ;  /* 0x00000001ff167807 */ /* 0x000fe40000800000 */
[----:B------:R-:W-:-:S02]  /*d3a0*/  IADD3.X R31, R31, -0x1, R34, P2, P5 ;  /* 0xffffffff1f1f7810 */ /* 0x000fc400017ea422 */
[----:B------:R-:W-:Y:S02]  /*d3b0*/  ISETP.GE.U32.AND P5, PT, R20, R41, PT ;  /* 0x000000291400720c */ /* 0x000fe40003fa6070 */
[----:B------:R-:W-:Y:S02]  /*d3c0*/  ISETP.GE.U32.AND.EX P0, PT, R17, R37, PT, P0 ;  /* 0x000000251100720c */ /* 0x000fe40003f06100 */
[----:B------:R-:W-:Y:S02]  /*d3d0*/  IADD3 R61, P4, P3, R22, R24, -R61 ;  /* 0x00000018163d7210 */ /* 0x000fe40007b9e83d */
[----:B------:R-:W-:Y:S02]  /*d3e0*/  ISETP.GE.U32.AND P2, PT, R18, R47, PT ;  /* 0x0000002f1200720c */ /* 0x000fe40003f46070 */
[----:B------:R-:W-:Y:S02]  /*d3f0*/  SEL R24, RZ, 0xffffffff, P1 ;  /* 0xffffffffff187807 */ /* 0x000fe40000800000 */
[----:B------:R-:W-:-:S02]  /*d400*/  ISETP.GE.U32.AND.EX P1, PT, R21, R27, PT, P5 ;  /* 0x0000001b1500720c */ /* 0x000fc40003f26150 */
[----:B------:R-:W-:Y:S02]  /*d410*/  SEL R33, RZ, 0x1, P0 ;  /* 0x00000001ff217807 */ /* 0x000fe40000000000 */
[----:B------:R-:W-:Y:S02]  /*d420*/  ISETP.GE.U32.AND.EX P2, PT, R19, R31, PT, P2 ;  /* 0x0000001f1300720c */ /* 0x000fe40003f46120 */
[----:B------:R-:W-:Y:S02]  /*d430*/  IADD3.X R24, R24, R25, ~R59, P4, P3 ;  /* 0x0000001918187210 */ /* 0x000fe400027e6c3b */
[----:B------:R-:W-:Y:S02]  /*d440*/  SEL R23, RZ, 0x1, P1 ;  /* 0x00000001ff177807 */ /* 0x000fe40000800000 */
        /* <DEDUP_REMOVED lines=8> */
[----:B------:R-:W-:Y:S02]  /*d4d0*/  IADD3 R17, P2, -R51, 0x1, RZ ;  /* 0x0000000133117810 */ /* 0x000fe40007f5e1ff */
[----:B------:R-:W-:Y:S02]  /*d4e0*/  IADD3.X R21, R20, R21, ~R27, P0, P3 ;  /* 0x0000001514157210 */ /* 0x000fe400007e6c1b */
[----:B------:R-:W-:Y:S02]  /*d4f0*/  IADD3.X R18, R18, R19, ~R31, P1, P4 ;  /* 0x0000001312127210 */ /* 0x000fe40000fe8c1f */
[----:B------:R-:W-:Y:S02]  /*d500*/  IADD3 R19, P3, -R60, 0x1, RZ ;  /* 0x000000013c137810 */ /* 0x000fe40007f7e1ff */
[----:B------:R-:W-:Y:S02]  /*d510*/  ISETP.GE.U32.AND P1, PT, R26, R17, PT ;  /* 0x000000111a00720c */ /* 0x000fe40003f26070 */
[----:B------:R-:W-:-:S02]  /*d520*/  IADD3.X R17, ~R55, -0x1, RZ, P2, !PT ;  /* 0xffffffff37117810 */ /* 0x000fc400017fe5ff */
[----:B------:R-:W-:Y:S02]  /*d530*/  ISETP.GE.U32.AND P2, PT, R30, R19, PT ;  /* 0x000000131e00720c */ /* 0x000fe40003f46070 */
[----:B------:R-:W-:Y:S02]  /*d540*/  IADD3.X R19, ~R62, -0x1, RZ, P3, !PT ;  /* 0xffffffff3e137810 */ /* 0x000fe40001ffe5ff */
[----:B------:R-:W-:Y:S02]  /*d550*/  IADD3 R23, P6, R60, -0x1, RZ ;  /* 0xffffffff3c177810 */ /* 0x000fe40007fde0ff */
[----:B------:R-:W-:Y:S02]  /*d560*/  ISETP.GE.U32.AND P0, PT, R28, R30, PT ;  /* 0x0000001e1c00720c */ /* 0x000fe40003f06070 */
[----:B------:R-:W-:Y:S01]  /*d570*/  ISETP.GE.U32.AND.EX P1, PT, R21, R17, PT, P1 ;  /* 0x000000111500720c */ /* 0x000fe20003f26110 */
[----:B------:R-:W-:Y:S01]  /*d580*/  IMAD.X R25, RZ, RZ, R62, P6 ;  /* 0x000000ffff197224 */ /* 0x000fe200030e063e */
[----:B------:R-:W-:-:S02]  /*d590*/  IADD3 R20, P3, R51, -0x1, RZ ;  /* 0xffffffff33147810 */ /* 0x000fc40007f7e0ff */
[----:B------:R-:W-:Y:S02]  /*d5a0*/  ISETP.GE.U32.AND.EX P2, PT, R32, R19, PT, P2 ;  /* 0x000000132000720c */ /* 0x000fe40003f46120 */
[----:B------:R-:W-:Y:S02]  /*d5b0*/  ISETP.GE.U32.AND.EX P0, PT, R53, R32, PT, P0 ;  /* 0x000000203500720c */ /* 0x000fe40003f06100 */
[----:B------:R-:W-:Y:S01]  /*d5c0*/  SEL R19, R51, R20, !P1 ;  /* 0x0000001433137207 */ /* 0x000fe20004800000 */
[----:B------:R-:W-:Y:S01]  /*d5d0*/  IMAD.X R20, RZ, RZ, R55, P3 ;  /* 0x000000ffff147224 */ /* 0x000fe200018e0637 */
[----:B------:R-:W-:Y:S02]  /*d5e0*/  SEL R27, RZ, 0x1, P0 ;  /* 0x00000001ff1b7807 */ /* 0x000fe40000000000 */
[----:B------:R-:W-:Y:S02]  /*d5f0*/  SEL R23, R60, R23, !P2 ;  /* 0x000000173c177207 */ /* 0x000fe40005000000 */
[----:B------:R-:W-:-:S02]  /*d600*/  SEL R25, R62, R25, !P2 ;  /* 0x000000193e197207 */ /* 0x000fc40005000000 */
[----:B------:R-:W-:Y:S02]  /*d610*/  SEL R20, R55, R20, !P1 ;  /* 0x0000001437147207 */ /* 0x000fe40004800000 */
[----:B------:R-:W-:Y:S02]  /*d620*/  IADD3 R19, P2, R19, R26, RZ ;  /* 0x0000001a13137210 */ /* 0x000fe40007f5e0ff */
[----:B------:R-:W-:Y:S02]  /*d630*/  IADD3 R27, P4, P5, R27, R28, -R30 ;  /* 0x0000001c1b1b7210 */ /* 0x000fe40007d9e81e */
[----:B------:R-:W-:Y:S01]  /*d640*/  SEL R22, RZ, 0xffffffff, P0 ;  /* 0xffffffffff167807 */ /* 0x000fe20000000000 */
[----:B------:R-:W-:Y:S01]  /*d650*/  IMAD.X R20, R20, 0x1, R21, P2 ;  /* 0x0000000114147824 */ /* 0x000fe200010e0615 */
[----:B------:R-:W-:Y:S02]  /*d660*/  IADD3 R17, P3, -R61, 0x1, RZ ;  /* 0x000000013d117810 */ /* 0x000fe40007f7e1ff */
[----:B------:R-:W-:-:S02]  /*d670*/  IADD3 R23, P1, R23, R30, RZ ;  /* 0x0000001e17177210 */ /* 0x000fc40007f3e0ff */
[--C-:B------:R-:W-:Y:S02]  /*d680*/  IADD3.X R53, R22, R53, ~R32.reuse, P4, P5 ;  /* 0x0000003516357210 */ /* 0x100fe400027eac20 */
[----:B------:R-:W-:Y:S01]  /*d690*/  ISETP.GE.U32.AND P0, PT, R27, R60, PT ;  /* 0x0000003c1b00720c */ /* 0x000fe20003f06070 */
[----:B------:R-:W-:Y:S01]  /*d6a0*/  IMAD.X R25, R25, 0x1, R32, P1 ;  /* 0x0000000119197824 */ /* 0x000fe200008e0620 */
[----:B------:R-:W-:Y:S02]  /*d6b0*/  ISETP.GE.U32.AND P2, PT, R19, R17, PT ;  /* 0x000000111300720c */ /* 0x000fe40003f46070 */
[----:B------:R-:W-:Y:S02]  /*d6c0*/  IADD3.X R17, ~R24, -0x1, RZ, P3, !PT ;  /* 0xffffffff18117810 */ /* 0x000fe40001ffe5ff */
[----:B------:R-:W-:Y:S02]  /*d6d0*/  IADD3 R22, P3, R61, -0x1, RZ ;  /* 0xffffffff3d167810 */ /* 0x000fe40007f7e0ff */
[----:B------:R-:W-:-:S02]  /*d6e0*/  ISETP.GE.U32.AND.EX P0, PT, R53, R62, PT, P0 ;  /* 0x0000003e3500720c */ /* 0x000fc40003f06100 */
[----:B------:R-:W-:Y:S02]  /*d6f0*/  ISETP.GE.U32.AND P1, PT, R23, R16, PT ;  /* 0x000000101700720c */ /* 0x000fe40003f26070 */
[----:B------:R-:W-:Y:S01]  /*d700*/  ISETP.GE.U32.AND.EX P2, PT, R20, R17, PT, P2 ;  /* 0x000000111400720c */ /* 0x000fe20003f46120 */
[----:B------:R-:W-:Y:S01]  /*d710*/  IMAD.X R17, RZ, RZ, R24, P3 ;  /* 0x000000ffff117224 */ /* 0x000fe200018e0618 */
[----:B------:R-:W-:Y:S02]  /*d720*/  SEL R21, RZ, 0x1, P0 ;  /* 0x00000001ff157807 */ /* 0x000fe40000000000 */
[----:B------:R-:W-:Y:S02]  /*d730*/  ISETP.GE.U32.AND.EX P1, PT, R25, R18, PT, P1 ;  /* 0x000000121900720c */ /* 0x000fe40003f26110 */
[----:B------:R-:W-:Y:S02]  /*d740*/  SEL R22, R61, R22, !P2 ;  /* 0x000000163d167207 */ /* 0x000fe40005000000 */
[----:B------:R-:W-:-:S02]  /*d750*/  IADD3 R60, P4, P5, R21, R27, -R60 ;  /* 0x0000001b153c7210 */ /* 0x000fc40007d9e83c */
[----:B------:R-:W-:Y:S02]  /*d760*/  SEL R21, RZ, 0x1, P1 ;  /* 0x00000001ff157807 */ /* 0x000fe40000800000 */
[----:B------:R-:W-:Y:S02]  /*d770*/  SEL R24, R24, R17, !P2 ;  /* 0x0000001118187207 */ /* 0x000fe40005000000 */
[----:B------:R-:W-:Y:S02]  /*d780*/  IADD3 R22, P3, R22, R19, RZ ;  /* 0x0000001316167210 */ /* 0x000fe40007f7e0ff */
[----:B------:R-:W-:Y:S02]  /*d790*/  SEL R27, RZ, 0xffffffff, P0 ;  /* 0xffffffffff1b7807 */ /* 0x000fe40000000000 */
[----:B------:R-:W-:Y:S01]  /*d7a0*/  IADD3 R26, P0, P2, R21, R23, -R16 ;  /* 0x00000017151a7210 */ /* 0x000fe20007a1e810 */
[----:B------:R-:W-:Y:S01]  /*d7b0*/  IMAD.X R24, R24, 0x1, R20, P3 ;  /* 0x0000000118187824 */ /* 0x000fe200018e0614 */
[----:B------:R-:W-:-:S02]  /*d7c0*/  SEL R21, RZ, 0xffffffff, P1 ;  /* 0xffffffffff157807 */ /* 0x000fc40000800000 */
[----:B------:R-:W-:Y:S02]  /*d7d0*/  IADD3 R19, P1, -R16, 0x1, RZ ;  /* 0x0000000110137810 */ /* 0x000fe40007f3e1ff */
[----:B------:R-:W-:Y:S02]  /*d7e0*/  IADD3 R17, P3, -R60, 0x1, RZ ;  /* 0x000000013c117810 */ /* 0x000fe40007f7e1ff */
[----:B------:R-:W-:Y:S02]  /*d7f0*/  IADD3.X R62, R27, R53, ~R62, P4, P5 ;  /* 0x000000351b3e7210 */ /* 0x000fe400027eac3e */
[----:B------:R-:W-:Y:S02]  /*d800*/  IADD3.X R28, R21, R25, ~R18, P0, P2 ;  /* 0x00000019151c7210 */ /* 0x000fe400007e4c12 */
[----:B------:R-:W-:Y:S02]  /*d810*/  ISETP.GE.U32.AND P2, PT, R22, R19, PT ;  /* 0x000000131600720c */ /* 0x000fe40003f46070 */
[----:B------:R-:W-:-:S02]  /*d820*/  ISETP.GE.U32.AND P0, PT, R54, R17, PT ;  /* 0x000000113600720c */ /* 0x000fc40003f06070 */
[----:B------:R-:W-:Y:S02]  /*d830*/  IADD3.X R19, ~R18, -0x1, RZ, P1, !PT ;  /* 0xffffffff12137810 */ /* 0x000fe40000ffe5ff */
[----:B------:R-:W-:Y:S02]  /*d840*/  IADD3.X R17, ~R62, -0x1, RZ, P3, !PT ;  /* 0xffffffff3e117810 */ /* 0x000fe40001ffe5ff */
[----:B------:R-:W-:Y:S02]  /*d850*/  IADD3 R21, P3, R16, -0x1, RZ ;  /* 0xffffffff10157810 */ /* 0x000fe40007f7e0ff */
[----:B------:R-:W-:Y:S02]  /*d860*/  IADD3 R20, P4, -R26, 0x1, RZ ;  /* 0x000000011a147810 */ /* 0x000fe40007f9e1ff */
[----:B------:R-:W-:Y:S01]  /*d870*/  ISETP.GE.U32.AND.EX P2, PT, R24, R19, PT, P2 ;  /* 0x000000131800720c */ /* 0x000fe20003f46120 */
[----:B------:R-:W-:Y:S01]  /*d880*/  IMAD.X R25, RZ, RZ, R18, P3 ;  /* 0x000000ffff197224 */ /* 0x000fe200018e0612 */
[----:B------:R-:W-:-:S02]  /*d890*/  ISETP.GE.U32.AND P1, PT, R57, R20, PT ;  /* 0x000000143900720c */ /* 0x000fc40003f26070 */
[----:B------:R-:W-:Y:S02]  /*d8a0*/  IADD3.X R19, ~R28, -0x1, RZ, P4, !PT ;  /* 0xffffffff1c137810 */ /* 0x000fe400027fe5ff */
[----:B------:R-:W-:Y:S02]  /*d8b0*/  ISETP.GE.U32.AND.EX P0, PT, R56, R17, PT, P0 ;  /* 0x000000113800720c */ /* 0x000fe40003f06100 */
[----:B------:R-:W-:Y:S02]  /*d8c0*/  IADD3 R17, P3, R26, -0x1, RZ ;  /* 0xffffffff1a117810 */ /* 0x000fe40007f7e0ff */
[----:B------:R-:W-:Y:S02]  /*d8d0*/  SEL R20, R16, R21, !P2 ;  /* 0x0000001510147207 */ /* 0x000fe40005000000 */
[----:B------:R-:W-:Y:S01]  /*d8e0*/  ISETP.GE.U32.AND.EX P1, PT, R58, R19, PT, P1 ;  /* 0x000000133a00720c */ /* 0x000fe20003f26110 */
[----:B------:R-:W-:Y:S01]  /*d8f0*/  IMAD.X R19, RZ, RZ, R28, P3 ;  /* 0x000000ffff137224 */ /* 0x000fe200018e061c */
[----:B------:R-:W-:-:S02]  /*d900*/  SEL R25, R18, R25, !P2 ;  /* 0x0000001912197207 */ /* 0x000fc40005000000 */
[----:B------:R-:W-:Y:S02]  /*d910*/  IADD3 R20, P2, R20, R22, RZ ;  /* 0x0000001614147210 */ /* 0x000fe40007f5e0ff */
[----:B------:R-:W-:Y:S02]  /*d920*/  SEL R16, R26, R17, !P1 ;  /* 0x000000111a107207 */ /* 0x000fe40004800000 */
[----:B------:R-:W-:Y:S01]  /*d930*/  IADD3 R21, P3, R60, -0x1, RZ ;  /* 0xffffffff3c157810 */ /* 0x000fe20007f7e0ff */
[----:B------:R-:W-:Y:S01]  /*d940*/  IMAD.X R25, R25, 0x1, R24, P2 ;  /* 0x0000000119197824 */ /* 0x000fe200010e0618 */
[----:B------:R-:W-:Y:S02]  /*d950*/  SEL R19, R28, R19, !P1 ;  /* 0x000000131c137207 */ /* 0x000fe40004800000 */
[----:B------:R-:W-:Y:S01]  /*d960*/  IADD3 R57, P1, R16, R57, RZ ;  /* 0x0000003910397210 */ /* 0x000fe20007f3e0ff */
[----:B------:R-:W-:Y:S01]  /*d970*/  IMAD.X R23, RZ, RZ, R62, P3 ;  /* 0x000000ffff177224 */ /* 0x000fe200018e063e */
[----:B------:R-:W-:-:S02]  /*d980*/  IADD3 R17, P5, -R20, 0x1, RZ ;  /* 0x0000000114117810 */ /* 0x000fc40007fbe1ff */
[----:B------:R-:W-:Y:S01]  /*d990*/  IADD3 R18, P4, -R57, 0x1, RZ ;  /* 0x0000000139127810 */ /* 0x000fe20007f9e1ff */
[----:B------:R-:W-:Y:S01]  /*d9a0*/  IMAD.X R58, R19, 0x1, R58, P1 ;  /* 0x00000001133a7824 */ /* 0x000fe200008e063a */
[----:B------:R-:W-:Y:S02]  /*d9b0*/  ISETP.GE.U32.AND P2, PT, R0, R17, PT ;  /* 0x000000110000720c */ /* 0x000fe40003f46070 */
[----:B------:R-:W-:Y:S02]  /*d9c0*/  IADD3.X R16, ~R25, -0x1, RZ, P5, !PT ;  /* 0xffffffff19107810 */ /* 0x000fe40002ffe5ff */
[----:B------:R-:W-:Y:S02]  /*d9d0*/  IADD3 R17, P5, R20, -0x1, RZ ;  /* 0xffffffff14117810 */ /* 0x000fe40007fbe0ff */
[----:B------:R-:W-:Y:S02]  /*d9e0*/  SEL R21, R60, R21, !P0 ;  /* 0x000000153c157207 */ /* 0x000fe40004000000 */
[----:B------:R-:W-:-:S02]  /*d9f0*/  SEL R23, R62, R23, !P0 ;  /* 0x000000173e177207 */ /* 0x000fc40004000000 */
[----:B------:R-:W-:Y:S01]  /*da00*/  ISETP.GE.U32.AND.EX P0, PT, R11, R16, PT, P2 ;  /* 0x000000100b00720c */ /* 0x000fe20003f06120 */
[----:B------:R-:W-:Y:S01]  /*da10*/  IMAD.X R16, RZ, RZ, R25, P5 ;  /* 0x000000ffff107224 */ /* 0x000fe200028e0619 */
[----:B------:R-:W-:Y:S02]  /*da20*/  ISETP.GE.U32.AND P1, PT, R9, R18, PT ;  /* 0x000000120900720c */ /* 0x000fe40003f26070 */
[----:B------:R-:W-:Y:S02]  /*da30*/  IADD3.X R19, ~R58, -0x1, RZ, P4, !PT ;  /* 0xffffffff3a137810 */ /* 0x000fe400027fe5ff */
[----:B------:R-:W-:Y:S02]  /*da40*/  IADD3 R18, P4, R57, -0x1, RZ ;  /* 0xffffffff39127810 */ /* 0x000fe40007f9e0ff */
[----:B------:R-:W-:Y:S02]  /*da50*/  SEL R17, R20, R17, !P0 ;  /* 0x0000001114117207 */ /* 0x000fe40004000000 */
[----:B------:R-:W-:-:S02]  /*da60*/  PLOP3.LUT P5, PT, PT, PT, UP0, 0x80, 0x0 ;  /* 0x000000000000781c */ /* 0x000fc40003faf008 */
[----:B------:R-:W-:Y:S02]  /*da70*/  ISETP.GE.U32.AND.EX P1, PT, R10, R19, PT, P1 ;  /* 0x000000130a00720c */ /* 0x000fe40003f26110 */
[----:B------:R-:W-:Y:S01]  /*da80*/  IADD3 R0, P2, R0, R17, RZ ;  /* 0x0000001100007210 */ /* 0x000fe20007f5e0ff */
[----:B------:R-:W-:Y:S01]  /*da90*/  IMAD.X R17, RZ, RZ, R58, P4 ;  /* 0x000000ffff117224 */ /* 0x000fe200020e063a */
[----:B------:R-:W-:Y:S02]  /*daa0*/  SEL R18, R57, R18, !P1 ;  /* 0x0000001239127207 */ /* 0x000fe40004800000 */
[----:B------:R-:W-:Y:S02]  /*dab0*/  IADD3 R54, P3, R54, R21, RZ ;  /* 0x0000001536367210 */ /* 0x000fe40007f7e0ff */
[----:B------:R-:W-:Y:S02]  /*dac0*/  IADD3 R9, P4, R9, R18, RZ ;  /* 0x0000001209097210 */ /* 0x000fe40007f9e0ff */
[----:B------:R-:W-:Y:S01]  /*dad0*/  SEL R16, R25, R16, !P0 ;  /* 0x0000001019107207 */ /* 0x000fe20004000000 */
[----:B------:R-:W-:Y:S01]  /*dae0*/  IMAD.X R56, R56, 0x1, R23, P3 ;  /* 0x0000000138387824 */ /* 0x000fe200018e0617 */
[----:B------:R-:W-:-:S03]  /*daf0*/  SEL R17, R58, R17, !P1 ;  /* 0x000000113a117207 */ /* 0x000fc60004800000 */
[----:B------:R-:W-:Y:S02]  /*db00*/  IMAD.X R11, R11, 0x1, R16, P2 ;  /* 0x000000010b0b7824 */ /* 0x000fe400010e0610 */
[----:B------:R-:W-:Y:S01]  /*db10*/  IMAD.X R10, R10, 0x1, R17, P4 ;  /* 0x000000010a0a7824 */ /* 0x000fe200020e0611 */
[----:B------:R-:W-:Y:S06]  /*db20*/  @!P5 BRA `(.L_x_7) ;  /* 0xffffffec0048d947 */ /* 0x000fec000383ffff */
.L_x_6:
[----:B------:R-:W-:Y:S04]  /*db30*/  STL.128 [UR41], RZ ;  /* 0x000000ffff007987 */ /* 0x000fe80008100c29 */
        /* <DEDUP_REMOVED lines=199> */
[----:B------:R-:W-:Y:S01]  /*e7b0*/  UMOV UR4, URZ ;  /* 0x0000003f00047c82 */ /* 0x000fe20008000000 */
[----:B------:R-:W-:Y:S01]  /*e7c0*/  ULDC.64 UR10, c[0x0][0x210] ;  /* 0x00008400000a7ab9 */ /* 0x000fe20000000a00 */
[----:B------:R-:W-:Y:S01]  /*e7d0*/  UMOV UR42, 0x133c2 ;  /* 0x000133c2002a7882 */ /* 0x000fe20000000000 */
[----:B------:R-:W2:Y:S01]  /*e7e0*/  LDG.E.64 R16, desc[UR22][R12.64] ;  /* 0x000000160c107981 */ /* 0x000ea2000c1e1b00 */
[----:B------:R-:W-:Y:S01]  /*e7f0*/  UIADD3 UR4, UP0, URZ, -UR4, URZ ;  /* 0x800000043f047290 */ /* 0x000fe2000ff1e03f */
[----:B------:R-:W-:-:S02]  /*e800*/  ULDC.64 UR30, c[0x4][0x10] ;  /* 0x01000400001e7ab9 */ /* 0x000fc40000000a00 */
[----:B------:R-:W-:Y:S01]  /*e810*/  STL.128 [UR41+0xc80], RZ ;  /* 0x000c80ffff007987 */ /* 0x000fe20008100c29 */
[----:B------:R-:W-:Y:S02]  /*e820*/  UIADD3.X UR5, URZ, -0x1, URZ, UP0, !UPT ;  /* 0xffffffff3f057890 */ /* 0x000fe400087fe43f */
[----:B------:R-:W-:Y:S01]  /*e830*/  UISETP.GT.U32.AND UP0, UPT, UR4, URZ, UPT ;  /* 0x0000003f0400728c */ /* 0x000fe2000bf04070 */
[----:B------:R-:W-:Y:S03]  /*e840*/  STL.128 [UR41+0xc90], RZ ;  /* 0x000c90ffff007987 */ /* 0x000fe60008100c29 */
[----:B------:R-:W-:Y:S01]  /*e850*/  UISETP.GT.U32.AND.EX UP0, UPT, UR5, URZ, UPT, UP0 ;  /* 0x0000003f0500728c */ /* 0x000fe2000bf04100 */
[----:B------:R-:W-:Y:S03]  /*e860*/  STL.128 [UR41+0xca0], RZ ;  /* 0x000ca0ffff007987 */ /* 0x000fe60008100c29 */
[----:B------:R-:W-:Y:S01]  /*e870*/  USEL UR4, URZ, 0x1, !UP0 ;  /* 0x000000013f047887 */ /* 0x000fe2000c000000 */
[----:B------:R-:W-:Y:S01]  /*e880*/  STL.128 [UR41+0xcb0], RZ ;  /* 0x000cb0ffff007987 */ /* 0x000fe20008100c29 */
[----:B------:R-:W-:-:S03]  /*e890*/  USEL UR5, URZ, 0xffffffff, !UP0 ;  /* 0xffffffff3f057887 */ /* 0x000fc6000c000000 */
        /* <DEDUP_REMOVED lines=70> */
[----:B--2---:R-:W-:-:S03]  /*ed00*/  IMAD.WIDE.U32 R18, R56, R16, RZ ;  /* 0x0000001038127225 */ /* 0x004fc600078e00ff */
[----:B------:R-:W-:Y:S01]  /*ed10*/  STL.128 [UR41+0x1120], RZ ;  /* 0x001120ffff007987 */ /* 0x000fe20008100c29 */
[----:B------:R-:W-:-:S03]  /*ed20*/  IMAD.WIDE.U32 R24, R10, R16, RZ ;  /* 0x000000100a187225 */ /* 0x000fc600078e00ff */
[----:B------:R-:W-:Y:S01]  /*ed30*/  STL.128 [UR41+0x1130], RZ ;  /* 0x001130ffff007987 */ /* 0x000fe20008100c29 */
[----:B------:R-:W-:-:S03]  /*ed40*/  IMAD.WIDE.U32 R20, P0, R17, R54, R18 ;  /* 0x0000003611147225 */ /* 0x000fc60007800012 */
[----:B------:R-:W-:Y:S01]  /*ed50*/  STL.128 [UR41+0x1140], RZ ;  /* 0x001140ffff007987 */ /* 0x000fe20008100c29 */
[----:B------:R-:W-:-:S03]  /*ed60*/  IMAD.WIDE.U32 R54, R54, R16, RZ ;  /* 0x0000001036367225 */ /* 0x000fc600078e00ff */
[----:B------:R-:W-:Y:S01]  /*ed70*/  STL.128 [UR41+0x1150], RZ ;  /* 0x001150ffff007987 */ /* 0x000fe20008100c29 */
[----:B------:R-:W-:Y:S01]  /*ed80*/  IMAD.MOV.U32 R22, RZ, RZ, R21 ;  /* 0x000000ffff167224 */ /* 0x000fe200078e0015 */
[----:B------:R-:W-:Y:S01]  /*ed90*/  IADD3 R37, P4, R55, R20, RZ ;  /* 0x0000001437257210 */ /* 0x000fe20007f9e0ff */
[-C--:B------:R-:W-:Y:S01]  /*eda0*/  IMAD.WIDE.U32 R20, R11, R16.reuse, RZ ;  /* 0x000000100b147225 */ /* 0x080fe200078e00ff */
[----:B------:R-:W-:Y:S03]  /*edb0*/  STL.128 [UR41+0x1160], RZ ;  /* 0x001160ffff007987 */ /* 0x000fe60008100c29 */
[----:B------:R-:W-:Y:S01]  /*edc0*/  IMAD.WIDE.U32 R30, R0, R16, RZ ;  /* 0x00000010001e7225 */ /* 0x000fe200078e00ff */
[----:B------:R-:W-:Y:S03]  /*edd0*/  STL.128 [UR41+0x1170], RZ ;  /* 0x001170ffff007987 */ /* 0x000fe60008100c29 */
[C---:B------:R-:W-:Y:S01]  /*ede0*/  IMAD.WIDE.U32 R32, P2, R17.reuse, R0, R20 ;  /* 0x0000000011207225 */ /* 0x040fe20007840014 */
[----:B------:R-:W-:Y:S03]  /*edf0*/  STL.128 [UR41+0x1180], RZ ;  /* 0x001180ffff007987 */ /* 0x000fe60008100c29 */
[----:B------:R-:W-:Y:S01]  /*ee00*/  IMAD.X R23, RZ, RZ, RZ, P0 ;  /* 0x000000ffff177224 */ /* 0x000fe200000e06ff */
[----:B------:R-:W-:Y:S01]  /*ee10*/  STL.128 [UR41+0x1190], RZ ;  /* 0x001190ffff007987 */ /* 0x000fe20008100c29 */
[----:B------:R-:W-:-:S03]  /*ee20*/  IMAD.WIDE.U32 R24, P0, R17, R9, R24 ;  /* 0x0000000911187225 */ /* 0x000fc60007800018 */
[----:B------:R-:W-:Y:S01]  /*ee30*/  STL.128 [UR41+0x11a0], RZ ;  /* 0x0011a0ffff007987 */ /* 0x000fe20008100c29 */
[----:B------:R-:W-:-:S03]  /*ee40*/  IMAD.WIDE.U32 R18, R54, 0x1, RZ ;  /* 0x0000000136127825 */ /* 0x000fc600078e00ff */
[----:B------:R-:W-:Y:S01]  /*ee50*/  STL.128 [UR41+0x11b0], RZ ;  /* 0x0011b0ffff007987 */ /* 0x000fe20008100c29 */
[----:B------:R-:W-:Y:S01]  /*ee60*/  IMAD.WIDE.U32 R34, R30, 0x1, RZ ;  /* 0x000000011e227825 */ /* 0x000fe200078e00ff */
[-C--:B------:R-:W-:Y:S02]  /*ee70*/  ISETP.GE.U32.AND P1, PT, R18, R54.reuse, PT ;  /* 0x000000361200720c */ /* 0x080fe40003f26070 */
[----:B------:R-:W-:Y:S01]  /*ee80*/  IADD3 R54, R19, R54, R37 ;  /* 0x0000003613367210 */ /* 0x000fe20007ffe025 */
[----:B------:R-:W-:Y:S01]  /*ee90*/  IMAD.WIDE.U32 R12, R9, R16, RZ ;  /* 0x00000010090c7225 */ /* 0x000fe200078e00ff */
[----:B------:R-:W-:Y:S01]  /*eea0*/  IADD3 R9, P3, R31, R32, RZ ;  /* 0x000000201f097210 */ /* 0x000fe20007f7e0ff */
[----:B------:R-:W-:Y:S01]  /*eeb0*/  STL.128 [UR41+0x11c0], RZ ;  /* 0x0011c0ffff007987 */ /* 0x000fe20008100c29 */
[----:B------:R-:W-:Y:S01]  /*eec0*/  ISETP.GE.U32.AND.EX P1, PT, R54, R37, PT, P1 ;  /* 0x000000253600720c */ /* 0x000fe20003f26110 */
[----:B------:R-:W-:Y:S01]  /*eed0*/  IMAD.MOV.U32 R26, RZ, RZ, R25 ;  /* 0x000000ffff1a7224 */ /* 0x000fe200078e0019 */
[----:B------:R-:W-:Y:S01]  /*eee0*/  IADD3 R19, P5, R13, R24, RZ ;  /* 0x000000180d137210 */ /* 0x000fe20007fbe0ff */
[----:B------:R-:W-:Y:S01]  /*eef0*/  IMAD.X R25, RZ, RZ, RZ, P2 ;  /* 0x000000ffff197224 */ /* 0x000fe200010e06ff */
[-C--:B------:R-:W-:Y:S01]  /*ef00*/  ISETP.GE.U32.AND P2, PT, R34, R30.reuse, PT ;  /* 0x0000001e2200720c */ /* 0x080fe20003f46070 */
[----:B------:R-:W-:Y:S01]  /*ef10*/  IMAD.WIDE.U32 R20, R12, 0x1, RZ ;  /* 0x000000010c147825 */ /* 0x000fe200078e00ff */
[----:B------:R-:W-:Y:S01]  /*ef20*/  IADD3 R30, R35, R30, R9 ;  /* 0x0000001e231e7210 */ /* 0x000fe20007ffe009 */
[----:B------:R-:W-:Y:S01]  /*ef30*/  STL.128 [UR41+0x11d0], RZ ;  /* 0x0011d0ffff007987 */ /* 0x000fe20008100c29 */
[----:B------:R-:W-:Y:S01]  /*ef40*/  SEL R39, RZ, 0xffffffff, P1 ;  /* 0xffffffffff277807 */ /* 0x000fe20000800000 */
[----:B------:R-:W-:Y:S01]  /*ef50*/  IMAD.X R27, RZ, RZ, RZ, P0 ;  /* 0x000000ffff1b7224 */ /* 0x000fe200000e06ff */
[----:B------:R-:W-:Y:S01]  /*ef60*/  ISETP.GE.U32.AND.EX P2, PT, R30, R9, PT, P2 ;  /* 0x000000091e00720c */ /* 0x000fe20003f46120 */
[----:B------:R-:W-:Y:S01]  /*ef70*/  IMAD.MOV.U32 R24, RZ, RZ, R33 ;  /* 0x000000ffff187224 */ /* 0x000fe200078e0021 */
[----:B------:R-:W-:Y:S01]  /*ef80*/  ISETP.GE.U32.AND P0, PT, R20, R12, PT ;  /* 0x0000000c1400720c */ /* 0x000fe20003f06070 */
[----:B------:R-:W-:Y:S01]  /*ef90*/  IMAD.WIDE.U32.X R56, R17, R56, R22, P4 ;  /* 0x0000003811387225 */ /* 0x000fe200020e0416 */
[----:B------:R-:W-:Y:S01]  /*efa0*/  IADD3 R28, R21, R12, R19 ;  /* 0x0000000c151c7210 */ /* 0x000fe20007ffe013 */
[----:B------:R-:W-:Y:S02]  /*efb0*/  STL.128 [UR41+0x11e0], RZ ;  /* 0x0011e0ffff007987 */ /* 0x000fe40008100c29 */
[C---:B------:R-:W-:Y:S01]  /*efc0*/  IMAD.WIDE.U32.X R12, R17.reuse, R10, R26, P5 ;  /* 0x0000000a110c7225 */ /* 0x040fe200028e041a */
[----:B------:R-:W-:Y:S01]  /*efd0*/  SEL R27, RZ, 0xffffffff, P2 ;  /* 0xffffffffff1b7807 */ /* 0x000fe20001000000 */
[----:B------:R-:W-:Y:S01]  /*efe0*/  STL.128 [UR41+0x11f0], RZ ;  /* 0x0011f0ffff007987 */ /* 0x000fe20008100c29 */
[----:B------:R-:W-:Y:S01]  /*eff0*/  IADD3 R9, P5, RZ, UR4, RZ ;  /* 0x00000004ff097c10 */ /* 0x000fe2000ffbe0ff */
[----:B------:R-:W-:Y:S01]  /*f000*/  IMAD.WIDE.U32.X R16, R17, R11, R24, P3 ;  /* 0x0000000b11107225 */ /* 0x000fe200018e0418 */
[----:B------:R-:W-:Y:S01]  /*f010*/  IADD3 R37, P3, P4, R39, R18, -R54 ;  /* 0x0000001227257210 */ /* 0x000fe20007c7e836 */
[----:B------:R-:W-:Y:S01]  /*f020*/  STL.128 [UR41+0x1200], RZ ;  /* 0x001200ffff007987 */ /* 0x000fe20008100c29 */
[C-C-:B------:R-:W-:Y:S01]  /*f030*/  IADD3 R35, P1, P6, R27.reuse, R34, -R30.reuse ;  /* 0x000000221b237210 */ /* 0x140fe20007e3e81e */
[----:B------:R-:W-:Y:S01]  /*f040*/  IMAD.X R0, RZ, RZ, UR5, P5 ;  /* 0x00000005ff007e24 */ /* 0x000fe2000a8e06ff */
[----:B------:R-:W-:Y:S01]  /*f050*/  ISETP.GE.U32.AND.EX P0, PT, R28, R19, PT, P0 ;  /* 0x000000131c00720c */ /* 0x000fe20003f06100 */
[----:B------:R-:W-:Y:S01]  /*f060*/  STL.128 [UR41+0x1210], RZ ;  /* 0x001210ffff007987 */ /* 0x000fe20008100c29 */
[----:B------:R-:W-:Y:S01]  /*f070*/  IADD3.X R27, R27, -0x1, R30, P1, P6 ;  /* 0xffffffff1b1b7810 */ /* 0x000fe20000fec41e */
[----:B------:R-:W-:Y:S01]  /*f080*/  ULDC UR4, c[0x0][0x274] ;  /* 0x00009d0000047ab9 */ /* 0x000fe20000000800 */
[----:B------:R-:W-:Y:S01]  /*f090*/  IADD3.X R39, R39, -0x1, R54, P3, P4 ;  /* 0xffffffff27277810 */ /* 0x000fe20001fe8436 */
[----:B------:R-:W-:Y:S01]  /*f0a0*/  STL.128 [UR41+0x1220], RZ ;  /* 0x001220ffff007987 */ /* 0x000fe20008100c29 */
[----:B------:R-:W-:Y:S01]  /*f0b0*/  ISETP.GE.U32.AND P1, PT, R16, R35, PT ;  /* 0x000000231000720c */ /* 0x000fe20003f26070 */
[----:B------:R-:W-:Y:S01]  /*f0c0*/  ULDC UR5, c[0x0][0x278] ;  /* 0x00009e0000057ab9 */ /* 0x000fe20000000800 */
[----:B------:R-:W-:Y:S01]  /*f0d0*/  IADD3 R18, P4, -R9, 0x1, RZ ;  /* 0x0000000109127810 */ /* 0x000fe20007f9e1ff */
[----:B------:R-:W-:Y:S01]  /*f0e0*/  STL.128 [UR41+0x1230], RZ ;  /* 0x001230ffff007987 */ /* 0x000fe20008100c29 */
[----:B------:R-:W-:Y:S01]  /*f0f0*/  SEL R33, RZ, 0xffffffff, P0 ;  /* 0xffffffffff217807 */ /* 0x000fe20000000000 */
[----:B------:R-:W-:Y:S01]  /*f100*/  IMAD.MOV.U32 R54, RZ, RZ, RZ ;  /* 0x000000ffff367224 */ /* 0x000fe200078e00ff */
[----:B------:R-:W-:Y:S01]  /*f110*/  ISETP.GE.U32.AND.EX P1, PT, R17, R27, PT, P1 ;  /* 0x0000001b1100720c */ /* 0x000fe20003f26110 */
[----:B------:R-:W-:Y:S01]  /*f120*/  STL.128 [UR41+0x1240], RZ ;  /* 0x001240ffff007987 */ /* 0x000fe20008100c29 */
[----:B------:R-:W-:-:S02]  /*f130*/  IADD3.X R19, ~R0, -0x1, RZ, P4, !PT ;  /* 0xffffffff00137810 */ /* 0x000fc400027fe5ff */
[C---:B------:R-:W-:Y:S01]  /*f140*/  ISETP.GE.U32.AND P3, PT, R9.reuse, R18, PT ;  /* 0x000000120900720c */ /* 0x040fe20003f66070 */
[----:B------:R-:W-:Y:S01]  /*f150*/  STL.128 [UR41+0x1250], RZ ;  /* 0x001250ffff007987 */ /* 0x000fe20008100c29 */
[----:B------:R-:W-:Y:S02]  /*f160*/  IADD3 R10, P4, R9, -0x1, RZ ;  /* 0xffffffff090a7810 */ /* 0x000fe40007f9e0ff */
[C---:B------:R-:W-:Y:S01]  /*f170*/  IADD3 R31, P0, P2, R33.reuse, R20, -R28 ;  /* 0x00000014211f7210 */ /* 0x040fe20007a1e81c */
[----:B------:R-:W-:Y:S01]  /*f180*/  STL.128 [UR41+0x1260], RZ ;  /* 0x001260ffff007987 */ /* 0x000fe20008100c29 */
[----:B------:R-:W-:Y:S01]  /*f190*/  SEL R23, RZ, 0x1, P1 ;  /* 0x00000001ff177807 */ /* 0x000fe20000800000 */
[----:B------:R-:W-:Y:S01]  /*f1a0*/  IMAD.X R11, RZ, RZ, R0, P4 ;  /* 0x000000ffff0b7224 */ /* 0x000fe200020e0600 */
[----:B------:R-:W-:Y:S01]  /*f1b0*/  ISETP.GE.U32.AND.EX P3, PT, R0, R19, PT, P3 ;  /* 0x000000130000720c */ /* 0x000fe20003f66130 */
[----:B------:R-:W-:Y:S01]  /*f1c0*/  STL.128 [UR41+0x1270], RZ ;  /* 0x001270ffff007987 */ /* 0x000fe20008100c29 */
[----:B------:R-:W-:-:S02]  /*f1d0*/  IADD3.X R33, R33, -0x1, R28, P0, P2 ;  /* 0xffffffff21217810 */ /* 0x000fc400007e441c */
[----:B------:R-:W-:Y:S01]  /*f1e0*/  ISETP.GE.U32.AND P4, PT, R12, R31, PT ;  /* 0x0000001f0c00720c */ /* 0x000fe20003f86070 */
[----:B------:R-:W-:Y:S01]  /*f1f0*/  STL.128 [UR41+0x1280], RZ ;  /* 0x001280ffff007987 */ /* 0x000fe20008100c29 */
[----:B------:R-:W-:Y:S02]  /*f200*/  IADD3 R23, P2, P5, R23, R16, -R35 ;  /* 0x0000001017177210 */ /* 0x000fe40007d5e823 */
[----:B------:R-:W-:Y:S01]  /*f210*/  SEL R16, R9, R10, !P3 ;  /* 0x0000000a09107207 */ /* 0x000fe20005800000 */
[----:B------:R-:W-:Y:S01]  /*f220*/  STL.128 [UR41+0x1290], RZ ;  /* 0x001290ffff007987 */ /* 0x000fe20008100c29 */
[----:B------:R-:W-:Y:S02]  /*f230*/  ISETP.GE.U32.AND P0, PT, R56, R37, PT ;  /* 0x000000253800720c */ /* 0x000fe40003f06070 */
[----:B------:R-:W-:Y:S01]  /*f240*/  SEL R25, RZ, 0xffffffff, P1 ;  /* 0xffffffffff197807 */ /* 0x000fe20000800000 */
[----:B------:R-:W-:Y:S01]  /*f250*/  STL.128 [UR41+0x12a0], RZ ;  /* 0x0012a0ffff007987 */ /* 0x000fe20008100c29 */
[----:B------:R-:W-:-:S02]  /*f260*/  ISETP.GE.U32.AND.EX P1, PT, R13, R33, PT, P4 ;  /* 0x000000210d00720c */ /* 0x000fc40003f26140 */
[----:B------:R-:W-:Y:S01]  /*f270*/  SEL R21, R0, R11, !P3 ;  /* 0x0000000b00157207 */ /* 0x000fe20005800000 */
[----:B------:R-:W-:Y:S01]  /*f280*/  STL.128 [UR41+0x12b0], RZ ;  /* 0x0012b0ffff007987 */ /* 0x000fe20008100c29 */
[----:B------:R-:W-:Y:S02]  /*f290*/  IADD3 R16, P6, R16, R9, RZ ;  /* 0x0000000910107210 */ /* 0x000fe40007fde0ff */
[----:B------:R-:W-:Y:S01]  /*f2a0*/  ISETP.GE.U32.AND.EX P0, PT, R57, R39, PT, P0 ;  /* 0x000000273900720c */ /* 0x000fe20003f06100 */
[----:B------:R-:W-:Y:S01]  /*f2b0*/  STL.128 [UR41+0x12c0], RZ ;  /* 0x0012c0ffff007987 */ /* 0x000fe20008100c29 */
[----:B------:R-:W-:Y:S01]  /*f2c0*/  IADD3.X R24, R25, R17, ~R27, P2, P5 ;  /* 0x0000001119187210 */ /* 0x000fe200017eac1b */
[----:B------:R-:W-:Y:S01]  /*f2d0*/  IMAD.X R21, R21, 0x1, R0, P6 ;  /* 0x0000000115157824 */ /* 0x000fe200030e0600 */
[----:B------:R-:W-:Y:S01]  /*f2e0*/  SEL R25, RZ, 0x1, P1 ;  /* 0x00000001ff197807 */ /* 0x000fe20000800000 */
[----:B------:R-:W-:Y:S01]  /*f2f0*/  STL.128 [UR41+0x12d0], RZ ;  /* 0x0012d0ffff007987 */ /* 0x000fe20008100c29 */
[----:B------:R-:W-:-:S02]  /*f300*/  SEL R35, RZ, 0x1, P0 ;  /* 0x00000001ff237807 */ /* 0x000fc40000000000 */
[----:B------:R-:W-:Y:S01]  /*f310*/  IADD3 R25, P5, P6, R25, R12, -R31 ;  /* 0x0000000c19197210 */ /* 0x000fe20007ebe81f */
[----:B------:R-:W-:Y:S01]  /*f320*/  STL.128 [UR41+0x12e0], RZ ;  /* 0x0012e0ffff007987 */ /* 0x000fe20008100c29 */
[----:B------:R-:W-:Y:S02]  /*f330*/  SEL R12, RZ, 0xffffffff, P1 ;  /* 0xffffffffff0c7807 */ /* 0x000fe40000800000 */
[----:B------:R-:W-:Y:S01]  /*f340*/  ISETP.GE.U32.AND P1, PT, R23, R18, PT ;  /* 0x000000121700720c */ /* 0x000fe20003f26070 */
[----:B------:R-:W-:Y:S01]  /*f350*/  STL.128 [UR41+0x12f0], RZ ;  /* 0x0012f0ffff007987 */ /* 0x000fe20008100c29 */
[----:B------:R-:W-:Y:S02]  /*f360*/  IADD3 R30, P3, P4, R35, R56, -R37 ;  /* 0x00000038231e7210 */ /* 0x000fe40007c7e825 */
[----:B------:R-:W-:Y:S01]  /*f370*/  SEL R17, RZ, 0xffffffff, P0 ;  /* 0xffffffffff117807 */ /* 0x000fe20000000000 */
[----:B------:R-:W-:Y:S01]  /*f380*/  STL.128 [UR41+0x1300], RZ ;  /* 0x001300ffff007987 */ /* 0x000fe20008100c29 */
[----:B------:R-:W-:-:S02]  /*f390*/  ISETP.GE.U32.AND.EX P1, PT, R24, R19, PT, P1 ;  /* 0x000000131800720c */ /* 0x000fc40003f26110 */
[----:B------:R-:W-:Y:S01]  /*f3a0*/  IADD3.X R57, R17, R57, ~R39, P3, P4 ;  /* 0x0000003911397210 */ /* 0x000fe20001fe8c27 */
[----:B------:R-:W-:Y:S01]  /*f3b0*/  STL.128 [UR41+0x1310], RZ ;  /* 0x001310ffff007987 */ /* 0x000fe20008100c29 */
[----:B------:R-:W-:Y:S02]  /*f3c0*/  ISETP.GE.U32.AND P2, PT, R16, R9, PT ;  /* 0x000000091000720c */ /* 0x000fe40003f46070 */
[----:B------:R-:W-:Y:S01]  /*f3d0*/  IADD3.X R26, R12, R13, ~R33, P5, P6 ;  /* 0x0000000d0c1a7210 */ /* 0x000fe20002fecc21 */
[----:B------:R-:W-:Y:S01]  /*f3e0*/  STL.128 [UR41+0x1320], RZ ;  /* 0x001320ffff007987 */ /* 0x000fe20008100c29 */
[----:B------:R-:W-:Y:S02]  /*f3f0*/  ISETP.GE.U32.AND P3, PT, R25, R18, PT ;  /* 0x000000121900720c */ /* 0x000fe40003f66070 */
[----:B------:R-:W-:Y:S01]  /*f400*/  SEL R12, R9, R10, !P1 ;  /* 0x0000000a090c7207 */ /* 0x000fe20004800000 */
[----:B------:R-:W-:Y:S01]  /*f410*/  STL.128 [UR41+0x1330], RZ ;  /* 0x001330ffff007987 */ /* 0x000fe20008100c29 */
[----:B------:R-:W-:-:S02]  /*f420*/  ISETP.GE.U32.AND.EX P0, PT, R21, R0, PT, P2 ;  /* 0x000000001500720c */ /* 0x000fc40003f06120 */
[----:B------:R-:W-:Y:S01]  /*f430*/  ISETP.GE.U32.AND.EX P3, PT, R26, R19, PT, P3 ;  /* 0x000000131a00720c */ /* 0x000fe20003f66130 */
[----:B------:R-:W-:Y:S01]  /*f440*/  STL.128 [UR41+0x1340], RZ ;  /* 0x001340ffff007987 */ /* 0x000fe20008100c29 */
[----:B------:R-:W-:Y:S02]  /*f450*/  ISETP.GE.U32.AND P2, PT, R30, R9, PT ;  /* 0x000000091e00720c */ /* 0x000fe40003f46070 */
[----:B------:R-:W-:Y:S01]  /*f460*/  IADD3 R12, P6, R12, R23, RZ ;  /* 0x000000170c0c7210 */ /* 0x000fe20007fde0ff */
[----:B------:R-:W-:Y:S01]  /*f470*/  STL.128 [UR41+0x1350], RZ ;  /* 0x001350ffff007987 */ /* 0x000fe20008100c29 */
[----:B------:R-:W-:Y:S02]  /*f480*/  SEL R13, R0, R11, !P1 ;  /* 0x0000000b000d7207 */ /* 0x000fe40004800000 */
[----:B------:R-:W-:Y:S01]  /*f490*/  SEL R20, RZ, 0x1, P0 ;  /* 0x00000001ff147807 */ /* 0x000fe20000000000 */
[----:B------:R-:W-:Y:S01]  /*f4a0*/  STL.128 [UR41+0x1360], RZ ;  /* 0x001360ffff007987 */ /* 0x000fe20008100c29 */
[----:B------:R-:W-:Y:S01]  /*f4b0*/  SEL R23, R9, R10, !P3 ;  /* 0x0000000a09177207 */ /* 0x000fe20005800000 */
[----:B------:R-:W-:Y:S01]  /*f4c0*/  IMAD.X R13, R13, 0x1, R24, P6 ;  /* 0x000000010d0d7824 */ /* 0x000fe200030e0618 */
[----:B------:R-:W-:Y:S01]  /*f4d0*/  ISETP.GE.U32.AND.EX P2, PT, R57, R0, PT, P2 ;  /* 0x000000003900720c */ /* 0x000fe20003f46120 */
[----:B------:R-:W-:Y:S01]  /*f4e0*/  STL.128 [UR41+0x1370], RZ ;  /* 0x001370ffff007987 */ /* 0x000fe20008100c29 */
[----:B------:R-:W-:-:S02]  /*f4f0*/  IADD3 R20, P4, P5, R20, R16, -R9 ;  /* 0x0000001014147210 */ /* 0x000fc40007d9e809 */
[----:B------:R-:W-:Y:S01]  /*f500*/  IADD3 R23, P1, R23, R25, RZ ;  /* 0x0000001917177210 */ /* 0x000fe20007f3e0ff */
[----:B------:R-:W-:Y:S01]  /*f510*/  STL.128 [UR41+0x1380], RZ ;  /* 0x001380ffff007987 */ /* 0x000fe20008100c29 */
[----:B------:R-:W-:Y:S02]  /*f520*/  SEL R24, R0, R11, !P3 ;  /* 0x0000000b00187207 */ /* 0x000fe40005800000 */
[----:B------:R-:W-:Y:S01]  /*f530*/  SEL R17, RZ, 0xffffffff, P0 ;  /* 0xffffffffff117807 */ /* 0x000fe20000000000 */
[----:B------:R-:W-:Y:S01]  /*f540*/  STL.128 [UR41+0x1390], RZ ;  /* 0x001390ffff007987 */ /* 0x000fe20008100c29 */
[----:B------:R-:W-:Y:S01]  /*f550*/  SEL R28, RZ, 0x1, P2 ;  /* 0x00000001ff1c7807 */ /* 0x000fe20001000000 */
[----:B------:R-:W-:Y:S01]  /*f560*/  IMAD.X R24, R24, 0x1, R26, P1 ;  /* 0x0000000118187824 */ /* 0x000fe200008e061a */
[----:B------:R-:W-:Y:S01]  /*f570*/  SEL R27, RZ, 0xffffffff, P2 ;  /* 0xffffffffff1b7807 */ /* 0x000fe20001000000 */
[----:B------:R-:W-:Y:S01]  /*f580*/  STL.128 [UR41+0x13a0], RZ ;  /* 0x0013a0ffff007987 */ /* 0x000fe20008100c29 */
[----:B------:R-:W-:-:S02]  /*f590*/  ISETP.GE.U32.AND P2, PT, R12, R18, PT ;  /* 0x000000120c00720c */ /* 0x000fc40003f46070 */
[----:B------:R-:W-:Y:S01]  /*f5a0*/  IADD3 R16, P3, -R20, 0x1, RZ ;  /* 0x0000000114107810 */ /* 0x000fe20007f7e1ff */
[----:B------:R-:W-:Y:S01]  /*f5b0*/  STL.128 [UR41+0x13b0], RZ ;  /* 0x0013b0ffff007987 */ /* 0x000fe20008100c29 */
[----:B------:R-:W-:Y:S02]  /*f5c0*/  IADD3.X R22, R17, R21, ~R0, P4, P5 ;  /* 0x0000001511167210 */ /* 0x000fe400027eac00 */
[----:B------:R-:W-:Y:S01]  /*f5d0*/  IADD3 R28, P4, P0, R28, R30, -R9 ;  /* 0x0000001e1c1c7210 */ /* 0x000fe2000789e809 */
[----:B------:R-:W-:Y:S01]  /*f5e0*/  STL.128 [UR41+0x13c0], RZ ;  /* 0x0013c0ffff007987 */ /* 0x000fe20008100c29 */
[----:B------:R-:W-:Y:S02]  /*f5f0*/  ISETP.GE.U32.AND.EX P1, PT, R13, R19, PT, P2 ;  /* 0x000000130d00720c */ /* 0x000fe40003f26120 */
[----:B------:R-:W-:Y:S01]  /*f600*/  ISETP.GE.U32.AND P2, PT, R23, R16, PT ;  /* 0x000000101700720c */ /* 0x000fe20003f46070 */
[----:B------:R-:W-:Y:S01]  /*f610*/  STL.128 [UR41+0x13d0], RZ ;  /* 0x0013d0ffff007987 */ /* 0x000fe20008100c29 */
[----:B------:R-:W-:-:S02]  /*f620*/  IADD3.X R16, ~R22, -0x1, RZ, P3, !PT ;  /* 0xffffffff16107810 */ /* 0x000fc40001ffe5ff */
[----:B------:R-:W-:Y:S01]  /*f630*/  IADD3.X R27, R27, R57, ~R0, P4, P0 ;  /* 0x000000391b1b7210 */ /* 0x000fe200027e0c00 */
[----:B------:R-:W-:Y:S01]  /*f640*/  STL.128 [UR41+0x13e0], RZ ;  /* 0x0013e0ffff007987 */ /* 0x000fe20008100c29 */
[----:B------:R-:W-:Y:S02]  /*f650*/  SEL R21, R9, R10, !P1 ;  /* 0x0000000a09157207 */ /* 0x000fe40004800000 */
[----:B------:R-:W-:Y:S01]  /*f660*/  ISETP.GE.U32.AND P0, PT, R28, R9, PT ;  /* 0x000000091c00720c */ /* 0x000fe20003f06070 */
[----:B------:R-:W-:Y:S01]  /*f670*/  STL.128 [UR41+0x13f0], RZ ;  /* 0x0013f0ffff007987 */ /* 0x000fe20008100c29 */
[----:B------:R-:W-:Y:S02]  /*f680*/  IADD3 R17, P3, R20, -0x1, RZ ;  /* 0xffffffff14117810 */ /* 0x000fe40007f7e0ff */
[----:B------:R-:W-:Y:S01]  /*f690*/  ISETP.GE.U32.AND.EX P2, PT, R24, R16, PT, P2 ;  /* 0x000000101800720c */ /* 0x000fe20003f46120 */
[----:B------:R-:W-:Y:S01]  /*f6a0*/  STL.128 [UR41+0x1400], RZ ;  /* 0x001400ffff007987 */ /* 0x000fe20008100c29 */
[----:B------:R-:W-:Y:S01]  /*f6b0*/  IADD3 R21, P5, R21, R12, RZ ;  /* 0x0000000c15157210 */ /* 0x000fe20007fbe0ff */
[----:B------:R-:W-:Y:S01]  /*f6c0*/  IMAD.X R25, RZ, RZ, R22, P3 ;  /* 0x000000ffff197224 */ /* 0x000fe200018e0616 */
[----:B------:R-:W-:Y:S01]  /*f6d0*/  SEL R16, R0, R11, !P1 ;  /* 0x0000000b00107207 */ /* 0x000fe20004800000 */
[----:B------:R-:W-:Y:S01]  /*f6e0*/  STL.128 [UR41+0x1410], RZ ;  /* 0x001410ffff007987 */ /* 0x000fe20008100c29 */
[----:B------:R-:W-:-:S02]  /*f6f0*/  ISETP.GE.U32.AND.EX P0, PT, R27, R0, PT, P0 ;  /* 0x000000001b00720c */ /* 0x000fc40003f06100 */
[----:B------:R-:W-:Y:S01]  /*f700*/  SEL R12, R20, R17, !P2 ;  /* 0x00000011140c7207 */ /* 0x000fe20005000000 */
[----:B------:R-:W-:Y:S01]  /*f710*/  IMAD.X R16, R16, 0x1, R13, P5 ;  /* 0x0000000110107824 */ /* 0x000fe200028e060d */
[----:B------:R-:W-:Y:S01]  /*f720*/  SEL R26, RZ, 0x1, P0 ;  /* 0x00000001ff1a7807 */ /* 0x000fe20000000000 */
[----:B------:R-:W-:Y:S01]  /*f730*/  STL.128 [UR41+0x1420], RZ ;  /* 0x001420ffff007987 */ /* 0x000fe20008100c29 */
[----:B------:R-:W-:Y:S02]  /*f740*/  SEL R13, RZ, 0xffffffff, P0 ;  /* 0xffffffffff0d7807 */ /* 0x000fe40000000000 */
[----:B------:R-:W-:Y:S01]  /*f750*/  ISETP.GE.U32.AND P0, PT, R21, R18, PT ;  /* 0x000000121500720c */ /* 0x000fe20003f06070 */
[----:B------:R-:W-:Y:S01]  /*f760*/  STL.128 [UR41+0x1430], RZ ;  /* 0x001430ffff007987 */ /* 0x000fe20008100c29 */
[----:B------:R-:W-:Y:S02]  /*f770*/  SEL R25, R22, R25, !P2 ;  /* 0x0000001916197207 */ /* 0x000fe40005000000 */
[----:B------:R-:W-:Y:S01]  /*f780*/  IADD3 R20, P1, P4, R26, R28, -R9 ;  /* 0x0000001c1a147210 */ /* 0x000fe20007c3e809 */
[----:B------:R-:W-:Y:S01]  /*f790*/  STL.128 [UR41+0x1440], RZ ;  /* 0x001440ffff007987 */ /* 0x000fe20008100c29 */
[----:B------:R-:W-:-:S02]  /*f7a0*/  IADD3 R18, P3, R12, R23, RZ ;  /* 0x000000170c127210 */ /* 0x000fc40007f7e0ff */
[----:B------:R-:W-:Y:S01]  /*f7b0*/  ISETP.GE.U32.AND.EX P0, PT, R16, R19, PT, P0 ;  /* 0x000000131000720c */ /* 0x000fe20003f06100 */
[----:B------:R-:W-:Y:S01]  /*f7c0*/  STL.128 [UR41+0x1450], RZ ;  /* 0x001450ffff007987 */ /* 0x000fe20008100c29 */
[----:B------:R-:W-:Y:S01]  /*f7d0*/  IADD3 R17, P2, -R20, 0x1, RZ ;  /* 0x0000000114117810 */ /* 0x000fe20007f5e1ff */
[----:B------:R-:W-:Y:S01]  /*f7e0*/  IMAD.X R25, R25, 0x1, R24, P3 ;  /* 0x0000000119197824 */ /* 0x000fe200018e0618 */
[----:B------:R-:W-:Y:S01]  /*f7f0*/  IADD3.X R22, R13, R27, ~R0, P1, P4 ;  /* 0x0000001b0d167210 */ /* 0x000fe20000fe8c00 */
[----:B------:R-:W-:Y:S01]  /*f800*/  STL.128 [UR41+0x1460], RZ ;  /* 0x001460ffff007987 */ /* 0x000fe20008100c29 */
[----:B------:R-:W-:Y:S02]  /*f810*/  IADD3 R13, P4, -R18, 0x1, RZ ;  /* 0x00000001120d7810 */ /* 0x000fe40007f9e1ff */
[----:B------:R-:W-:Y:S01]  /*f820*/  SEL R12, R9, R10, !P0 ;  /* 0x0000000a090c7207 */ /* 0x000fe20004000000 */
[----:B------:R-:W-:Y:S01]  /*f830*/  STL.128 [UR41+0x1470], RZ ;  /* 0x001470ffff007987 */ /* 0x000fe20008100c29 */
[----:B------:R-:W-:-:S02]  /*f840*/  ISETP.GE.U32.AND P1, PT, R48, R17, PT ;  /* 0x000000113000720c */ /* 0x000fc40003f26070 */
[----:B------:R-:W-:Y:S01]  /*f850*/  IADD3.X R17, ~R22, -0x1, RZ, P2, !PT ;  /* 0xffffffff16117810 */ /* 0x000fe200017fe5ff */
[----:B------:R-:W-:Y:S01]  /*f860*/  STL.128 [UR41+0x1480], RZ ;  /* 0x001480ffff007987 */ /* 0x000fe20008100c29 */
[----:B------:R-:W-:Y:S02]  /*f870*/  ISETP.GE.U32.AND P2, PT, R4, R13, PT ;  /* 0x0000000d0400720c */ /* 0x000fe40003f46070 */
[----:B------:R-:W-:Y:S01]  /*f880*/  IADD3.X R10, ~R25, -0x1, RZ, P4, !PT ;  /* 0xffffffff190a7810 */ /* 0x000fe200027fe5ff */
[----:B------:R-:W-:Y:S01]  /*f890*/  STL.128 [UR41+0x1490], RZ ;  /* 0x001490ffff007987 */ /* 0x000fe20008100c29 */
[----:B------:R-:W-:Y:S02]  /*f8a0*/  SEL R0, R0, R11, !P0 ;  /* 0x0000000b00007207 */ /* 0x000fe40004000000 */
[----:B------:R-:W-:Y:S01]  /*f8b0*/  IADD3 R12, P3, R12, R21, RZ ;  /* 0x000000150c0c7210 */ /* 0x000fe20007f7e0ff */
[----:B------:R-:W-:Y:S01]  /*f8c0*/  STL.128 [UR41+0x14a0], RZ ;  /* 0x0014a0ffff007987 */ /* 0x000fe20008100c29 */
[----:B------:R-:W-:-:S02]  /*f8d0*/  IADD3 R13, P4, R20, -0x1, RZ ;  /* 0xffffffff140d7810 */ /* 0x000fc40007f9e0ff */
[----:B------:R-:W-:Y:S01]  /*f8e0*/  ISETP.GE.U32.AND.EX P0, PT, R49, R10, PT, P2 ;  /* 0x0000000a3100720c */ /* 0x000fe20003f06120 */
[----:B------:R-:W-:Y:S01]  /*f8f0*/  IMAD.X R10, R0, 0x1, R16, P3 ;  /* 0x00000001000a7824 */ /* 0x000fe200018e0610 */
[----:B------:R-:W-:Y:S01]  /*f900*/  ISETP.GE.U32.AND.EX P1, PT, R50, R17, PT, P1 ;  /* 0x000000113200720c */ /* 0x000fe20003f26110 */
[----:B------:R-:W-:Y:S01]  /*f910*/  IMAD.X R23, RZ, RZ, R22, P4 ;  /* 0x000000ffff177224 */ /* 0x000fe200020e0616 */
[----:B------:R-:W0:Y:S01]  /*f920*/  LDC.64 R16, c[0x0][0x218] ;  /* 0x00008600ff107b82 */ /* 0x000e220000000a00 */
[----:B------:R-:W-:Y:S01]  /*f930*/  IADD3 R11, P2, R18, -0x1, RZ ;  /* 0xffffffff120b7810 */ /* 0x000fe20007f5e0ff */
[----:B------:R-:W-:Y:S01]  /*f940*/  STL.128 [UR41+0x14b0], RZ ;  /* 0x0014b0ffff007987 */ /* 0x000fe20008100c29 */
[----:B------:R-:W-:Y:S02]  /*f950*/  IADD3 R9, P4, -R12, 0x1, RZ ;  /* 0x000000010c097810 */ /* 0x000fe40007f9e1ff */
[----:B------:R-:W-:Y:S01]  /*f960*/  SEL R13, R20, R13, !P1 ;  /* 0x0000000d140d7207 */ /* 0x000fe20004800000 */
[----:B------:R-:W-:Y:S01]  /*f970*/  IMAD.X R0, RZ, RZ, R25, P2 ;  /* 0x000000ffff007224 */ /* 0x000fe200010e0619 */
[----:B------:R-:W-:Y:S01]  /*f980*/  STL.128 [UR41+0x14c0], RZ ;  /* 0x0014c0ffff007987 */ /* 0x000fe20008100c29 */
[----:B------:R-:W-:-:S02]  /*f990*/  SEL R23, R22, R23, !P1 ;  /* 0x0000001716177207 */ /* 0x000fc40004800000 */
[----:B------:R-:W-:Y:S01]  /*f9a0*/  IADD3 R19, P2, R12, -0x1, RZ ;  /* 0xffffffff0c137810 */ /* 0x000fe20007f5e0ff */
[----:B------:R-:W-:Y:S01]  /*f9b0*/  STL.128 [UR41+0x14d0], RZ ;  /* 0x0014d0ffff007987 */ /* 0x000fe20008100c29 */
[----:B------:R-:W-:Y:S02]  /*f9c0*/  ISETP.GE.U32.AND P1, PT, R52, R9, PT ;  /* 0x000000093400720c */ /* 0x000fe40003f26070 */
[----:B------:R-:W-:Y:S01]  /*f9d0*/  IADD3.X R9, ~R10, -0x1, RZ, P4, !PT ;  /* 0xffffffff0a097810 */ /* 0x000fe200027fe5ff */
[----:B------:R-:W-:Y:S01]  /*f9e0*/  STL.128 [UR41+0x14e0], RZ ;  /* 0x0014e0ffff007987 */ /* 0x000fe20008100c29 */
[----:B------:R-:W-:Y:S01]  /*f9f0*/  SEL R11, R18, R11, !P0 ;  /* 0x0000000b120b7207 */ /* 0x000fe20004000000 */
[----:B------:R-:W-:Y:S01]  /*fa00*/  IMAD.X R21, RZ, RZ, R10, P2 ;  /* 0x000000ffff157224 */ /* 0x000fe200010e060a */
[----:B------:R-:W-:Y:S01]  /*fa10*/  SEL R0, R25, R0, !P0 ;  /* 0x0000000019007207 */ /* 0x000fe20004000000 */
[----:B------:R-:W-:Y:S01]  /*fa20*/  STL.128 [UR41+0x14f0], RZ ;  /* 0x0014f0ffff007987 */ /* 0x000fe20008100c29 */
[----:B------:R-:W-:-:S02]  /*fa30*/  ISETP.GE.U32.AND.EX P0, PT, R8, R9, PT, P1 ;  /* 0x000000090800720c */ /* 0x000fc40003f06110 */
[----:B------:R-:W-:Y:S01]  /*fa40*/  IADD3 R48, P1, R13, R48, RZ ;  /* 0x000000300d307210 */ /* 0x000fe20007f3e0ff */
[----:B------:R-:W-:Y:S01]  /*fa50*/  STL.128 [UR41+0x1500], RZ ;  /* 0x001500ffff007987 */ /* 0x000fe20008100c29 */
[----:B------:R-:W-:Y:S02]  /*fa60*/  IADD3 R4, P2, R11, R4, RZ ;  /* 0x000000040b047210 */ /* 0x000fe40007f5e0ff */
[----:B------:R-:W-:Y:S01]  /*fa70*/  SEL R19, R12, R19, !P0 ;  /* 0x000000130c137207 */ /* 0x000fe20004000000 */
[----:B------:R-:W-:Y:S01]  /*fa80*/  STL.128 [UR41+0x1510], RZ ;  /* 0x001510ffff007987 */ /* 0x000fe20008100c29 */
[----:B------:R-:W-:Y:S01]  /*fa90*/  SEL R21, R10, R21, !P0 ;  /* 0x000000150a157207 */ /* 0x000fe20004000000 */
[C---:B------:R-:W-:Y:S02]  /*faa0*/  IMAD.WIDE.U32 R10, R5.reuse, UR4, RZ ;  /* 0x00000004050a7c25 */ /* 0x040fe4000f8e00ff */
[----:B------:R-:W-:Y:S02]  /*fab0*/  STL.128 [UR41+0x1520], RZ ;  /* 0x001520ffff007987 */ /* 0x000fe40008100c29 */
[----:B------:R-:W-:Y:S01]  /*fac0*/  IMAD.WIDE.U32 R12, R5, UR5, RZ ;  /* 0x00000005050c7c25 */ /* 0x000fe2000f8e00ff */
[----:B------:R-:W-:Y:S01]  /*fad0*/  IADD3 R5, P3, R19, R52, RZ ;  /* 0x0000003413057210 */ /* 0x000fe20007f7e0ff */
[----:B------:R-:W-:Y:S01]  /*fae0*/  STL.128 [UR41+0x1530], RZ ;  /* 0x001530ffff007987 */ /* 0x000fe20008100c29 */
[----:B------:R-:W-:Y:S01]  /*faf0*/  LEA R9, P0, R10, UR10, 0x3 ;  /* 0x0000000a0a097c11 */ /* 0x000fe2000f8018ff */
[----:B------:R-:W-:-:S02]  /*fb00*/  IMAD R19, R13, 0x18, RZ ;  /* 0x000000180d137824 */ /* 0x000fc400078e02ff */
[----:B------:R-:W-:Y:S01]  /*fb10*/  STL.128 [UR41+0x1540], RZ ;  /* 0x001540ffff007987 */ /* 0x000fe20008100c29 */
[----:B0-----:R-:W-:Y:S01]  /*fb20*/  IMAD.WIDE.U32 R12, R12, 0x18, R16 ;  /* 0x000000180c0c7825 */ /* 0x001fe200078e0010 */
[----:B------:R-:W-:Y:S02]  /*fb30*/  LEA.HI.X R11, R10, UR11, R11, 0x3, P0 ;  /* 0x0000000b0a0b7c11 */ /* 0x000fe400080f1c0b */
[----:B------:R-:W-:Y:S01]  /*fb40*/  STL.128 [UR41+0x1550], RZ ;  /* 0x001550ffff007987 */ /* 0x000fe20008100c29 */
[----:B------:R-:W-:Y:S01]  /*fb50*/  IMAD.X R49, R0, 0x1, R49, P2 ;  /* 0x0000000100317824 */ /* 0x000fe200010e0631 */
[----:B------:R-:W-:Y:S01]  /*fb60*/  MOV R10, 0x10bc0 ;  /* 0x00010bc0000a7802 */ /* 0x000fe20000000f00 */
[----:B------:R-:W-:Y:S01]  /*fb70*/  IMAD.X R50, R23, 0x1, R50, P1 ;  /* 0x0000000117327824 */ /* 0x000fe200008e0632 */
[----:B------:R-:W-:Y:S01]  /*fb80*/  STL.128 [UR41+0x1560], RZ ;  /* 0x001560ffff007987 */ /* 0x000fe20008100c29 */
[----:B------:R-:W-:Y:S02]  /*fb90*/  IMAD.X R8, R21, 0x1, R8, P3 ;  /* 0x0000000115087824 */ /* 0x000fe400018e0608 */
[----:B------:R-:W-:Y:S01]  /*fba0*/  IMAD.IADD R13, R13, 0x1, R19 ;  /* 0x000000010d0d7824 */ /* 0x000fe200078e0213 */
[----:B------:R-:W-:Y:S01]  /*fbb0*/  STL.128 [UR41+0x1570], RZ ;  /* 0x001570ffff007987 */ /* 0x000fe20008100c29 */
[----:B------:R-:W-:-:S02]  /*fbc0*/  IMAD.MOV.U32 R0, RZ, RZ, R6 ;  /* 0x000000ffff007224 */ /* 0x000fc400078e0006 */
        /* <DEDUP_REMOVED lines=255> */
[----:B------:R-:W-:Y:S01]  /*10bc0*/  ULDC UR9, c[0x0][0x260] ;  /* 0x0000980000097ab9 */ /* 0x000fe20000000800 */
[----:B------:R-:W-:Y:S01]  /*10bd0*/  ULDC UR10, c[0x0][0x25c] ;  /* 0x00009700000a7ab9 */ /* 0x000fe20000000800 */
[----:B------:R-:W-:Y:S01]  /*10be0*/  ULDC.64 UR14, c[0x0][0x240] ;  /* 0x00009000000e7ab9 */ /* 0x000fe20000000a00 */
[----:B------:R-:W-:Y:S01]  /*10bf0*/  UIADD3 UR9, -UR10, UR9, URZ ;  /* 0x000000090a097290 */ /* 0x000fe2000fffe13f */
[----:B------:R-:W-:Y:S01]  /*10c00*/  IMAD.MOV.U32 R0, RZ, RZ, RZ ;  /* 0x000000ffff007224 */ /* 0x000fe200078e00ff */
[----:B------:R-:W-:Y:S01]  /*10c10*/  CS2R R10, SRZ ;  /* 0x00000000000a7805 */ /* 0x000fe2000001ff00 */
[----:B------:R-:W-:Y:S01]  /*10c20*/  IMAD.MOV.U32 R9, RZ, RZ, RZ ;  /* 0x000000ffff097224 */ /* 0x000fe200078e00ff */
[----:B------:R-:W-:-:S06]  /*10c30*/  ULOP3.LUT UP0, UR13, UR9, 0xfffffffc, URZ, 0xc0, !UPT ;  /* 0xfffffffc090d7892 */ /* 0x000fcc000f80c03f */
[----:B------:R-:W-:-:S13]  /*10c40*/  PLOP3.LUT P0, PT, PT, PT, UP0, 0x80, 0x0 ;  /* 0x000000000000781c */ /* 0x000fda0003f0f008 */
[----:B------:R-:W-:Y:S05]  /*10c50*/  @!P0 BRA `(.L_x_8) ;  /* 0x0000004800908947 */ /* 0x000fea0003800000 */
[----:B------:R-:W-:Y:S01]  /*10c60*/  ULDC.64 UR4, c[0x0][0x250] ;  /* 0x0000940000047ab9 */ /* 0x000fe20000000a00 */
[----:B------:R-:W-:Y:S01]  /*10c70*/  IMAD.MOV.U32 R52, RZ, RZ, RZ ;  /* 0x000000ffff347224 */ /* 0x000fe200078e00ff */
[----:B------:R-:W-:Y:S01]  /*10c80*/  UIMAD.WIDE.U32 UR4, UR10, 0x18, UR4 ;  /* 0x000000180a0478a5 */ /* 0x000fe2000f8e0004 */
[----:B------:R-:W-:-:S03]  /*10c90*/  IMAD.MOV.U32 R54, RZ, RZ, RZ ;  /* 0x000000ffff367224 */ /* 0x000fc600078e00ff */
[----:B------:R-:W-:-:S04]  /*10ca0*/  UIADD3 UR11, UP0, UR4, 0x30, URZ ;  /* 0x00000030040b7890 */ /* 0x000fc8000ff1e03f */
[----:B------:R-:W-:Y:S02]  /*10cb0*/  UIADD3.X UR4, URZ, UR5, URZ, UP0, !UPT ;  /* 0x000000053f047290 */ /* 0x000fe400087fe43f */
[----:B------:R-:W-:-:S04]  /*10cc0*/  IMAD.U32 R34, RZ, RZ, UR11 ;  /* 0x0000000bff227e24 */ /* 0x000fc8000f8e00ff */
[----:B------:R-:W-:Y:S01]  /*10cd0*/  IMAD.U32 R35, RZ, RZ, UR4 ;  /* 0x00000004ff237e24 */ /* 0x000fe2000f8e00ff */
[----:B------:R-:W-:-:S06]  /*10ce0*/  UMOV UR4, URZ ;  /* 0x0000003f00047c82 */ /* 0x000fcc0008000000 */
.L_x_9:
[----:B------:R-:W2:Y:S04]  /*10cf0*/  LDL.128 R16, [UR41] ;  /* 0x00000029ff107983 */ /* 0x000ea80008100c00 */
[----:B------:R-:W2:Y:S04]  /*10d00*/  LDG.E.64 R70, desc[UR22][R34.64+-0x30] ;  /* 0xffffd01622467981 */ /* 0x000ea8000c1e1b00 */
[----:B------:R-:W3:Y:S04]  /*10d10*/  LDG.E.64 R62, desc[UR22][R34.64+-0x28] ;  /* 0xffffd816223e7981 */ /* 0x000ee8000c1e1b00 */
[----:B------:R-:W4:Y:S04]  /*10d20*/  LDL.128 R20, [UR41+0x10] ;  /* 0x00001029ff147983 */ /* 0x000f280008100c00 */
[----:B------:R-:W5:Y:S04]  /*10d30*/  LDG.E.64 R30, desc[UR22][R34.64+-0x20] ;  /* 0xffffe016221e7981 */ /* 0x000f68000c1e1b00 */
[----:B------:R-:W5:Y:S04]  /*10d40*/  LDG.E.64 R58, desc[UR22][R34.64+-0x18] ;  /* 0xffffe816223a7981 */ /* 0x000f68000c1e1b00 */
[----:B------:R-:W5:Y:S04]  /*10d50*/  LDL.128 R24, [UR41+0x20] ;  /* 0x00002029ff187983 */ /* 0x000f680008100c00 */
[----:B------:R-:W5:Y:S04]  /*10d60*/  LDG.E.64 R42, desc[UR22][R34.64+-0x10] ;  /* 0xfffff016222a7981 */ /* 0x000f68000c1e1b00 */
[----:B------:R-:W5:Y:S01]  /*10d70*/  LDG.E.64 R76, desc[UR22][R34.64+-0x8] ;  /* 0xfffff816224c7981 */ /* 0x000f62000c1e1b00 */
[----:B--2---:R-:W-:-:S04]  /*10d80*/  IMAD.WIDE.U32 R38, R17, R70, RZ ;  /* 0x0000004611267225 */ /* 0x004fc800078e00ff */
[----:B------:R-:W-:-:S04]  /*10d90*/  IMAD.WIDE.U32 R36, R19, R70, RZ ;  /* 0x0000004613247225 */ /* 0x000fc800078e00ff */
[----:B------:R-:W-:-:S04]  /*10da0*/  IMAD.WIDE.U32 R40, R16, R70, RZ ;  /* 0x0000004610287225 */ /* 0x000fc800078e00ff */
[----:B------:R-:W-:-:S04]  /*10db0*/  IMAD.WIDE.U32 R38, P4, R16, R71, R38 ;  /* 0x0000004710267225 */ /* 0x000fc80007880026 */
        /* <DEDUP_REMOVED lines=10> */
[----:B------:R-:W-:Y:S01]  /*10e60*/  ISETP.GE.U32.AND.EX P0, PT, R36, R47, PT, P0 ;  /* 0x0000002f2400720c */ /* 0x000fe20003f06100 */
[----:B------:R-:W-:Y:S01]  /*10e70*/  IMAD.X R45, RZ, RZ, RZ, P4 ;  /* 0x000000ffff2d7224 */ /* 0x000fe200020e06ff */
[----:B------:R-:W-:Y:S01]  /*10e80*/  ISETP.GE.U32.AND.EX P1, PT, R28, R41, PT, P1 ;  /* 0x000000291c00720c */ /* 0x000fe20003f26110 */
[----:B------:R-:W-:Y:S01]  /*10e90*/  IMAD.MOV.U32 R44, RZ, RZ, R39 ;  /* 0x000000ffff2c7224 */ /* 0x000fe200078e0027 */
[----:B------:R-:W-:-:S02]  /*10ea0*/  SEL R53, RZ, 0xffffffff, P0 ;  /* 0xffffffffff357807 */ /* 0x000fc40000000000 */
[----:B------:R-:W-:Y:S01]  /*10eb0*/  SEL R47, RZ, 0xffffffff, P1 ;  /* 0xffffffffff2f7807 */ /* 0x000fe20000800000 */
[----:B------:R-:W-:Y:S01]  /*10ec0*/  IMAD.WIDE.U32.X R44, R17, R71, R44, P2 ;  /* 0x00000047112c7225 */ /* 0x000fe200010e042c */
[----:B------:R-:W-:-:S03]  /*10ed0*/  IADD3 R51, P0, P1, R53, R12, -R36 ;  /* 0x0000000c35337210 */ /* 0x000fc6000791e824 */
[----:B------:R-:W-:Y:S02]  /*10ee0*/  IMAD.X R41, RZ, RZ, RZ, P5 ;  /* 0x000000ffff297224 */ /* 0x000fe400028e06ff */
[----:B------:R-:W-:Y:S01]  /*10ef0*/  IMAD.MOV.U32 R40, RZ, RZ, R37 ;  /* 0x000000ffff287224 */ /* 0x000fe200078e0025 */
[----:B------:R-:W-:Y:S02]  /*10f00*/  IADD3.X R53, R53, -0x1, R36, P0, P1 ;  /* 0xffffffff35357810 */ /* 0x000fe400007e2424 */
[----:B------:R-:W-:Y:S01]  /*10f10*/  ISETP.GE.U32.AND P0, PT, R44, R51, PT ;  /* 0x000000332c00720c */ /* 0x000fe20003f06070 */
[----:B------:R-:W-:Y:S01]  /*10f20*/  IMAD.WIDE.U32.X R12, R19, R71, R40, P3 ;  /* 0x00000047130c7225 */ /* 0x000fe200018e0428 */
[--C-:B------:R-:W-:Y:S02]  /*10f30*/  IADD3 R39, P4, P5, R47, R32, -R28.reuse ;  /* 0x000000202f277210 */ /* 0x100fe40007d9e81c */
[----:B------:R-:W-:Y:S02]  /*10f40*/  ISETP.GE.U32.AND.EX P0, PT, R45, R53, PT, P0 ;  /* 0x000000352d00720c */ /* 0x000fe40003f06100 */
[----:B------:R-:W-:-:S02]  /*10f50*/  IADD3.X R47, R47, -0x1, R28, P4, P5 ;  /* 0xffffffff2f2f7810 */ /* 0x000fc400027ea41c */
[----:B------:R-:W-:Y:S01]  /*10f60*/  ISETP.GE.U32.AND P1, PT, R12, R39, PT ;  /* 0x000000270c00720c */ /* 0x000fe20003f26070 */
[----:B---3--:R-:W-:Y:S01]  /*10f70*/  IMAD.WIDE.U32 R36, R17, R62, RZ ;  /* 0x0000003e11247225 */ /* 0x008fe200078e00ff */
[----:B------:R-:W-:Y:S02]  /*10f80*/  SEL R41, RZ, 0x1, P0 ;  /* 0x00000001ff297807 */ /* 0x000fe40000000000 */
[----:B------:R-:W-:Y:S02]  /*10f90*/  ISETP.GE.U32.AND.EX P1, PT, R13, R47, PT, P1 ;  /* 0x0000002f0d00720c */ /* 0x000fe40003f26110 */
[----:B------:R-:W-:Y:S01]  /*10fa0*/  IADD3 R46, P2, P3, R41, R44, -R51 ;  /* 0x0000002c292e7210 */ /* 0x000fe20007b5e833 */
[-C--:B------:R-:W-:Y:S01]  /*10fb0*/  IMAD.WIDE.U32 R40, R16, R62.reuse, RZ ;  /* 0x0000003e10287225 */ /* 0x080fe200078e00ff */
[----:B------:R-:W-:Y:S02]  /*10fc0*/  SEL R33, RZ, 0x1, P1 ;  /* 0x00000001ff217807 */ /* 0x000fe40000800000 */
[----:B------:R-:W-:Y:S01]  /*10fd0*/  SEL R44, RZ, 0xffffffff, P0 ;  /* 0xffffffffff2c7807 */ /* 0x000fe20000000000 */
[----:B------:R-:W-:Y:S01]  /*10fe0*/  IMAD.WIDE.U32 R60, R19, R62, RZ ;  /* 0x0000003e133c7225 */ /* 0x000fe200078e00ff */
[----:B------:R-:W-:-:S03]  /*10ff0*/  IADD3 R66, P4, P5, R33, R12, -R39 ;  /* 0x0000000c21427210 */ /* 0x000fc60007d9e827 */
[----:B------:R-:W-:Y:S01]  /*11000*/  IMAD.WIDE.U32 R36, P0, R16, R63, R36 ;  /* 0x0000003f10247225 */ /* 0x000fe20007800024 */
[----:B------:R-:W-:Y:S02]  /*11010*/  SEL R12, RZ, 0xffffffff, P1 ;  /* 0xffffffffff0c7807 */ /* 0x000fe40000800000 */
[----:B------:R-:W-:Y:S01]  /*11020*/  IADD3.X R44, R44, R45, ~R53, P2, P3 ;  /* 0x0000002d2c2c7210 */ /* 0x000fe200017e6c35 */
[----:B------:R-:W-:-:S04]  /*11030*/  IMAD.WIDE.U32 R38, R18, R62, RZ ;  /* 0x0000003e12267225 */ /* 0x000fc800078e00ff */
[----:B------:R-:W-:Y:S01]  /*11040*/  IMAD.X R33, RZ, RZ, RZ, P0 ;  /* 0x000000ffff217224 */ /* 0x000fe200000e06ff */
[----:B------:R-:W-:Y:S01]  /*11050*/  IADD3 R45, P0, R41, R36, RZ ;  /* 0x00000024292d7210 */ /* 0x000fe20007f1e0ff */
[----:B------:R-:W-:Y:S01]  /*11060*/  IMAD.WIDE.U32 R68, R40, 0x1, RZ ;  /* 0x0000000128447825 */ /* 0x000fe200078e00ff */
[----:B------:R-:W-:-:S03]  /*11070*/  IADD3.X R12, R12, R13, ~R47, P4, P5 ;  /* 0x0000000d0c0c7210 */ /* 0x000fc600027eac2f */
[----:B------:R-:W-:-:S04]  /*11080*/  IMAD.WIDE.U32 R60, P1, R18, R63, R60 ;  /* 0x0000003f123c7225 */ /* 0x000fc8000782003c */
[----:B----4-:R-:W-:Y:S01]  /*11090*/  IMAD.WIDE.U32 R56, R21, R62, RZ ;  /* 0x0000003e15387225 */ /* 0x010fe200078e00ff */
[-C--:B------:R-:W-:Y:S02]  /*110a0*/  ISETP.GE.U32.AND P2, PT, R68, R40.reuse, PT ;  /* 0x000000284400720c */ /* 0x080fe40003f46070 */
[----:B------:R-:W-:Y:S01]  /*110b0*/  IADD3 R13, R69, R40, R45 ;  /* 0x00000028450d7210 */ /* 0x000fe20007ffe02d */
[----:B------:R-:W-:Y:S01]  /*110c0*/  IMAD.MOV.U32 R32, RZ, RZ, R37 ;  /* 0x000000ffff207224 */ /* 0x000fe200078e0025 */
[----:B------:R-:W-:Y:S01]  /*110d0*/  IADD3 R28, P4, R39, R60, RZ ;  /* 0x0000003c271c7210 */ /* 0x000fe20007f9e0ff */
[----:B------:R-:W-:Y:S02]  /*110e0*/  IMAD.X R37, RZ, RZ, RZ, P1 ;  /* 0x000000ffff257224 */ /* 0x000fe400008e06ff */
[----:B------:R-:W-:-:S04]  /*110f0*/  IMAD.WIDE.U32 R40, R38, 0x1, RZ ;  /* 0x0000000126287825 */ /* 0x000fc800078e00ff */
[----:B------:R-:W-:Y:S02]  /*11100*/  IMAD.MOV.U32 R36, RZ, RZ, R61 ;  /* 0x000000ffff247224 */ /* 0x000fe400078e003d */
[----:B------:R-:W-:-:S04]  /*11110*/  IMAD.WIDE.U32 R56, P1, R20, R63, R56 ;  /* 0x0000003f14387225 */ /* 0x000fc80007820038 */
[----:B------:R-:W-:Y:S01]  /*11120*/  IMAD.WIDE.U32 R60, R20, R62, RZ ;  /* 0x0000003e143c7225 */ /* 0x000fe200078e00ff */
[----:B------:R-:W-:-:S03]  /*11130*/  IADD3 R47, R41, R38, R28 ;  /* 0x00000026292f7210 */ /* 0x000fc60007ffe01c */
[----:B------:R-:W-:Y:S01]  /*11140*/  IMAD.X R39, RZ, RZ, RZ, P1 ;  /* 0x000000ffff277224 */ /* 0x000fe200008e06ff */
[----:B------:R-:W-:Y:S01]  /*11150*/  ISETP.GE.U32.AND P1, PT, R40, R38, PT ;  /* 0x000000262800720c */ /* 0x000fe20003f26070 */
[----:B------:R-:W-:Y:S01]  /*11160*/  IMAD.MOV.U32 R38, RZ, RZ, R57 ;  /* 0x000000ffff267224 */ /* 0x000fe200078e0039 */
[----:B------:R-:W-:Y:S01]  /*11170*/  IADD3 R41, P3, R61, R56, RZ ;  /* 0x000000383d297210 */ /* 0x000fe20007f7e0ff */
[----:B------:R-:W-:-:S04]  /*11180*/  IMAD.WIDE.U32 R56, R21, R70, RZ ;  /* 0x0000004615387225 */ /* 0x000fc800078e00ff */
[----:B------:R-:W-:-:S04]  /*11190*/  IMAD.WIDE.U32.X R32, R17, R63, R32, P0 ;  /* 0x0000003f11207225 */ /* 0x000fc800000e0420 */
[----:B------:R-:W-:-:S04]  /*111a0*/  IMAD.WIDE.U32.X R36, R19, R63, R36, P4 ;  /* 0x0000003f13247225 */ /* 0x000fc800020e0424 */
[----:B------:R-:W-:-:S04]  /*111b0*/  IMAD.WIDE.U32.X R38, R21, R63, R38, P3 ;  /* 0x0000003f15267225 */ /* 0x000fc800018e0426 */
[----:B------:R-:W-:-:S04]  /*111c0*/  IMAD.WIDE.U32 R62, R60, 0x1, RZ ;  /* 0x000000013c3e7825 */ /* 0x000fc800078e00ff */
[----:B------:R-:W-:Y:S01]  /*111d0*/  IMAD.WIDE.U32 R64, R20, R70, RZ ;  /* 0x0000004614407225 */ /* 0x000fe200078e00ff */
[----:B------:R-:W-:-:S03]  /*111e0*/  ISETP.GE.U32.AND.EX P2, PT, R13, R45, PT, P2 ;  /* 0x0000002d0d00720c */ /* 0x000fc60003f46120 */
[----:B------:R-:W-:Y:S01]  /*111f0*/  IMAD.WIDE.U32 R56, P4, R20, R71, R56 ;  /* 0x0000004714387225 */ /* 0x000fe20007880038 */
[-C--:B------:R-:W-:Y:S02]  /*11200*/  ISETP.GE.U32.AND P6, PT, R62, R60.reuse, PT ;  /* 0x0000003c3e00720c */ /* 0x080fe40003fc6070 */
[----:B------:R-:W-:Y:S01]  /*11210*/  IADD3 R45, R63, R60, R41 ;  /* 0x0000003c3f2d7210 */ /* 0x000fe20007ffe029 */
[----:B------:R-:W-:Y:S01]  /*11220*/  IMAD.WIDE.U32 R60, R64, 0x1, RZ ;  /* 0x00000001403c7825 */ /* 0x000fe200078e00ff */
[----:B------:R-:W-:Y:S02]  /*11230*/  IADD3 R53, P3, R65, R56, RZ ;  /* 0x0000003841357210 */ /* 0x000fe40007f7e0ff */
[----:B------:R-:W-:Y:S02]  /*11240*/  SEL R56, RZ, 0xffffffff, P2 ;  /* 0xffffffffff387807 */ /* 0x000fe40001000000 */
[-C--:B------:R-:W-:Y:S02]  /*11250*/  ISETP.GE.U32.AND P0, PT, R60, R64.reuse, PT ;  /* 0x000000403c00720c */ /* 0x080fe40003f06070 */
[----:B------:R-:W-:Y:S01]  /*11260*/  IADD3 R51, R61, R64, R53 ;  /* 0x000000403d337210 */ /* 0x000fe20007ffe035 */
[----:B------:R-:W-:Y:S01]  /*11270*/  IMAD.X R65, RZ, RZ, RZ, P4 ;  /* 0x000000ffff417224 */ /* 0x000fe200020e06ff */
[----:B------:R-:W-:-:S02]  /*11280*/  ISETP.GE.U32.AND.EX P2, PT, R45, R41, PT, P6 ;  /* 0x000000292d00720c */ /* 0x000fc40003f46160 */
[----:B------:R-:W-:Y:S01]  /*11290*/  ISETP.GE.U32.AND.EX P0, PT, R51, R53, PT, P0 ;  /* 0x000000353300720c */ /* 0x000fe20003f06100 */
[----:B------:R-:W-:Y:S01]  /*112a0*/  IMAD.MOV.U32 R64, RZ, RZ, R57 ;  /* 0x000000ffff407224 */ /* 0x000fe200078e0039 */
[C-C-:B------:R-:W-:Y:S02]  /*112b0*/  IADD3 R69, P4, P5, R56.reuse, R68, -R13.reuse ;  /* 0x0000004438457210 */ /* 0x140fe40007d9e80d */
[----:B------:R-:W-:Y:S02]  /*112c0*/  SEL R70, RZ, 0xffffffff, P2 ;  /* 0xffffffffff467807 */ /* 0x000fe40001000000 */
[----:B------:R-:W-:Y:S02]  /*112d0*/  SEL R68, RZ, 0xffffffff, P0 ;  /* 0xffffffffff447807 */ /* 0x000fe40000000000 */
[----:B------:R-:W-:Y:S01]  /*112e0*/  IADD3.X R13, R56, -0x1, R13, P4, P5 ;  /* 0xffffffff380d7810 */ /* 0x000fe200027ea40d */
[----:B------:R-:W-:Y:S01]  /*112f0*/  IMAD.WIDE.U32.X R56, R21, R71, R64, P3 ;  /* 0x0000004715387225 */ /* 0x000fe200018e0440 */
[----:B------:R-:W-:-:S02]  /*11300*/  ISETP.GE.U32.AND.EX P1, PT, R47, R28, PT, P1 ;  /* 0x0000001c2f00720c */ /* 0x000fc40003f26110 */
[----:B------:R-:W-:Y:S02]  /*11310*/  ISETP.GE.U32.AND P0, PT, R32, R69, PT ;  /* 0x000000452000720c */ /* 0x000fe40003f06070 */
[----:B------:R-:W-:Y:S02]  /*11320*/  IADD3 R41, P2, P3, R70, R62, -R45 ;  /* 0x0000003e46297210 */ /* 0x000fe40007b5e82d */
[----:B------:R-:W-:Y:S02]  /*11330*/  IADD3 R63, P4, P5, R68, R60, -R51 ;  /* 0x0000003c443f7210 */ /* 0x000fe40007d9e833 */
[----:B------:R-:W-:Y:S02]  /*11340*/  SEL R28, RZ, 0xffffffff, P1 ;  /* 0xffffffffff1c7807 */ /* 0x000fe40000800000 */
[----:B------:R-:W-:Y:S02]  /*11350*/  ISETP.GE.U32.AND.EX P0, PT, R33, R13, PT, P0 ;  /* 0x0000000d2100720c */ /* 0x000fe40003f06100 */
[----:B------:R-:W-:-:S02]  /*11360*/  IADD3.X R55, R70, -0x1, R45, P2, P3 ;  /* 0xffffffff46377810 */ /* 0x000fc400017e642d */
[----:B------:R-:W-:Y:S02]  /*11370*/  ISETP.GE.U32.AND P1, PT, R38, R41, PT ;  /* 0x000000292600720c */ /* 0x000fe40003f26070 */
[----:B------:R-:W-:Y:S02]  /*11380*/  IADD3.X R51, R68, -0x1, R51, P4, P5 ;  /* 0xffffffff44337810 */ /* 0x000fe400027ea433 */
[----:B------:R-:W-:Y:S02]  /*11390*/  ISETP.GE.U32.AND P4, PT, R56, R63, PT ;  /* 0x0000003f3800720c */ /* 0x000fe40003f86070 */
[----:B------:R-:W-:Y:S02]  /*113a0*/  SEL R45, RZ, 0x1, P0 ;  /* 0x00000001ff2d7807 */ /* 0x000fe40000000000 */
[----:B------:R-:W-:Y:S02]  /*113b0*/  ISETP.GE.U32.AND.EX P1, PT, R39, R55, PT, P1 ;  /* 0x000000372700720c */ /* 0x000fe40003f26110 */
[----:B------:R-:W-:-:S02]  /*113c0*/  SEL R65, RZ, 0xffffffff, P0 ;  /* 0xffffffffff417807 */ /* 0x000fc40000000000 */
[----:B------:R-:W-:Y:S01]  /*113d0*/  ISETP.GE.U32.AND.EX P0, PT, R57, R51, PT, P4 ;  /* 0x000000333900720c */ /* 0x000fe20003f06140 */
[----:B-----5:R-:W-:Y:S01]  /*113e0*/  IMAD.WIDE.U32 R60, R19, R30, RZ ;  /* 0x0000001e133c7225 */ /* 0x020fe200078e00ff */
[----:B------:R-:W-:Y:S02]  /*113f0*/  IADD3 R45, P5, P6, R45, R32, -R69 ;  /* 0x000000202d2d7210 */ /* 0x000fe40007ebe845 */
[----:B------:R-:W-:Y:S02]  /*11400*/  SEL R67, RZ, 0x1, P1 ;  /* 0x00000001ff437807 */ /* 0x000fe40000800000 */
[----:B------:R-:W-:Y:S02]  /*11410*/  SEL R70, RZ, 0x1, P0 ;  /* 0x00000001ff467807 */ /* 0x000fe40000000000 */
[----:B------:R-:W-:Y:S02]  /*11420*/  IADD3.X R65, R65, R33, ~R13, P5, P6 ;  /* 0x0000002141417210 */ /* 0x000fe40002fecc0d */
[----:B------:R-:W-:-:S02]  /*11430*/  IADD3 R53, P2, P3, R28, R40, -R47 ;  /* 0x000000281c357210 */ /* 0x000fc40007b5e82f */
[----:B------:R-:W-:Y:S01]  /*11440*/  IADD3 R67, P4, P5, R67, R38, -R41 ;  /* 0x0000002643437210 */ /* 0x000fe20007d9e829 */
[C---:B------:R-:W-:Y:S01]  /*11450*/  IMAD.WIDE.U32 R40, R18.reuse, R30, RZ ;  /* 0x0000001e12287225 */ /* 0x040fe200078e00ff */
[----:B------:R-:W-:Y:S02]  /*11460*/  SEL R38, RZ, 0xffffffff, P1 ;  /* 0xffffffffff267807 */ /* 0x000fe40000800000 */
[----:B------:R-:W-:Y:S01]  /*11470*/  SEL R71, RZ, 0xffffffff, P0 ;  /* 0xffffffffff477807 */ /* 0x000fe20000000000 */
[----:B------:R-:W-:Y:S01]  /*11480*/  IMAD.WIDE.U32 R32, P1, R18, R31, R60 ;  /* 0x0000001f12207225 */ /* 0x000fe2000782003c */
[----:B------:R-:W-:Y:S02]  /*11490*/  IADD3 R70, P0, P6, R70, R56, -R63 ;  /* 0x0000003846467210 */ /* 0x000fe40007e1e83f */
[----:B------:R-:W-:Y:S01]  /*114a0*/  IADD3.X R13, R38, R39, ~R55, P4, P5 ;  /* 0x00000027260d7210 */ /* 0x000fe200027eac37 */
[----:B------:R-:W-:Y:S01]  /*114b0*/  IMAD.X R39, RZ, RZ, RZ, P1 ;  /* 0x000000ffff277224 */ /* 0x000fe200008e06ff */
[----:B------:R-:W-:Y:S01]  /*114c0*/  IADD3.X R71, R71, R57, ~R51, P0, P6 ;  /* 0x0000003947477210 */ /* 0x000fe200007ecc33 */
[----:B------:R-:W-:Y:S01]  /*114d0*/  IMAD.WIDE.U32 R56, R40, 0x1, RZ ;  /* 0x0000000128387825 */ /* 0x000fe200078e00ff */
[----:B------:R-:W-:-:S03]  /*114e0*/  IADD3 R41, P1, R41, R32, RZ ;  /* 0x0000002029297210 */ /* 0x000fc60007f3e0ff */
[----:B------:R-:W-:-:S04]  /*114f0*/  IMAD.WIDE.U32 R62, R21, R30, RZ ;  /* 0x0000001e153e7225 */ /* 0x000fc800078e00ff */
[----:B------:R-:W-:Y:S01]  /*11500*/  IMAD.MOV.U32 R38, RZ, RZ, R33 ;  /* 0x000000ffff267224 */ /* 0x000fe200078e0021 */
[----:B------:R-:W-:Y:S01]  /*11510*/  IADD3.X R47, R28, -0x1, R47, P2, P3 ;  /* 0xffffffff1c2f7810 */ /* 0x000fe200017e642f */
[----:B------:R-:W-:Y:S01]  /*11520*/  IMAD.WIDE.U32 R32, R20, R30, RZ ;  /* 0x0000001e14207225 */ /* 0x000fe200078e00ff */
[-C--:B------:R-:W-:Y:S02]  /*11530*/  ISETP.GE.U32.AND P0, PT, R56, R40.reuse, PT ;  /* 0x000000283800720c */ /* 0x080fe40003f06070 */
[----:B------:R-:W-:Y:S01]  /*11540*/  IADD3 R69, R57, R40, R41 ;  /* 0x0000002839457210 */ /* 0x000fe20007ffe029 */
[----:B------:R-:W-:-:S04]  /*11550*/  IMAD.WIDE.U32.X R18, R19, R31, R38, P1 ;  /* 0x0000001f13127225 */ /* 0x000fc800008e0426 */
[----:B------:R-:W-:Y:S01]  /*11560*/  IMAD.WIDE.U32 R62, P2, R20, R31, R62 ;  /* 0x0000001f143e7225 */ /* 0x000fe2000784003e */
[----:B------:R-:W-:-:S03]  /*11570*/  ISETP.GE.U32.AND.EX P0, PT, R69, R41, PT, P0 ;  /* 0x000000294500720c */ /* 0x000fc60003f06100 */
        /* <DEDUP_REMOVED lines=9> */
[----:B------:R-:W-:Y:S02]  /*11610*/  SEL R16, RZ, 0xffffffff, P0 ;  /* 0xffffffffff107807 */ /* 0x000fe40000000000 */
[-C--:B------:R-:W-:Y:S02]  /*11620*/  ISETP.GE.U32.AND P6, PT, R32, R60.reuse, PT ;  /* 0x0000003c2000720c */ /* 0x080fe40003fc6070 */
[----:B------:R-:W-:Y:S01]  /*11630*/  IADD3 R51, R33, R60, R41 ;  /* 0x0000003c21337210 */ /* 0x000fe20007ffe029 */
[----:B------:R-:W-:Y:S01]  /*11640*/  IMAD.X R61, RZ, RZ, RZ, P2 ;  /* 0x000000ffff3d7224 */ /* 0x000fe200010e06ff */
[----:B------:R-:W-:Y:S02]  /*11650*/  ISETP.GE.U32.AND.EX P0, PT, R55, R57, PT, P1 ;  /* 0x000000393700720c */ /* 0x000fe40003f06110 */
[----:B------:R-:W-:-:S02]  /*11660*/  ISETP.GE.U32.AND.EX P1, PT, R51, R41, PT, P6 ;  /* 0x000000293300720c */ /* 0x000fc40003f26160 */
[----:B------:R-:W-:Y:S01]  /*11670*/  IADD3 R33, P2, P6, R16, R56, -R69 ;  /* 0x0000003810217210 */ /* 0x000fe20007e5e845 */
[----:B------:R-:W-:-:S03]  /*11680*/  IMAD.MOV.U32 R60, RZ, RZ, R63 ;  /* 0x000000ffff3c7224 */ /* 0x000fc600078e003f */
[----:B------:R-:W-:Y:S01]  /*11690*/  IADD3.X R41, R16, -0x1, R69, P2, P6 ;  /* 0xffffffff10297810 */ /* 0x000fe200017ec445 */
[----:B------:R-:W-:Y:S01]  /*116a0*/  IMAD.MOV.U32 R56, RZ, RZ, R39 ;  /* 0x000000ffff387224 */ /* 0x000fe200078e0027 */
[----:B------:R-:W-:Y:S01]  /*116b0*/  ISETP.GE.U32.AND P2, PT, R18, R33, PT ;  /* 0x000000211200720c */ /* 0x000fe20003f46070 */
[----:B------:R-:W-:Y:S02]  /*116c0*/  IMAD.X R57, RZ, RZ, RZ, P5 ;  /* 0x000000ffff397224 */ /* 0x000fe400028e06ff */
[----:B------:R-:W-:Y:S01]  /*116d0*/  IMAD.WIDE.U32.X R38, R21, R31, R60, P4 ;  /* 0x0000001f15267225 */ /* 0x000fe200020e043c */
[----:B------:R-:W-:Y:S02]  /*116e0*/  SEL R60, RZ, 0xffffffff, P0 ;  /* 0xffffffffff3c7807 */ /* 0x000fe40000000000 */
[----:B------:R-:W-:Y:S01]  /*116f0*/  ISETP.GE.U32.AND.EX P0, PT, R19, R41, PT, P2 ;  /* 0x000000291300720c */ /* 0x000fe20003f06120 */
[----:B------:R-:W-:Y:S01]  /*11700*/  IMAD.WIDE.U32.X R30, R17, R31, R56, P3 ;  /* 0x0000001f111e7225 */ /* 0x000fe200018e0438 */
[----:B------:R-:W-:-:S02]  /*11710*/  SEL R28, RZ, 0xffffffff, P1 ;  /* 0xffffffffff1c7807 */ /* 0x000fc40000800000 */
[C-C-:B------:R-:W-:Y:S01]  /*11720*/  IADD3 R61, P1, P2, R60.reuse, R40, -R55.reuse ;  /* 0x000000283c3d7210 */ /* 0x140fe20007a3e837 */
[-C--:B------:R-:W-:Y:S01]  /*11730*/  IMAD.WIDE.U32 R16, R23, R58.reuse, RZ ;  /* 0x0000003a17107225 */ /* 0x080fe200078e00ff */
[----:B------:R-:W-:Y:S02]  /*11740*/  SEL R57, RZ, 0x1, P0 ;  /* 0x00000001ff397807 */ /* 0x000fe40000000000 */
[----:B------:R-:W-:Y:S01]  /*11750*/  IADD3.X R55, R60, -0x1, R55, P1, P2 ;  /* 0xffffffff3c377810 */ /* 0x000fe20000fe4437 */
[----:B------:R-:W-:Y:S01]  /*11760*/  IMAD.WIDE.U32 R20, R22, R58, RZ ;  /* 0x0000003a16147225 */ /* 0x000fe200078e00ff */
[----:B------:R-:W-:Y:S02]  /*11770*/  IADD3 R75, P5, P6, R28, R32, -R51 ;  /* 0x000000201c4b7210 */ /* 0x000fe40007ebe833 */
[----:B------:R-:W-:Y:S01]  /*11780*/  IADD3 R57, P1, P4, R57, R18, -R33 ;  /* 0x0000001239397210 */ /* 0x000fe20007c3e821 */
[----:B------:R-:W-:Y:S01]  /*11790*/  IMAD.WIDE.U32 R32, P3, R59, R22, R16 ;  /* 0x000000163b207225 */ /* 0x000fe20007860010 */
[----:B------:R-:W-:-:S02]  /*117a0*/  SEL R18, RZ, 0xffffffff, P0 ;  /* 0xffffffffff127807 */ /* 0x000fc40000000000 */
[----:B------:R-:W-:Y:S01]  /*117b0*/  ISETP.GE.U32.AND P2, PT, R38, R61, PT ;  /* 0x0000003d2600720c */ /* 0x000fe20003f46070 */
[----:B------:R-:W-:Y:S01]  /*117c0*/  IMAD.WIDE.U32 R16, R20, 0x1, RZ ;  /* 0x0000000114107825 */ /* 0x000fe200078e00ff */
[----:B------:R-:W-:Y:S02]  /*117d0*/  IADD3.X R72, R18, R19, ~R41, P1, P4 ;  /* 0x0000001312487210 */ /* 0x000fe40000fe8c29 */
[----:B------:R-:W-:Y:S02]  /*117e0*/  ISETP.GE.U32.AND P0, PT, R36, R53, PT ;  /* 0x000000352400720c */ /* 0x000fe40003f06070 */
[----:B------:R-:W-:Y:S02]  /*117f0*/  IADD3 R19, P1, R21, R32, RZ ;  /* 0x0000002015137210 */ /* 0x000fe40007f3e0ff */
[----:B------:R-:W-:Y:S02]  /*11800*/  ISETP.GE.U32.AND.EX P2, PT, R39, R55, PT, P2 ;  /* 0x000000372700720c */ /* 0x000fe40003f46120 */
[----:B------:R-:W-:-:S02]  /*11810*/  ISETP.GE.U32.AND.EX P0, PT, R37, R47, PT, P0 ;  /* 0x0000002f2500720c */ /* 0x000fc40003f06100 */
[-C--:B------:R-:W-:Y:S02]  /*11820*/  ISETP.GE.U32.AND P4, PT, R16, R20.reuse, PT ;  /* 0x000000141000720c */ /* 0x080fe40003f86070 */
[----:B------:R-:W-:Y:S02]  /*11830*/  IADD3 R17, R17, R20, R19 ;  /* 0x0000001411117210 */ /* 0x000fe40007ffe013 */
[----:B------:R-:W-:Y:S02]  /*11840*/  SEL R32, RZ, 0x1, P2 ;  /* 0x00000001ff207807 */ /* 0x000fe40001000000 */
[----:B------:R-:W-:Y:S02]  /*11850*/  SEL R18, RZ, 0x1, P0 ;  /* 0x00000001ff127807 */ /* 0x000fe40000000000 */
[----:B------:R-:W-:Y:S02]  /*11860*/  IADD3.X R51, R28, -0x1, R51, P5, P6 ;  /* 0xffffffff1c337810 */ /* 0x000fe40002fec433 */
[----:B------:R-:W-:Y:S01]  /*11870*/  ISETP.GE.U32.AND.EX P4, PT, R17, R19, PT, P4 ;  /* 0x000000131100720c */ /* 0x000fe20003f86140 */
[----:B------:R-:W-:Y:S01]  /*11880*/  IMAD.X R21, RZ, RZ, RZ, P3 ;  /* 0x000000ffff157224 */ /* 0x000fe200018e06ff */
[----:B------:R-:W-:-:S02]  /*11890*/  IADD3 R32, P5, P6, R32, R38, -R61 ;  /* 0x0000002620207210 */ /* 0x000fc40007ebe83d */
[----:B------:R-:W-:Y:S01]  /*118a0*/  SEL R38, RZ, 0xffffffff, P2 ;  /* 0xffffffffff267807 */ /* 0x000fe20001000000 */
[----:B------:R-:W-:Y:S01]  /*118b0*/  IMAD.WIDE.U32 R78, R25, R58, RZ ;  /* 0x0000003a194e7225 */ /* 0x000fe200078e00ff */
[----:B------:R-:W-:Y:S02]  /*118c0*/  IADD3 R19, P2, P3, R18, R36, -R53 ;  /* 0x0000002412137210 */ /* 0x000fe40007b5e835 */
[----:B------:R-:W-:Y:S01]  /*118d0*/  SEL R18, RZ, 0xffffffff, P4 ;  /* 0xffffffffff127807 */ /* 0x000fe20002000000 */
[----:B------:R-:W-:Y:S01]  /*118e0*/  IMAD.MOV.U32 R20, RZ, RZ, R33 ;  /* 0x000000ffff147224 */ /* 0x000fe200078e0021 */
[----:B------:R-:W-:Y:S01]  /*118f0*/  IADD3.X R38, R38, R39, ~R55, P5, P6 ;  /* 0x0000002726267210 */ /* 0x000fe20002fecc37 */
[----:B------:R-:W-:Y:S01]  /*11900*/  IMAD.WIDE.U32 R40, R24, R58, RZ ;  /* 0x0000003a18287225 */ /* 0x000fe200078e00ff */
[----:B------:R-:W-:-:S03]  /*11910*/  IADD3 R33, P4, P5, R18, R16, -R17 ;  /* 0x0000001012217210 */ /* 0x000fc60007d9e811 */
[----:B------:R-:W-:Y:S01]  /*11920*/  IMAD.WIDE.U32.X R20, R59, R23, R20, P1 ;  /* 0x000000173b147225 */ /* 0x000fe200008e0414 */
[----:B------:R-:W-:-:S03]  /*11930*/  ISETP.GE.U32.AND P1, PT, R30, R75, PT ;  /* 0x0000004b1e00720c */ /* 0x000fc60003f26070 */
[----:B------:R-:W-:Y:S01]  /*11940*/  IMAD.WIDE.U32 R78, P6, R24, R59, R78 ;  /* 0x0000003b184e7225 */ /* 0x000fe200078c004e */
[----:B------:R-:W-:Y:S02]  /*11950*/  IADD3.X R53, R18, -0x1, R17, P4, P5 ;  /* 0xffffffff12357810 */ /* 0x000fe400027ea411 */
[----:B------:R-:W-:Y:S01]  /*11960*/  ISETP.GE.U32.AND P5, PT, R20, R33, PT ;  /* 0x000000211400720c */ /* 0x000fe20003fa6070 */
[----:B------:R-:W-:Y:S01]  /*11970*/  IMAD.WIDE.U32 R16, R40, 0x1, RZ ;  /* 0x0000000128107825 */ /* 0x000fe200078e00ff */
[----:B------:R-:W-:Y:S02]  /*11980*/  IADD3 R41, P4, R41, R78, RZ ;  /* 0x0000004e29297210 */ /* 0x000fe40007f9e0ff */
[----:B------:R-:W-:Y:S02]  /*11990*/  ISETP.GE.U32.AND.EX P1, PT, R31, R51, PT, P1 ;  /* 0x000000331f00720c */ /* 0x000fe40003f26110 */
[----:B------:R-:W-:Y:S02]  /*119a0*/  ISETP.GE.U32.AND.EX P5, PT, R21, R53, PT, P5 ;  /* 0x000000351500720c */ /* 0x000fe40003fa6150 */
[----:B------:R-:W-:-:S02]  /*119b0*/  SEL R36, RZ, 0xffffffff, P0 ;  /* 0xffffffffff247807 */ /* 0x000fc40000000000 */
[-C--:B------:R-:W-:Y:S02]  /*119c0*/  ISETP.GE.U32.AND P0, PT, R16, R40.reuse, PT ;  /* 0x000000281000720c */ /* 0x080fe40003f06070 */
[----:B------:R-:W-:Y:S02]  /*119d0*/  SEL R28, RZ, 0x1, P1 ;  /* 0x00000001ff1c7807 */ /* 0x000fe40000800000 */
[----:B------:R-:W-:Y:S02]  /*119e0*/  IADD3 R39, R17, R40, R41 ;  /* 0x0000002811277210 */ /* 0x000fe40007ffe029 */
[----:B------:R-:W-:Y:S02]  /*119f0*/  SEL R17, RZ, 0x1, P5 ;  /* 0x00000001ff117807 */ /* 0x000fe40002800000 */
[----:B------:R-:W-:Y:S02]  /*11a00*/  IADD3.X R18, R36, R37, ~R47, P2, P3 ;  /* 0x0000002524127210 */ /* 0x000fe400017e6c2f */
[----:B------:R-:W-:-:S02]  /*11a10*/  IADD3 R75, P3, P2, R28, R30, -R75 ;  /* 0x0000001e1c4b7210 */ /* 0x000fc40007a7e84b */
[----:B------:R-:W-:Y:S02]  /*11a20*/  ISETP.GE.U32.AND.EX P0, PT, R39, R41, PT, P0 ;  /* 0x000000292700720c */ /* 0x000fe40003f06100 */
[----:B------:R-:W-:Y:S02]  /*11a30*/  SEL R41, RZ, 0xffffffff, P1 ;  /* 0xffffffffff297807 */ /* 0x000fe40000800000 */
[----:B------:R-:W-:Y:S01]  /*11a40*/  SEL R30, RZ, 0xffffffff, P5 ;  /* 0xffffffffff1e7807 */ /* 0x000fe20002800000 */
[----:B------:R-:W-:Y:S01]  /*11a50*/  IMAD.WIDE.U32 R36, R27, R42, RZ ;  /* 0x0000002a1b247225 */ /* 0x000fe200078e00ff */
[----:B------:R-:W-:Y:S02]  /*11a60*/  IADD3 R33, P1, P5, R17, R20, -R33 ;  /* 0x0000001411217210 */ /* 0x000fe40007d3e821 */
[----:B------:R-:W-:Y:S02]  /*11a70*/  IADD3.X R41, R41, R31, ~R51, P3, P2 ;  /* 0x0000001f29297210 */ /* 0x000fe40001fe4c33 */
[----:B------:R-:W-:-:S02]  /*11a80*/  SEL R28, RZ, 0xffffffff, P0 ;  /* 0xffffffffff1c7807 */ /* 0x000fc40000000000 */
[----:B------:R-:W-:Y:S01]  /*11a90*/  IADD3.X R31, R30, R21, ~R53, P1, P5 ;  /* 0x000000151e1f7210 */ /* 0x000fe20000feac35 */
[----:B------:R-:W-:Y:S01]  /*11aa0*/  IMAD.WIDE.U32 R20, R26, R42, RZ ;  /* 0x0000002a1a147225 */ /* 0x000fe200078e00ff */
[----:B------:R-:W-:-:S03]  /*11ab0*/  IADD3 R47, P0, P2, R28, R16, -R39 ;  /* 0x000000101c2f7210 */ /* 0x000fc60007a1e827 */
[----:B------:R-:W-:-:S04]  /*11ac0*/  IMAD.WIDE.U32 R60, R23, R42, RZ ;  /* 0x0000002a173c7225 */ /* 0x000fc800078e00ff */
[----:B------:R-:W-:Y:S01]  /*11ad0*/  IMAD.WIDE.U32 R36, P1, R43, R26, R36 ;  /* 0x0000001a2b247225 */ /* 0x000fe20007820024 */
[----:B------:R-:W-:-:S03]  /*11ae0*/  IADD3.X R39, R28, -0x1, R39, P0, P2 ;  /* 0xffffffff1c277810 */ /* 0x000fc600007e4427 */
[----:B------:R-:W-:Y:S01]  /*11af0*/  IMAD.WIDE.U32 R16, R20, 0x1, RZ ;  /* 0x0000000114107825 */ /* 0x000fe200078e00ff */
[----:B------:R-:W-:-:S03]  /*11b00*/  IADD3 R51, P5, R21, R36, RZ ;  /* 0x0000002415337210 */ /* 0x000fc60007fbe0ff */
[----:B------:R-:W-:Y:S01]  /*11b10*/  IMAD.WIDE.U32 R62, R22, R42, RZ ;  /* 0x0000002a163e7225 */ /* 0x000fe200078e00ff */
[----:B------:R-:W-:-:S03]  /*11b20*/  IADD3 R28, R17, R20, R51 ;  /* 0x00000014111c7210 */ /* 0x000fc60007ffe033 */
[----:B------:R-:W-:-:S04]  /*11b30*/  IMAD.WIDE.U32 R60, P2, R43, R22, R60 ;  /* 0x000000162b3c7225 */ /* 0x000fc8000784003c */
[----:B------:R-:W-:Y:S01]  /*11b40*/  IMAD.X R69, RZ, RZ, RZ, P6 ;  /* 0x000000ffff457224 */ /* 0x000fe200030e06ff */
[----:B------:R-:W-:Y:S01]  /*11b50*/  ISETP.GE.U32.AND P6, PT, R16, R20, PT ;  /* 0x000000141000720c */ /* 0x000fe20003fc6070 */
[----:B------:R-:W-:Y:S01]  /*11b60*/  IMAD.WIDE.U32 R20, R62, 0x1, RZ ;  /* 0x000000013e147825 */ /* 0x000fe200078e00ff */
[----:B------:R-:W-:-:S03]  /*11b70*/  IADD3 R17, P3, R63, R60, RZ ;  /* 0x0000003c3f117210 */ /* 0x000fc60007f7e0ff */
[----:B------:R-:W-:Y:S01]  /*11b80*/  IMAD.MOV.U32 R68, RZ, RZ, R79 ;  /* 0x000000ffff447224 */ /* 0x000fe200078e004f */
[-C--:B------:R-:W-:Y:S02]  /*11b90*/  ISETP.GE.U32.AND P0, PT, R20, R62.reuse, PT ;  /* 0x0000003e1400720c */ /* 0x080fe40003f06070 */
[----:B------:R-:W-:Y:S01]  /*11ba0*/  IADD3 R53, R21, R62, R17 ;  /* 0x0000003e15357210 */ /* 0x000fe20007ffe011 */
[----:B------:R-:W-:Y:S01]  /*11bb0*/  IMAD.WIDE.U32.X R62, R25, R59, R68, P4 ;  /* 0x0000003b193e7225 */ /* 0x000fe200020e0444 */
[----:B------:R-:W-:Y:S02]  /*11bc0*/  ISETP.GE.U32.AND.EX P4, PT, R28, R51, PT, P6 ;  /* 0x000000331c00720c */ /* 0x000fe40003f86160 */
[----:B------:R-:W-:Y:S01]  /*11bd0*/  ISETP.GE.U32.AND P6, PT, R62, R47, PT ;  /* 0x0000002f3e00720c */ /* 0x000fe20003fc6070 */
[----:B------:R-:W-:Y:S01]  /*11be0*/  IMAD.X R69, RZ, RZ, RZ, P1 ;  /* 0x000000ffff457224 */ /* 0x000fe200008e06ff */
[----:B------:R-:W-:Y:S01]  /*11bf0*/  SEL R51, RZ, 0xffffffff, P4 ;  /* 0xffffffffff337807 */ /* 0x000fe20002000000 */
[----:B------:R-:W-:Y:S01]  /*11c00*/  IMAD.MOV.U32 R68, RZ, RZ, R37 ;  /* 0x000000ffff447224 */ /* 0x000fe200078e0025 */
[----:B------:R-:W-:-:S02]  /*11c10*/  ISETP.GE.U32.AND.EX P1, PT, R63, R39, PT, P6 ;  /* 0x000000273f00720c */ /* 0x000fc40003f26160 */
[----:B------:R-:W-:Y:S02]  /*11c20*/  ISETP.GE.U32.AND.EX P0, PT, R53, R17, PT, P0 ;  /* 0x000000113500720c */ /* 0x000fe40003f06100 */
[----:B------:R-:W-:Y:S01]  /*11c30*/  IADD3 R55, P4, P6, R51, R16, -R28 ;  /* 0x0000001033377210 */ /* 0x000fe20007e9e81c */
[----:B------:R-:W-:Y:S01]  /*11c40*/  IMAD.WIDE.U32.X R16, R43, R27, R68, P5 ;  /* 0x0000001b2b107225 */ /* 0x000fe200028e0444 */
[----:B------:R-:W-:Y:S02]  /*11c50*/  SEL R37, RZ, 0x1, P1 ;  /* 0x00000001ff257807 */ /* 0x000fe40000800000 */
[----:B------:R-:W-:Y:S01]  /*11c60*/  IADD3.X R51, R51, -0x1, R28, P4, P6 ;  /* 0xffffffff33337810 */ /* 0x000fe200027ec41c */
[----:B------:R-:W-:Y:S01]  /*11c70*/  IMAD.X R21, RZ, RZ, RZ, P2 ;  /* 0x000000ffff157224 */ /* 0x000fe200010e06ff */
[----:B------:R-:W-:Y:S02]  /*11c80*/  ISETP.GE.U32.AND P2, PT, R16, R55, PT ;  /* 0x000000371000720c */ /* 0x000fe40003f46070 */
[----:B------:R-:W-:-:S02]  /*11c90*/  SEL R30, RZ, 0xffffffff, P0 ;  /* 0xffffffffff1e7807 */ /* 0x000fc40000000000 */
[----:B------:R-:W-:Y:S02]  /*11ca0*/  IADD3 R37, P4, P5, R37, R62, -R47 ;  /* 0x0000003e25257210 */ /* 0x000fe40007d9e82f */
[----:B------:R-:W-:Y:S02]  /*11cb0*/  SEL R62, RZ, 0xffffffff, P1 ;  /* 0xffffffffff3e7807 */ /* 0x000fe40000800000 */
[----:B------:R-:W-:Y:S02]  /*11cc0*/  ISETP.GE.U32.AND.EX P0, PT, R17, R51, PT, P2 ;  /* 0x000000331100720c */ /* 0x000fe40003f06120 */
[----:B------:R-:W-:Y:S01]  /*11cd0*/  IADD3 R47, P1, P2, R30, R20, -R53 ;  /* 0x000000141e2f7210 */ /* 0x000fe20007a3e835 */
[----:B------:R-:W-:Y:S01]  /*11ce0*/  IMAD.MOV.U32 R20, RZ, RZ, R61 ;  /* 0x000000ffff147224 */ /* 0x000fe200078e003d */
[----:B------:R-:W-:Y:S01]  /*11cf0*/  IADD3.X R28, R62, R63, ~R39, P4, P5 ;  /* 0x0000003f3e1c7210 */ /* 0x000fe200027eac27 */
[----:B------:R-:W-:Y:S01]  /*11d00*/  IMAD.WIDE.U32 R62, R27, R58, RZ ;  /* 0x0000003a1b3e7225 */ /* 0x000fe200078e00ff */
[----:B------:R-:W-:-:S03]  /*11d10*/  SEL R40, RZ, 0x1, P0 ;  /* 0x00000001ff287807 */ /* 0x000fc60000000000 */
[----:B------:R-:W-:Y:S01]  /*11d20*/  IMAD.WIDE.U32.X R20, R43, R23, R20, P3 ;  /* 0x000000172b147225 */ /* 0x000fe200018e0414 */
[----:B------:R-:W-:Y:S02]  /*11d30*/  IADD3.X R39, R30, -0x1, R53, P1, P2 ;  /* 0xffffffff1e277810 */ /* 0x000fe40000fe4435 */
[----:B------:R-:W-:Y:S01]  /*11d40*/  IADD3 R40, P1, P2, R40, R16, -R55 ;  /* 0x0000001028287210 */ /* 0x000fe20007a3e837 */
[----:B------:R-:W-:Y:S01]  /*11d50*/  IMAD.WIDE.U32 R60, R26, R58, RZ ;  /* 0x0000003a1a3c7225 */ /* 0x000fe200078e00ff */
[----:B------:R-:W-:Y:S02]  /*11d60*/  SEL R16, RZ, 0xffffffff, P0 ;  /* 0xffffffffff107807 */ /* 0x000fe40000000000 */
[----:B------:R-:W-:Y:S01]  /*11d70*/  ISETP.GE.U32.AND P0, PT, R20, R47, PT ;  /* 0x0000002f1400720c */ /* 0x000fe20003f06070 */
[----:B------:R-:W-:Y:S01]  /*11d80*/  IMAD.WIDE.U32 R62, P3, R59, R26, R62 ;  /* 0x0000001a3b3e7225 */ /* 0x000fe2000786003e */
[----:B------:R-:W-:Y:S02]  /*11d90*/  IADD3.X R36, R16, R17, ~R51, P1, P2 ;  /* 0x0000001110247210 */ /* 0x000fe40000fe4c33 */
[----:B------:R-:W-:Y:S01]  /*11da0*/  ISETP.GE.U32.AND.EX P0, PT, R21, R39, PT, P0 ;  /* 0x000000271500720c */ /* 0x000fe20003f06100 */
[----:B------:R-:W-:Y:S01]  /*11db0*/  IMAD.WIDE.U32 R16, R60, 0x1, RZ ;  /* 0x000000013c107825 */ /* 0x000fe200078e00ff */
[----:B------:R-:W-:-:S02]  /*11dc0*/  IADD3 R51, P2, R61, R62, RZ ;  /* 0x0000003e3d337210 */ /* 0x000fc40007f5e0ff */
[----:B------:R-:W-:Y:S02]  /*11dd0*/  SEL R30, RZ, 0x1, P0 ;  /* 0x00000001ff1e7807 */ /* 0x000fe40000000000 */
[-C--:B------:R-:W-:Y:S02]  /*11de0*/  ISETP.GE.U32.AND P1, PT, R16, R60.reuse, PT ;  /* 0x0000003c1000720c */ /* 0x080fe40003f26070 */
[----:B------:R-:W-:Y:S02]  /*11df0*/  IADD3 R55, R17, R60, R51 ;  /* 0x0000003c11377210 */ /* 0x000fe40007ffe033 */
[----:B------:R-:W-:Y:S02]  /*11e00*/  IADD3 R30, P4, P5, R30, R20, -R47 ;  /* 0x000000141e1e7210 */ /* 0x000fe40007d9e82f */
[----:B------:R-:W-:Y:S02]  /*11e10*/  SEL R20, RZ, 0xffffffff, P0 ;  /* 0xffffffffff147807 */ /* 0x000fe40000000000 */
[----:B------:R-:W-:Y:S01]  /*11e20*/  ISETP.GE.U32.AND.EX P0, PT, R55, R51, PT, P1 ;  /* 0x000000333700720c */ /* 0x000fe20003f06110 */
[----:B------:R-:W-:Y:S01]  /*11e30*/  IMAD.WIDE.U32 R60, R25, R76, RZ ;  /* 0x0000004c193c7225 */ /* 0x000fe200078e00ff */
[----:B------:R-:W-:-:S02]  /*11e40*/  IADD3.X R39, R20, R21, ~R39, P4, P5 ;  /* 0x0000001514277210 */ /* 0x000fc400027eac27 */
[----:B------:R-:W-:Y:S01]  /*11e50*/  SEL R56, RZ, 0xffffffff, P0 ;  /* 0xffffffffff387807 */ /* 0x000fe20000000000 */
[----:B------:R-:W-:-:S03]  /*11e60*/  IMAD.WIDE.U32 R20, R24, R76, RZ ;  /* 0x0000004c18147225 */ /* 0x000fc600078e00ff */
[----:B------:R-:W-:Y:S01]  /*11e70*/  IADD3 R73, P0, P1, R56, R16, -R55 ;  /* 0x0000001038497210 */ /* 0x000fe2000791e837 */
[----:B------:R-:W-:-:S03]  /*11e80*/  IMAD.WIDE.U32 R60, P4, R24, R77, R60 ;  /* 0x0000004d183c7225 */ /* 0x000fc6000788003c */
[----:B------:R-:W-:Y:S01]  /*11e90*/  IADD3.X R55, R56, -0x1, R55, P0, P1 ;  /* 0xffffffff38377810 */ /* 0x000fe200007e2437 */
[----:B------:R-:W-:Y:S01]  /*11ea0*/  IMAD.WIDE.U32 R16, R20, 0x1, RZ ;  /* 0x0000000114107825 */ /* 0x000fe200078e00ff */
[----:B------:R-:W-:Y:S02]  /*11eb0*/  IADD3 R47, P1, R21, R60, RZ ;  /* 0x0000003c152f7210 */ /* 0x000fe40007f3e0ff */
[-C--:B------:R-:W-:Y:S02]  /*11ec0*/  ISETP.GE.U32.AND P0, PT, R16, R20.reuse, PT ;  /* 0x000000141000720c */ /* 0x080fe40003f06070 */
[----:B------:R-:W-:Y:S01]  /*11ed0*/  IADD3 R53, R17, R20, R47 ;  /* 0x0000001411357210 */ /* 0x000fe20007ffe02f */
[----:B------:R-:W-:-:S03]  /*11ee0*/  IMAD.WIDE.U32 R78, R27, R76, RZ ;  /* 0x0000004c1b4e7225 */ /* 0x000fc600078e00ff */
[----:B------:R-:W-:Y:S01]  /*11ef0*/  ISETP.GE.U32.AND.EX P0, PT, R53, R47, PT, P0 ;  /* 0x0000002f3500720c */ /* 0x000fe20003f06100 */
[----:B------:R-:W-:Y:S02]  /*11f00*/  IMAD.MOV.U32 R20, RZ, RZ, R63 ;  /* 0x000000ffff147224 */ /* 0x000fe400078e003f */
[----:B------:R-:W-:Y:S01]  /*11f10*/  IMAD.WIDE.U32 R78, P5, R77, R26, R78 ;  /* 0x0000001a4d4e7225 */ /* 0x000fe200078a004e */
[----:B------:R-:W-:-:S03]  /*11f20*/  SEL R56, RZ, 0xffffffff, P0 ;  /* 0xffffffffff387807 */ /* 0x000fc60000000000 */
[----:B------:R-:W-:-:S04]  /*11f30*/  IMAD.WIDE.U32 R62, R26, R76, RZ ;  /* 0x0000004c1a3e7225 */ /* 0x000fc800078e00ff */
[----:B------:R-:W-:Y:S02]  /*11f40*/  IMAD.X R21, RZ, RZ, RZ, P3 ;  /* 0x000000ffff157224 */ /* 0x000fe400018e06ff */
[----:B------:R-:W-:Y:S02]  /*11f50*/  IMAD.X R69, RZ, RZ, RZ, P4 ;  /* 0x000000ffff457224 */ /* 0x000fe400020e06ff */
[----:B------:R-:W-:Y:S01]  /*11f60*/  IMAD.MOV.U32 R68, RZ, RZ, R61 ;  /* 0x000000ffff447224 */ /* 0x000fe200078e003d */
[----:B------:R-:W-:Y:S01]  /*11f70*/  IADD3 R61, P4, P3, R56, R16, -R53 ;  /* 0x00000010383d7210 */ /* 0x000fe20007b9e835 */
[----:B------:R-:W-:Y:S01]  /*11f80*/  IMAD.MOV.U32 R16, RZ, RZ, R79 ;  /* 0x000000ffff107224 */ /* 0x000fe200078e004f */
[----:B------:R-:W-:Y:S01]  /*11f90*/  IADD3 R47, P0, R63, R78, RZ ;  /* 0x0000004e3f2f7210 */ /* 0x000fe20007f1e0ff */
[----:B------:R-:W-:-:S04]  /*11fa0*/  IMAD.WIDE.U32 R78, R23, R76, RZ ;  /* 0x0000004c174e7225 */ /* 0x000fc800078e00ff */
[----:B------:R-:W-:Y:S02]  /*11fb0*/  IMAD.X R17, RZ, RZ, RZ, P5 ;  /* 0x000000ffff117224 */ /* 0x000fe400028e06ff */
[----:B------:R-:W-:-:S04]  /*11fc0*/  IMAD.WIDE.U32.X R20, R59, R27, R20, P2 ;  /* 0x0000001b3b147225 */ /* 0x000fc800010e0414 */
[----:B------:R-:W-:-:S04]  /*11fd0*/  IMAD.WIDE.U32.X R26, R77, R27, R16, P0 ;  /* 0x0000001b4d1a7225 */ /* 0x000fc800000e0410 */
[----:B------:R-:W-:-:S04]  /*11fe0*/  IMAD.WIDE.U32 R78, P0, R77, R22, R78 ;  /* 0x000000164d4e7225 */ /* 0x000fc8000780004e */
[----:B------:R-:W-:-:S04]  /*11ff0*/  IMAD.WIDE.U32 R58, R22, R76, RZ ;  /* 0x0000004c163a7225 */ /* 0x000fc800078e00ff */
[----:B------:R-:W-:Y:S01]  /*12000*/  IMAD.X R17, RZ, RZ, RZ, P0 ;  /* 0x000000ffff117224 */ /* 0x000fe200000e06ff */
[----:B------:R-:W-:Y:S01]  /*12010*/  IADD3 R51, P0, R59, R78, RZ ;  /* 0x0000004e3b337210 */ /* 0x000fe20007f1e0ff */
[----:B------:R-:W-:-:S04]  /*12020*/  IMAD.MOV.U32 R16, RZ, RZ, R79 ;  /* 0x000000ffff107224 */ /* 0x000fc800078e004f */
[----:B------:R-:W-:Y:S01]  /*12030*/  IMAD.WIDE.U32.X R16, R77, R23, R16, P0 ;  /* 0x000000174d107225 */ /* 0x000fe200000e0410 */
[----:B------:R-:W-:-:S04]  /*12040*/  ISETP.GE.U32.AND P0, PT, R20, R73, PT ;  /* 0x000000491400720c */ /* 0x000fc80003f06070 */
[----:B------:R-:W-:Y:S01]  /*12050*/  ISETP.GE.U32.AND.EX P0, PT, R21, R55, PT, P0 ;  /* 0x000000371500720c */ /* 0x000fe20003f06100 */
[----:B------:R-:W-:-:S03]  /*12060*/  IMAD.WIDE.U32.X R68, R25, R77, R68, P1 ;  /* 0x0000004d19447225 */ /* 0x000fc600008e0444 */
[----:B------:R-:W-:Y:S01]  /*12070*/  SEL R59, RZ, 0x1, P0 ;  /* 0x00000001ff3b7807 */ /* 0x000fe20000000000 */
[----:B------:R-:W-:-:S03]  /*12080*/  IMAD.WIDE.U32 R76, R25, R42, RZ ;  /* 0x0000002a194c7225 */ /* 0x000fc600078e00ff */
[----:B------:R-:W-:Y:S02]  /*12090*/  IADD3 R59, P1, P2, R59, R20, -R73 ;  /* 0x000000143b3b7210 */ /* 0x000fe40007a3e849 */
[----:B------:R-:W-:Y:S01]  /*120a0*/  SEL R20, RZ, 0xffffffff, P0 ;  /* 0xffffffffff147807 */ /* 0x000fe20000000000 */
[----:B------:R-:W-:-:S03]  /*120b0*/  IMAD.WIDE.U32 R76, P0, R24, R43, R76 ;  /* 0x0000002b184c7225 */ /* 0x000fc6000780004c */
[----:B------:R-:W-:Y:S01]  /*120c0*/  IADD3.X R60, R20, R21, ~R55, P1, P2 ;  /* 0x00000015143c7210 */ /* 0x000fe20000fe4c37 */
[----:B------:R-:W-:-:S04]  /*120d0*/  IMAD.WIDE.U32 R20, R24, R42, RZ ;  /* 0x0000002a18147225 */ /* 0x000fc800078e00ff */
[----:B------:R-:W-:Y:S01]  /*120e0*/  IMAD.X R23, RZ, RZ, RZ, P0 ;  /* 0x000000ffff177224 */ /* 0x000fe200000e06ff */
[----:B------:R-:W-:Y:S01]  /*120f0*/  IADD3 R55, P0, R21, R76, RZ ;  /* 0x0000004c15377210 */ /* 0x000fe20007f1e0ff */
[----:B------:R-:W-:Y:S02]  /*12100*/  IMAD.MOV.U32 R22, RZ, RZ, R77 ;  /* 0x000000ffff167224 */ /* 0x000fe400078e004d */
[----:B------:R-:W-:-:S04]  /*12110*/  IMAD.WIDE.U32 R76, R20, 0x1, RZ ;  /* 0x00000001144c7825 */ /* 0x000fc800078e00ff */
[----:B------:R-:W-:Y:S01]  /*12120*/  IMAD.WIDE.U32.X R24, R25, R43, R22, P0 ;  /* 0x0000002b19187225 */ /* 0x000fe200000e0416 */
[-C--:B------:R-:W-:Y:S01]  /*12130*/  ISETP.GE.U32.AND P1, PT, R76, R20.reuse, PT ;  /* 0x000000144c00720c */ /* 0x080fe20003f26070 */
[----:B------:R-:W2:Y:S01]  /*12140*/  LDG.E.64 R42, desc[UR22][R34.64] ;  /* 0x00000016222a7981 */ /* 0x000ea2000c1e1b00 */
[----:B------:R-:W-:-:S03]  /*12150*/  IADD3 R64, R77, R20, R55 ;  /* 0x000000144d407210 */ /* 0x000fc60007ffe037 */
[----:B------:R-:W2:Y:S01]  /*12160*/  LDL.128 R20, [UR41+0x30] ;  /* 0x00003029ff147983 */ /* 0x000ea20008100c00 */
[----:B------:R-:W-:Y:S02]  /*12170*/  IADD3.X R53, R56, -0x1, R53, P4, P3 ;  /* 0xffffffff38357810 */ /* 0x000fe400027e6435 */
[----:B------:R-:W-:-:S04]  /*12180*/  ISETP.GE.U32.AND P0, PT, R68, R61, PT ;  /* 0x0000003d4400720c */ /* 0x000fc80003f06070 */
[----:B------:R-:W-:-:S04]  /*12190*/  ISETP.GE.U32.AND.EX P0, PT, R69, R53, PT, P0 ;  /* 0x000000354500720c */ /* 0x000fc80003f06100 */
[----:B------:R-:W-:-:S04]  /*121a0*/  SEL R56, RZ, 0x1, P0 ;  /* 0x00000001ff387807 */ /* 0x000fc80000000000 */
[----:B------:R-:W-:Y:S02]  /*121b0*/  IADD3 R61, P2, P3, R56, R68, -R61 ;  /* 0x00000044383d7210 */ /* 0x000fe40007b5e83d */
[----:B------:R-:W-:Y:S02]  /*121c0*/  SEL R68, RZ, 0xffffffff, P0 ;  /* 0xffffffffff447807 */ /* 0x000fe40000000000 */
[----:B------:R-:W-:Y:S02]  /*121d0*/  ISETP.GE.U32.AND.EX P0, PT, R64, R55, PT, P1 ;  /* 0x000000374000720c */ /* 0x000fe40003f06110 */
[----:B------:R-:W-:Y:S02]  /*121e0*/  IADD3.X R63, R68, R69, ~R53, P2, P3 ;  /* 0x00000045443f7210 */ /* 0x000fe400017e6c35 */
[----:B------:R-:W-:-:S04]  /*121f0*/  SEL R69, RZ, 0xffffffff, P0 ;  /* 0xffffffffff457807 */ /* 0x000fc80000000000 */
[----:B------:R-:W-:-:S04]  /*12200*/  IADD3 R55, P0, P2, R69, R76, -R64 ;  /* 0x0000004c45377210 */ /* 0x000fc80007a1e840 */
[----:B------:R-:W-:Y:S02]  /*12210*/  IADD3.X R69, R69, -0x1, R64, P0, P2 ;  /* 0xffffffff45457810 */ /* 0x000fe400007e4440 */
[----:B------:R-:W-:-:S04]  /*12220*/  ISETP.GE.U32.AND P0, PT, R24, R55, PT ;  /* 0x000000371800720c */ /* 0x000fc80003f06070 */
[----:B------:R-:W-:Y:S01]  /*12230*/  ISETP.GE.U32.AND.EX P0, PT, R25, R69, PT, P0 ;  /* 0x000000451900720c */ /* 0x000fe20003f06100 */
[----:B------:R-:W-:-:S03]  /*12240*/  IMAD.WIDE.U32 R76, R62, 0x1, RZ ;  /* 0x000000013e4c7825 */ /* 0x000fc600078e00ff */
[----:B------:R-:W-:-:S04]  /*12250*/  SEL R53, RZ, 0x1, P0 ;  /* 0x00000001ff357807 */ /* 0x000fc80000000000 */
[----:B------:R-:W-:Y:S02]  /*12260*/  IADD3 R64, P2, P3, R53, R24, -R55 ;  /* 0x0000001835407210 */ /* 0x000fe40007b5e837 */
[----:B------:R-:W-:Y:S02]  /*12270*/  SEL R24, RZ, 0xffffffff, P0 ;  /* 0xffffffffff187807 */ /* 0x000fe40000000000 */
[-C--:B------:R-:W-:Y:S02]  /*12280*/  ISETP.GE.U32.AND P1, PT, R76, R62.reuse, PT ;  /* 0x0000003e4c00720c */ /* 0x080fe40003f26070 */
[----:B------:R-:W-:Y:S02]  /*12290*/  IADD3 R62, R77, R62, R47 ;  /* 0x0000003e4d3e7210 */ /* 0x000fe40007ffe02f */
[----:B------:R-:W-:Y:S01]  /*122a0*/  IADD3.X R68, R24, R25, ~R69, P2, P3 ;  /* 0x0000001918447210 */ /* 0x000fe200017e6c45 */
[----:B------:R-:W-:Y:S01]  /*122b0*/  IMAD.WIDE.U32 R24, R58, 0x1, RZ ;  /* 0x000000013a187825 */ /* 0x000fe200078e00ff */
[----:B------:R-:W-:-:S02]  /*122c0*/  ISETP.GE.U32.AND.EX P0, PT, R62, R47, PT, P1 ;  /* 0x0000002f3e00720c */ /* 0x000fc40003f06110 */
[-C--:B------:R-:W-:Y:S02]  /*122d0*/  ISETP.GE.U32.AND P1, PT, R24, R58.reuse, PT ;  /* 0x0000003a1800720c */ /* 0x080fe40003f26070 */
[----:B------:R-:W-:Y:S02]  /*122e0*/  IADD3 R58, R25, R58, R51 ;  /* 0x0000003a193a7210 */ /* 0x000fe40007ffe033 */
[----:B------:R-:W-:Y:S02]  /*122f0*/  SEL R55, RZ, 0xffffffff, P0 ;  /* 0xffffffffff377807 */ /* 0x000fe40000000000 */
[----:B------:R-:W-:Y:S02]  /*12300*/  ISETP.GE.U32.AND.EX P0, PT, R58, R51, PT, P1 ;  /* 0x000000333a00720c */ /* 0x000fe40003f06110 */
[----:B------:R-:W-:Y:S02]  /*12310*/  IADD3 R77, P2, P3, R55, R76, -R62 ;  /* 0x0000004c374d7210 */ /* 0x000fe40007b5e83e */
[----:B------:R-:W-:-:S02]  /*12320*/  SEL R47, RZ, 0xffffffff, P0 ;  /* 0xffffffffff2f7807 */ /* 0x000fc40000000000 */
[----:B------:R-:W-:Y:S02]  /*12330*/  IADD3.X R55, R55, -0x1, R62, P2, P3 ;  /* 0xffffffff37377810 */ /* 0x000fe400017e643e */
[----:B------:R-:W-:Y:S02]  /*12340*/  ISETP.GE.U32.AND P0, PT, R26, R77, PT ;  /* 0x0000004d1a00720c */ /* 0x000fe40003f06070 */
[--C-:B------:R-:W-:Y:S02]  /*12350*/  IADD3 R25, P1, P2, R47, R24, -R58.reuse ;  /* 0x000000182f197210 */ /* 0x100fe40007a3e83a */
[----:B------:R-:W-:Y:S02]  /*12360*/  ISETP.GE.U32.AND.EX P0, PT, R27, R55, PT, P0 ;  /* 0x000000371b00720c */ /* 0x000fe40003f06100 */
[----:B------:R-:W-:Y:S02]  /*12370*/  IADD3.X R47, R47, -0x1, R58, P1, P2 ;  /* 0xffffffff2f2f7810 */ /* 0x000fe40000fe443a */
[----:B------:R-:W-:-:S02]  /*12380*/  ISETP.GE.U32.AND P1, PT, R16, R25, PT ;  /* 0x000000191000720c */ /* 0x000fc40003f26070 */
[----:B------:R-:W-:Y:S02]  /*12390*/  SEL R51, RZ, 0x1, P0 ;  /* 0x00000001ff337807 */ /* 0x000fe40000000000 */
[----:B------:R-:W-:Y:S02]  /*123a0*/  ISETP.GE.U32.AND.EX P1, PT, R17, R47, PT, P1 ;  /* 0x0000002f1100720c */ /* 0x000fe40003f26110 */
[----:B------:R-:W-:Y:S02]  /*123b0*/  IADD3 R51, P2, P3, R51, R26, -R77 ;  /* 0x0000001a33337210 */ /* 0x000fe40007b5e84d */
[----:B------:R-:W-:Y:S02]  /*123c0*/  SEL R53, RZ, 0xffffffff, P0 ;  /* 0xffffffffff357807 */ /* 0x000fe40000000000 */
[----:B------:R-:W-:Y:S02]  /*123d0*/  SEL R69, RZ, 0x1, P1 ;  /* 0x00000001ff457807 */ /* 0x000fe40000800000 */
[----:B------:R-:W-:-:S02]  /*123e0*/  IADD3.X R53, R53, R27, ~R55, P2, P3 ;  /* 0x0000001b35357210 */ /* 0x000fc400017e6c37 */
[----:B------:R-:W-:Y:S02]  /*123f0*/  IADD3 R69, P0, P4, R69, R16, -R25 ;  /* 0x0000001045457210 */ /* 0x000fe40007c1e819 */
        /* <DEDUP_REMOVED lines=18> */
[----:B------:R-:W-:-:S04]  /*12520*/  SEL R47, RZ, 0x1, P0 ;  /* 0x00000001ff2f7807 */ /* 0x000fc80000000000 */
[----:B------:R-:W-:Y:S02]  /*12530*/  IADD3 R47, P3, P4, R47, R24, -R17 ;  /* 0x000000182f2f7210 */ /* 0x000fe40007c7e811 */
[----:B------:R-:W-:Y:S02]  /*12540*/  SEL R17, RZ, 0xffffffff, P0 ;  /* 0xffffffffff117807 */ /* 0x000fe40000000000 */
[----:B------:R-:W-:Y:S02]  /*12550*/  IADD3 R55, P2, -R45, 0x1, RZ ;  /* 0x000000012d377810 */ /* 0x000fe40007f5e1ff */
[----:B------:R-:W-:Y:S01]  /*12560*/  IADD3.X R56, R17, R25, ~R27, P3, P4 ;  /* 0x0000001911387210 */ /* 0x000fe20001fe8c1b */
[-C--:B------:R-:W-:Y:S01]  /*12570*/  IMAD.WIDE.U32 R16, R23, R42.reuse, RZ ;  /* 0x0000002a17107225 */ /* 0x080fe200078e00ff */
[----:B------:R-:W-:Y:S02]  /*12580*/  ISETP.GE.U32.AND P0, PT, R66, R55, PT ;  /* 0x000000374200720c */ /* 0x000fe40003f06070 */
[----:B------:R-:W-:Y:S01]  /*12590*/  IADD3.X R25, ~R65, -0x1, RZ, P2, !PT ;  /* 0xffffffff41197810 */ /* 0x000fe200017fe5ff */
[----:B------:R-:W-:Y:S01]  /*125a0*/  IMAD.WIDE.U32 R26, R22, R42, RZ ;  /* 0x0000002a161a7225 */ /* 0x000fe200078e00ff */
[----:B------:R-:W-:-:S02]  /*125b0*/  IADD3 R24, P3, R45, -0x1, RZ ;  /* 0xffffffff2d187810 */ /* 0x000fc40007f7e0ff */
[----:B------:R-:W-:Y:S01]  /*125c0*/  ISETP.GE.U32.AND.EX P0, PT, R12, R25, PT, P0 ;  /* 0x000000190c00720c */ /* 0x000fe20003f06100 */
[----:B------:R-:W-:-:S03]  /*125d0*/  IMAD.WIDE.U32 R16, P2, R22, R43, R16 ;  /* 0x0000002b16107225 */ /* 0x000fc60007840010 */
[----:B------:R-:W-:Y:S01]  /*125e0*/  SEL R45, R45, R24, !P0 ;  /* 0x000000182d2d7207 */ /* 0x000fe20004000000 */
[----:B------:R-:W-:Y:S01]  /*125f0*/  IMAD.MOV.U32 R24, RZ, RZ, R17 ;  /* 0x000000ffff187224 */ /* 0x000fe200078e0011 */
[----:B------:R-:W-:Y:S01]  /*12600*/  IADD3 R27, P5, R27, R16, RZ ;  /* 0x000000101b1b7210 */ /* 0x000fe20007fbe0ff */
[----:B------:R-:W-:-:S04]  /*12610*/  IMAD.WIDE.U32 R16, R26, 0x1, RZ ;  /* 0x000000011a107825 */ /* 0x000fc800078e00ff */
[----:B------:R-:W-:Y:S01]  /*12620*/  IMAD.X R25, RZ, RZ, RZ, P2 ;  /* 0x000000ffff197224 */ /* 0x000fe200010e06ff */
[-C--:B------:R-:W-:Y:S02]  /*12630*/  ISETP.GE.U32.AND P2, PT, R16, R26.reuse, PT ;  /* 0x0000001a1000720c */ /* 0x080fe40003f46070 */
[----:B------:R-:W-:-:S04]  /*12640*/  IADD3 R26, R17, R26, R27 ;  /* 0x0000001a111a7210 */ /* 0x000fc80007ffe01b */
[----:B------:R-:W-:Y:S01]  /*12650*/  ISETP.GE.U32.AND.EX P2, PT, R26, R27, PT, P2 ;  /* 0x0000001b1a00720c */ /* 0x000fe20003f46120 */
[----:B------:R-:W-:-:S03]  /*12660*/  IMAD.WIDE.U32.X R24, R23, R43, R24, P5 ;  /* 0x0000002b17187225 */ /* 0x000fc600028e0418 */
[----:B------:R-:W-:-:S04]  /*12670*/  SEL R73, RZ, 0xffffffff, P2 ;  /* 0xffffffffff497807 */ /* 0x000fc80001000000 */
[----:B------:R-:W-:-:S04]  /*12680*/  IADD3 R27, P2, P5, R73, R16, -R26 ;  /* 0x00000010491b7210 */ /* 0x000fc80007d5e81a */
[----:B------:R-:W-:Y:S02]  /*12690*/  IADD3.X R73, R73, -0x1, R26, P2, P5 ;  /* 0xffffffff49497810 */ /* 0x000fe400017ea41a */
[----:B------:R-:W-:-:S04]  /*126a0*/  ISETP.GE.U32.AND P2, PT, R24, R27, PT ;  /* 0x0000001b1800720c */ /* 0x000fc80003f46070 */
[----:B------:R-:W-:-:S04]  /*126b0*/  ISETP.GE.U32.AND.EX P2, PT, R25, R73, PT, P2 ;  /* 0x000000491900720c */ /* 0x000fc80003f46120 */
[----:B------:R-:W-:Y:S02]  /*126c0*/  SEL R55, RZ, 0x1, P2 ;  /* 0x00000001ff377807 */ /* 0x000fe40001000000 */
[----:B------:R-:W-:Y:S02]  /*126d0*/  SEL R17, RZ, 0xffffffff, P2 ;  /* 0xffffffffff117807 */ /* 0x000fe40001000000 */
[----:B------:R-:W-:Y:S02]  /*126e0*/  IADD3 R55, P2, P5, R55, R24, -R27 ;  /* 0x0000001837377210 */ /* 0x000fe40007d5e81b */
[----:B------:R-:W2:Y:S01]  /*126f0*/  LDG.E.64 R26, desc[UR22][R34.64+0x8] ;  /* 0x00000816221a7981 */ /* 0x000ea2000c1e1b00 */
[----:B------:R-:W-:-:S04]  /*12700*/  ISETP.GE.U32.AND P1, PT, R46, R67, PT ;  /* 0x000000432e00720c */ /* 0x000fc80003f26070 */
[----:B------:R-:W-:-:S04]  /*12710*/  ISETP.GE.U32.AND.EX P1, PT, R44, R13, PT, P1 ;  /* 0x0000000d2c00720c */ /* 0x000fc80003f26110 */
[----:B------:R-:W-:-:S04]  /*12720*/  SEL R58, RZ, 0x1, P1 ;  /* 0x00000001ff3a7807 */ /* 0x000fc80000800000 */
[----:B------:R-:W-:Y:S02]  /*12730*/  IADD3 R58, P4, P6, R58, R46, -R67 ;  /* 0x0000002e3a3a7210 */ /* 0x000fe40007e9e843 */
[----:B------:R-:W-:Y:S02]  /*12740*/  IADD3.X R46, R17, R25, ~R73, P2, P5 ;  /* 0x00000019112e7210 */ /* 0x000fe400017eac49 */
[----:B------:R-:W-:-:S04]  /*12750*/  IADD3 R17, P5, -R19, 0x1, RZ ;  /* 0x0000000113117810 */ /* 0x000fc80007fbe1ff */
[----:B------:R-:W-:Y:S02]  /*12760*/  ISETP.GE.U32.AND P2, PT, R70, R17, PT ;  /* 0x000000114600720c */ /* 0x000fe40003f46070 */
[----:B------:R-:W-:-:S04]  /*12770*/  IADD3.X R16, ~R18, -0x1, RZ, P5, !PT ;  /* 0xffffffff12107810 */ /* 0x000fc80002ffe5ff */
[----:B------:R-:W-:Y:S02]  /*12780*/  ISETP.GE.U32.AND.EX P2, PT, R71, R16, PT, P2 ;  /* 0x000000104700720c */ /* 0x000fe40003f46120 */
[----:B------:R-:W-:-:S05]  /*12790*/  IADD3 R16, P5, R19, -0x1, RZ ;  /* 0xffffffff13107810 */ /* 0x000fca0007fbe0ff */
[----:B------:R-:W-:-:S05]  /*127a0*/  IMAD.X R17, RZ, RZ, R18, P5 ;  /* 0x000000ffff117224 */ /* 0x000fca00028e0612 */
[----:B------:R-:W-:Y:S02]  /*127b0*/  SEL R18, R18, R17, !P2 ;  /* 0x0000001112127207 */ /* 0x000fe40005000000 */
[----:B------:R-:W-:Y:S02]  /*127c0*/  SEL R17, RZ, 0xffffffff, P1 ;  /* 0xffffffffff117807 */ /* 0x000fe40000800000 */
[----:B------:R-:W-:Y:S02]  /*127d0*/  SEL R19, R19, R16, !P2 ;  /* 0x0000001013137207 */ /* 0x000fe40005000000 */
[----:B------:R-:W-:Y:S02]  /*127e0*/  IADD3.X R17, R17, R44, ~R13, P4, P6 ;  /* 0x0000002c11117210 */ /* 0x000fe400027ecc0d */
[----:B------:R-:W-:Y:S02]  /*127f0*/  IADD3 R16, P4, -R57, 0x1, RZ ;  /* 0x0000000139107810 */ /* 0x000fe40007f9e1ff */
[----:B------:R-:W-:-:S02]  /*12800*/  IADD3 R70, P5, R19, R70, RZ ;  /* 0x0000004613467210 */ /* 0x000fc40007fbe0ff */
[----:B------:R-:W-:Y:S02]  /*12810*/  ISETP.GE.U32.AND P2, PT, R58, R57, PT ;  /* 0x000000393a00720c */ /* 0x000fe40003f46070 */
[----:B------:R-:W-:Y:S02]  /*12820*/  ISETP.GE.U32.AND P1, PT, R67, R16, PT ;  /* 0x000000104300720c */ /* 0x000fe40003f26070 */
[----:B------:R-:W-:Y:S01]  /*12830*/  IADD3.X R16, ~R72, -0x1, RZ, P4, !PT ;  /* 0xffffffff48107810 */ /* 0x000fe200027fe5ff */
[----:B------:R-:W-:Y:S01]  /*12840*/  IMAD.X R71, R18, 0x1, R71, P5 ;  /* 0x0000000112477824 */ /* 0x000fe200028e0647 */
[----:B------:R-:W-:Y:S01]  /*12850*/  ISETP.GE.U32.AND.EX P2, PT, R17, R72, PT, P2 ;  /* 0x000000481100720c */ /* 0x000fe20003f46120 */
[----:B------:R-:W-:Y:S01]  /*12860*/  IMAD.X R18, RZ, RZ, R65, P3 ;  /* 0x000000ffff127224 */ /* 0x000fe200018e0641 */
[----:B------:R-:W-:Y:S02]  /*12870*/  ISETP.GE.U32.AND.EX P1, PT, R13, R16, PT, P1 ;  /* 0x000000100d00720c */ /* 0x000fe40003f26110 */
[----:B------:R-:W-:-:S02]  /*12880*/  IADD3 R16, P5, R57, -0x1, RZ ;  /* 0xffffffff39107810 */ /* 0x000fc40007fbe0ff */
[----:B------:R-:W-:Y:S02]  /*12890*/  SEL R19, RZ, 0x1, P2 ;  /* 0x00000001ff137807 */ /* 0x000fe40001000000 */
[----:B------:R-:W-:Y:S02]  /*128a0*/  SEL R16, R57, R16, !P1 ;  /* 0x0000001039107207 */ /* 0x000fe40004800000 */
[----:B------:R-:W-:Y:S01]  /*128b0*/  SEL R65, R65, R18, !P0 ;  /* 0x0000001241417207 */ /* 0x000fe20004000000 */
[----:B------:R-:W-:Y:S01]  /*128c0*/  IMAD.X R25, RZ, RZ, R72, P5 ;  /* 0x000000ffff197224 */ /* 0x000fe200028e0648 */
[----:B------:R-:W-:Y:S02]  /*128d0*/  IADD3 R57, P0, P3, R19, R58, -R57 ;  /* 0x0000003a13397210 */ /* 0x000fe40007b1e839 */
[----:B------:R-:W-:Y:S02]  /*128e0*/  SEL R58, RZ, 0xffffffff, P2 ;  /* 0xffffffffff3a7807 */ /* 0x000fe40001000000 */
[----:B------:R-:W-:-:S02]  /*128f0*/  IADD3 R19, P5, -R75, 0x1, RZ ;  /* 0x000000014b137810 */ /* 0x000fc40007fbe1ff */
[----:B------:R-:W-:Y:S02]  /*12900*/  IADD3.X R58, R58, R17, ~R72, P0, P3 ;  /* 0x000000113a3a7210 */ /* 0x000fe400007e6c48 */
[----:B------:R-:W-:Y:S02]  /*12910*/  ISETP.GE.U32.AND P0, PT, R70, R19, PT ;  /* 0x000000134600720c */ /* 0x000fe40003f06070 */
[----:B------:R-:W-:Y:S02]  /*12920*/  IADD3 R67, P2, R16, R67, RZ ;  /* 0x0000004310437210 */ /* 0x000fe40007f5e0ff */
[----:B------:R-:W-:-:S04]  /*12930*/  IADD3.X R16, ~R41, -0x1, RZ, P5, !PT ;  /* 0xffffffff29107810 */ /* 0x000fc80002ffe5ff */
[----:B------:R-:W-:Y:S02]  /*12940*/  ISETP.GE.U32.AND.EX P0, PT, R71, R16, PT, P0 ;  /* 0x000000104700720c */ /* 0x000fe40003f06100 */
[----:B------:R-:W-:Y:S02]  /*12950*/  SEL R72, R72, R25, !P1 ;  /* 0x0000001948487207 */ /* 0x000fe40004800000 */
[----:B------:R-:W3:Y:S01]  /*12960*/  LDG.E.64 R24, desc[UR22][R34.64+0x10] ;  /* 0x0000101622187981 */ /* 0x000ee2000c1e1b00 */
[----:B--2---:R-:W-:-:S04]  /*12970*/  IMAD.WIDE.U32 R78, R21, R26, RZ ;  /* 0x0000001a154e7225 */ /* 0x004fc800078e00ff */
[----:B------:R-:W-:-:S04]  /*12980*/  IMAD.WIDE.U32 R18, R20, R26, RZ ;  /* 0x0000001a14127225 */ /* 0x000fc800078e00ff */
[----:B------:R-:W-:-:S04]  /*12990*/  IMAD.WIDE.U32 R78, P3, R20, R27, R78 ;  /* 0x0000001b144e7225 */ /* 0x000fc8000786004e */
        /* <DEDUP_REMOVED lines=8> */
[----:B------:R-:W-:-:S04]  /*12a20*/  IADD3 R16, P5, R75, -0x1, RZ ;  /* 0xffffffff4b107810 */ /* 0x000fc80007fbe0ff */
[----:B------:R-:W-:Y:S02]  /*12a30*/  SEL R75, R75, R16, !P0 ;  /* 0x000000104b4b7207 */ /* 0x000fe40004000000 */
[----:B------:R-:W2:Y:S01]  /*12a40*/  LDL.128 R16, [UR41+0x40] ;  /* 0x00004029ff107983 */ /* 0x000ea20008100c00 */
[----:B------:R-:W-:Y:S01]  /*12a50*/  IADD3 R66, P4, R45, R66, RZ ;  /* 0x000000422d427210 */ /* 0x000fe20007f9e0ff */
[----:B------:R-:W-:Y:S02]  /*12a60*/  IMAD.X R45, RZ, RZ, RZ, P3 ;  /* 0x000000ffff2d7224 */ /* 0x000fe400018e06ff */
[----:B------:R-:W-:-:S04]  /*12a70*/  IMAD.MOV.U32 R44, RZ, RZ, R79 ;  /* 0x000000ffff2c7224 */ /* 0x000fc800078e004f */
[----:B------:R-:W-:-:S03]  /*12a80*/  IMAD.WIDE.U32.X R44, R21, R27, R44, P6 ;  /* 0x0000001b152c7225 */ /* 0x000fc600030e042c */
[----:B------:R-:W-:-:S04]  /*12a90*/  ISETP.GE.U32.AND P1, PT, R44, R77, PT ;  /* 0x0000004d2c00720c */ /* 0x000fc80003f26070 */
[----:B------:R-:W-:Y:S01]  /*12aa0*/  ISETP.GE.U32.AND.EX P1, PT, R45, R73, PT, P1 ;  /* 0x000000492d00720c */ /* 0x000fe20003f26110 */
[----:B------:R-:W-:-:S03]  /*12ab0*/  IMAD.X R65, R65, 0x1, R12, P4 ;  /* 0x0000000141417824 */ /* 0x000fc600020e060c */
[----:B------:R-:W-:Y:S01]  /*12ac0*/  SEL R74, RZ, 0x1, P1 ;  /* 0x00000001ff4a7807 */ /* 0x000fe20000800000 */
[----:B------:R-:W-:Y:S02]  /*12ad0*/  IMAD.X R12, RZ, RZ, R41, P5 ;  /* 0x000000ffff0c7224 */ /* 0x000fe400028e0629 */
[----:B------:R-:W-:Y:S01]  /*12ae0*/  IMAD.X R13, R72, 0x1, R13, P2 ;  /* 0x00000001480d7824 */ /* 0x000fe200010e060d */
[----:B------:R-:W-:Y:S02]  /*12af0*/  IADD3 R44, P3, P6, R74, R44, -R77 ;  /* 0x0000002c4a2c7210 */ /* 0x000fe40007e7e84d */
[----:B------:R-:W-:Y:S02]  /*12b00*/  SEL R74, RZ, 0xffffffff, P1 ;  /* 0xffffffffff4a7807 */ /* 0x000fe40000800000 */
[----:B------:R-:W-:Y:S02]  /*12b10*/  ISETP.GE.U32.AND P1, PT, R67, R32, PT ;  /* 0x000000204300720c */ /* 0x000fe40003f26070 */
[----:B------:R-:W-:-:S02]  /*12b20*/  IADD3 R75, P2, R75, R70, RZ ;  /* 0x000000464b4b7210 */ /* 0x000fc40007f5e0ff */
[----:B------:R-:W-:Y:S02]  /*12b30*/  SEL R12, R41, R12, !P0 ;  /* 0x0000000c290c7207 */ /* 0x000fe40004000000 */
[----:B------:R-:W-:-:S03]  /*12b40*/  ISETP.GE.U32.AND.EX P0, PT, R13, R38, PT, P1 ;  /* 0x000000260d00720c */ /* 0x000fc60003f06110 */
[----:B------:R-:W-:Y:S01]  /*12b50*/  IMAD.X R71, R12, 0x1, R71, P2 ;  /* 0x000000010c477824 */ /* 0x000fe200010e0647 */
[----:B------:R-:W-:Y:S02]  /*12b60*/  SEL R12, RZ, 0x1, P0 ;  /* 0x00000001ff0c7807 */ /* 0x000fe40000000000 */
[----:B------:R-:W-:Y:S02]  /*12b70*/  IADD3.X R45, R74, R45, ~R73, P3, P6 ;  /* 0x0000002d4a2d7210 */ /* 0x000fe40001fecc49 */
[----:B------:R-:W-:Y:S02]  /*12b80*/  IADD3 R67, P1, P2, R12, R67, -R32 ;  /* 0x000000430c437210 */ /* 0x000fe40007a3e820 */
[----:B------:R-:W-:Y:S02]  /*12b90*/  IADD3 R12, P3, -R32, 0x1, RZ ;  /* 0x00000001200c7810 */ /* 0x000fe40007f7e1ff */
[----:B------:R-:W-:Y:S02]  /*12ba0*/  SEL R70, RZ, 0xffffffff, P0 ;  /* 0xffffffffff467807 */ /* 0x000fe40000000000 */
[----:B------:R-:W-:-:S02]  /*12bb0*/  ISETP.GE.U32.AND P0, PT, R75, R12, PT ;  /* 0x0000000c4b00720c */ /* 0x000fc40003f06070 */
[----:B------:R-:W-:Y:S02]  /*12bc0*/  IADD3.X R70, R70, R13, ~R38, P1, P2 ;  /* 0x0000000d46467210 */ /* 0x000fe40000fe4c26 */
[----:B------:R-:W-:Y:S02]  /*12bd0*/  IADD3.X R12, ~R38, -0x1, RZ, P3, !PT ;  /* 0xffffffff260c7810 */ /* 0x000fe40001ffe5ff */
[----:B------:R-:W-:Y:S02]  /*12be0*/  IADD3 R13, P2, -R67, 0x1, RZ ;  /* 0x00000001430d7810 */ /* 0x000fe40007f5e1ff */
[----:B------:R-:W-:Y:S02]  /*12bf0*/  ISETP.GE.U32.AND.EX P0, PT, R71, R12, PT, P0 ;  /* 0x0000000c4700720c */ /* 0x000fe40003f06100 */
[----:B------:R-:W-:Y:S02]  /*12c00*/  ISETP.GE.U32.AND P1, PT, R66, R13, PT ;  /* 0x0000000d4200720c */ /* 0x000fe40003f26070 */
[----:B------:R-:W-:-:S04]  /*12c10*/  IADD3.X R12, ~R70, -0x1, RZ, P2, !PT ;  /* 0xffffffff460c7810 */ /* 0x000fc800017fe5ff */
[----:B------:R-:W-:Y:S02]  /*12c20*/  ISETP.GE.U32.AND.EX P1, PT, R65, R12, PT, P1 ;  /* 0x0000000c4100720c */ /* 0x000fe40003f26110 */
[C---:B------:R-:W-:Y:S02]  /*12c30*/  IADD3 R12, P5, R67.reuse, -0x1, RZ ;  /* 0xffffffff430c7810 */ /* 0x040fe40007fbe0ff */
[C---:B------:R-:W-:Y:S02]  /*12c40*/  IADD3 R13, P2, R32.reuse, -0x1, RZ ;  /* 0xffffffff200d7810 */ /* 0x040fe40007f5e0ff */
[----:B------:R-:W-:Y:S02]  /*12c50*/  SEL R41, R67, R12, !P1 ;  /* 0x0000000c43297207 */ /* 0x000fe40004800000 */
[----:B------:R-:W-:Y:S01]  /*12c60*/  SEL R32, R32, R13, !P0 ;  /* 0x0000000d20207207 */ /* 0x000fe20004000000 */
[----:B------:R-:W-:Y:S01]  /*12c70*/  IMAD.X R13, RZ, RZ, R70, P5 ;  /* 0x000000ffff0d7224 */ /* 0x000fe200028e0646 */
[----:B------:R-:W-:-:S02]  /*12c80*/  IADD3 R41, P4, R41, R66, RZ ;  /* 0x0000004229297210 */ /* 0x000fc40007f9e0ff */
[----:B------:R-:W-:Y:S02]  /*12c90*/  IADD3 R32, P3, R32, R75, RZ ;  /* 0x0000004b20207210 */ /* 0x000fe40007f7e0ff */
[----:B------:R-:W-:-:S05]  /*12ca0*/  SEL R70, R70, R13, !P1 ;  /* 0x0000000d46467207 */ /* 0x000fca0004800000 */
[----:B------:R-:W-:Y:S02]  /*12cb0*/  IMAD.X R65, R70, 0x1, R65, P4 ;  /* 0x0000000146417824 */ /* 0x000fe400020e0641 */
[----:B---3--:R-:W-:-:S04]  /*12cc0*/  IMAD.WIDE.U32 R76, R22, R24, RZ ;  /* 0x00000018164c7225 */ /* 0x008fc800078e00ff */
        /* <DEDUP_REMOVED lines=19> */
[----:B------:R-:W-:Y:S02]  /*12e00*/  ISETP.GE.U32.AND P1, PT, R33, R40, PT ;  /* 0x000000282100720c */ /* 0x000fe40003f26070 */
[----:B------:R-:W-:Y:S02]  /*12e10*/  IADD3.X R67, R13, R67, ~R75, P5, P6 ;  /* 0x000000430d437210 */ /* 0x000fe40002fecc4b */
[----:B------:R-:W-:Y:S01]  /*12e20*/  ISETP.GE.U32.AND.EX P1, PT, R31, R36, PT, P1 ;  /* 0x000000241f00720c */ /* 0x000fe20003f26110 */
[----:B------:R-:W-:-:S03]  /*12e30*/  IMAD.X R13, RZ, RZ, R38, P2 ;  /* 0x000000ffff0d7224 */ /* 0x000fc600010e0626 */
[----:B------:R-:W-:Y:S02]  /*12e40*/  SEL R72, RZ, 0x1, P1 ;  /* 0x00000001ff487807 */ /* 0x000fe40000800000 */
[----:B------:R-:W-:Y:S02]  /*12e50*/  SEL R12, R38, R13, !P0 ;  /* 0x0000000d260c7207 */ /* 0x000fe40004000000 */
[----:B------:R-:W-:Y:S02]  /*12e60*/  IADD3 R72, P0, P2, R72, R33, -R40 ;  /* 0x0000002148487210 */ /* 0x000fe40007a1e828 */
[----:B------:R-:W-:-:S04]  /*12e70*/  SEL R38, RZ, 0xffffffff, P1 ;  /* 0xffffffffff267807 */ /* 0x000fc80000800000 */
[----:B------:R-:W-:Y:S02]  /*12e80*/  IADD3.X R38, R38, R31, ~R36, P0, P2 ;  /* 0x0000001f26267210 */ /* 0x000fe400007e4c24 */
[----:B------:R-:W-:Y:S02]  /*12e90*/  ISETP.GE.U32.AND P0, PT, R72, R61, PT ;  /* 0x0000003d4800720c */ /* 0x000fe40003f06070 */
[----:B------:R-:W-:Y:S02]  /*12ea0*/  IADD3 R13, P1, -R61, 0x1, RZ ;  /* 0x000000013d0d7810 */ /* 0x000fe40007f3e1ff */
[----:B------:R-:W-:Y:S02]  /*12eb0*/  ISETP.GE.U32.AND.EX P0, PT, R38, R63, PT, P0 ;  /* 0x0000003f2600720c */ /* 0x000fe40003f06100 */
[----:B------:R-:W-:Y:S02]  /*12ec0*/  ISETP.GE.U32.AND P4, PT, R40, R13, PT ;  /* 0x0000000d2800720c */ /* 0x000fe40003f86070 */
[----:B------:R-:W-:-:S02]  /*12ed0*/  SEL R70, RZ, 0x1, P0 ;  /* 0x00000001ff467807 */ /* 0x000fc40000000000 */
[----:B------:R-:W-:Y:S02]  /*12ee0*/  IADD3.X R13, ~R63, -0x1, RZ, P1, !PT ;  /* 0xffffffff3f0d7810 */ /* 0x000fe40000ffe5ff */
[----:B------:R-:W-:Y:S02]  /*12ef0*/  IADD3 R31, P2, P1, R70, R72, -R61 ;  /* 0x00000048461f7210 */ /* 0x000fe4000795e83d */
[----:B------:R-:W-:Y:S02]  /*12f00*/  ISETP.GE.U32.AND.EX P4, PT, R36, R13, PT, P4 ;  /* 0x0000000d2400720c */ /* 0x000fe40003f86140 */
[----:B------:R-:W-:-:S04]  /*12f10*/  IADD3 R70, P5, R61, -0x1, RZ ;  /* 0xffffffff3d467810 */ /* 0x000fc80007fbe0ff */
[----:B------:R-:W-:Y:S02]  /*12f20*/  SEL R61, R61, R70, !P4 ;  /* 0x000000463d3d7207 */ /* 0x000fe40006000000 */
[----:B------:R-:W-:Y:S01]  /*12f30*/  IADD3 R70, P6, -R30, 0x1, RZ ;  /* 0x000000011e467810 */ /* 0x000fe20007fde1ff */
[----:B------:R-:W-:Y:S02]  /*12f40*/  IMAD.X R33, R12, 0x1, R71, P3 ;  /* 0x000000010c217824 */ /* 0x000fe400018e0647 */
[----:B------:R-:W-:Y:S01]  /*12f50*/  IMAD.WIDE.U32 R12, R17, R42, RZ ;  /* 0x0000002a110c7225 */ /* 0x000fe200078e00ff */
[----:B------:R-:W-:Y:S02]  /*12f60*/  ISETP.GE.U32.AND P3, PT, R37, R70, PT ;  /* 0x000000462500720c */ /* 0x000fe40003f66070 */
[----:B------:R-:W-:Y:S02]  /*12f70*/  IADD3.X R71, ~R39, -0x1, RZ, P6, !PT ;  /* 0xffffffff27477810 */ /* 0x000fe400037fe5ff */
[----:B------:R-:W-:-:S02]  /*12f80*/  IADD3 R70, P6, R61, R40, RZ ;  /* 0x000000283d467210 */ /* 0x000fc40007fde0ff */
[----:B------:R-:W-:Y:S01]  /*12f90*/  SEL R40, RZ, 0xffffffff, P0 ;  /* 0xffffffffff287807 */ /* 0x000fe20000000000 */
[----:B------:R-:W-:-:S03]  /*12fa0*/  IMAD.WIDE.U32 R72, R16, R42, RZ ;  /* 0x0000002a10487225 */ /* 0x000fc600078e00ff */
[----:B------:R-:W-:Y:S01]  /*12fb0*/  IADD3.X R38, R40, R38, ~R63, P2, P1 ;  /* 0x0000002628267210 */ /* 0x000fe200017e2c3f */
[----:B------:R-:W-:Y:S01]  /*12fc0*/  IMAD.WIDE.U32 R12, P2, R16, R43, R12 ;  /* 0x0000002b100c7225 */ /* 0x000fe2000784000c */
[----:B------:R-:W-:Y:S02]  /*12fd0*/  ISETP.GE.U32.AND.EX P0, PT, R28, R71, PT, P3 ;  /* 0x000000471c00720c */ /* 0x000fe40003f06130 */
[----:B------:R-:W-:Y:S01]  /*12fe0*/  IADD3 R61, P1, R30, -0x1, RZ ;  /* 0xffffffff1e3d7810 */ /* 0x000fe20007f3e0ff */
[----:B------:R-:W-:Y:S01]  /*12ff0*/  IMAD.WIDE.U32 R74, R72, 0x1, RZ ;  /* 0x00000001484a7825 */ /* 0x000fe200078e00ff */
[----:B------:R-:W-:Y:S02]  /*13000*/  IADD3 R71, P3, R73, R12, RZ ;  /* 0x0000000c49477210 */ /* 0x000fe40007f7e0ff */
[----:B------:R-:W-:Y:S01]  /*13010*/  SEL R30, R30, R61, !P0 ;  /* 0x0000003d1e1e7207 */ /* 0x000fe20004000000 */
[----:B------:R-:W-:Y:S01]  /*13020*/  IMAD.X R12, RZ, RZ, R63, P5 ;  /* 0x000000ffff0c7224 */ /* 0x000fe200028e063f */
[----:B------:R-:W-:-:S02]  /*13030*/  ISETP.GE.U32.AND P5, PT, R74, R72, PT ;  /* 0x000000484a00720c */ /* 0x000fc40003fa6070 */
[----:B------:R-:W-:-:S04]  /*13040*/  IADD3 R61, R75, R72, R71 ;  /* 0x000000484b3d7210 */ /* 0x000fc80007ffe047 */
[----:B------:R-:W-:Y:S02]  /*13050*/  ISETP.GE.U32.AND.EX P5, PT, R61, R71, PT, P5 ;  /* 0x000000473d00720c */ /* 0x000fe40003fa6150 */
[----:B------:R-:W-:Y:S02]  /*13060*/  SEL R63, R63, R12, !P4 ;  /* 0x0000000c3f3f7207 */ /* 0x000fe40006000000 */
[----:B------:R-:W-:Y:S01]  /*13070*/  SEL R12, RZ, 0xffffffff, P5 ;  /* 0xffffffffff0c7807 */ /* 0x000fe20002800000 */
[----:B------:R-:W-:-:S03]  /*13080*/  IMAD.WIDE.U32 R72, R23, R24, RZ ;  /* 0x0000001817487225 */ /* 0x000fc600078e00ff */
[----:B------:R-:W-:Y:S01]  /*13090*/  IADD3 R71, P4, P5, R12, R74, -R61 ;  /* 0x0000004a0c477210 */ /* 0x000fe20007d9e83d */
[----:B------:R-:W-:-:S03]  /*130a0*/  IMAD.X R36, R63, 0x1, R36, P6 ;  /* 0x000000013f247824 */ /* 0x000fc600030e0624 */
[----:B------:R-:W-:Y:S01]  /*130b0*/  IADD3.X R61, R12, -0x1, R61, P4, P5 ;  /* 0xffffffff0c3d7810 */ /* 0x000fe200027ea43d */
[----:B------:R-:W-:Y:S01]  /*130c0*/  IMAD.WIDE.U32 R72, P4, R22, R25, R72 ;  /* 0x0000001916487225 */ /* 0x000fe20007880048 */
[----:B------:R-:W-:-:S03]  /*130d0*/  IADD3 R37, P6, R30, R37, RZ ;  /* 0x000000251e257210 */ /* 0x000fc60007fde0ff */
[----:B------:R-:W-:Y:S01]  /*130e0*/  IMAD.X R30, RZ, RZ, R39, P1 ;  /* 0x000000ffff1e7224 */ /* 0x000fe200008e0627 */
[----:B------:R-:W-:Y:S01]  /*130f0*/  IADD3 R77, P1, R77, R72, RZ ;  /* 0x000000484d4d7210 */ /* 0x000fe20007f3e0ff */
[----:B------:R-:W-:Y:S02]  /*13100*/  IMAD.MOV.U32 R74, RZ, RZ, R73 ;  /* 0x000000ffff4a7224 */ /* 0x000fe400078e0049 */
[----:B------:R-:W-:Y:S01]  /*13110*/  IMAD.WIDE.U32 R72, R76, 0x1, RZ ;  /* 0x000000014c487825 */ /* 0x000fe200078e00ff */
[----:B------:R-:W-:-:S04]  /*13120*/  SEL R39, R39, R30, !P0 ;  /* 0x0000001e27277207 */ /* 0x000fc80004000000 */
[-C--:B------:R-:W-:Y:S02]  /*13130*/  IADD3 R63, R73, R76.reuse, R77 ;  /* 0x0000004c493f7210 */ /* 0x080fe40007ffe04d */
[----:B------:R-:W-:-:S04]  /*13140*/  ISETP.GE.U32.AND P0, PT, R72, R76, PT ;  /* 0x0000004c4800720c */ /* 0x000fc80003f06070 */
[----:B------:R-:W-:Y:S01]  /*13150*/  ISETP.GE.U32.AND.EX P0, PT, R63, R77, PT, P0 ;  /* 0x0000004d3f00720c */ /* 0x000fe20003f06100 */
[----:B------:R-:W-:-:S03]  /*13160*/  IMAD.X R75, RZ, RZ, RZ, P4 ;  /* 0x000000ffff4b7224 */ /* 0x000fc600020e06ff */
[----:B------:R-:W-:Y:S01]  /*13170*/  SEL R30, RZ, 0xffffffff, P0 ;  /* 0xffffffffff1e7807 */ /* 0x000fe20000000000 */
[----:B------:R-:W-:-:S03]  /*13180*/  IMAD.WIDE.U32.X R74, R23, R25, R74, P1 ;  /* 0x00000019174a7225 */ /* 0x000fc600008e044a */
        /* <DEDUP_REMOVED lines=8> */
[----:B------:R-:W-:Y:S02]  /*13210*/  IADD3 R42, P1, -R64, 0x1, RZ ;  /* 0x00000001402a7810 */ /* 0x000fe40007f3e1ff */
[----:B------:R-:W-:Y:S02]  /*13220*/  P2R R12, PR, RZ, 0x40 ;  /* 0x00000040ff0c7803 */ /* 0x000fe40000000000 */
[----:B------:R-:W-:Y:S02]  /*13230*/  IADD3.X R73, ~R68, -0x1, RZ, P1, !PT ;  /* 0xffffffff44497810 */ /* 0x000fe40000ffe5ff */
[----:B------:R-:W-:Y:S02]  /*13240*/  ISETP.GE.U32.AND P1, PT, R59, R42, PT ;  /* 0x0000002a3b00720c */ /* 0x000fe40003f26070 */
[----:B------:R-:W-:-:S02]  /*13250*/  IADD3 R75, P6, R64, -0x1, RZ ;  /* 0xffffffff404b7810 */ /* 0x000fc40007fde0ff */
[----:B------:R-:W-:-:S03]  /*13260*/  ISETP.GE.U32.AND.EX P1, PT, R60, R73, PT, P1 ;  /* 0x000000493c00720c */ /* 0x000fc60003f26110 */
[----:B------:R-:W-:Y:S01]  /*13270*/  IMAD.X R77, RZ, RZ, R68, P6 ;  /* 0x000000ffff4d7224 */ /* 0x000fe200030e0644 */
[----:B------:R-:W-:-:S04]  /*13280*/  SEL R64, R64, R75, !P1 ;  /* 0x0000004b40407207 */ /* 0x000fc80004800000 */
[----:B------:R-:W-:Y:S02]  /*13290*/  SEL R73, R68, R77, !P1 ;  /* 0x0000004d44497207 */ /* 0x000fe40004800000 */
[----:B------:R-:W-:Y:S02]  /*132a0*/  IADD3 R64, P1, R64, R59, RZ ;  /* 0x0000003b40407210 */ /* 0x000fe40007f3e0ff */
[----:B------:R-:W-:-:S03]  /*132b0*/  ISETP.NE.AND P6, PT, R12, RZ, PT ;  /* 0x000000ff0c00720c */ /* 0x000fc60003fc5270 */
[----:B------:R-:W-:Y:S01]  /*132c0*/  IMAD.X R60, R73, 0x1, R60, P1 ;  /* 0x00000001493c7824 */ /* 0x000fe200008e063c */
[----:B------:R-:W-:-:S04]  /*132d0*/  IADD3 R12, P1, -R69, 0x1, RZ ;  /* 0x00000001450c7810 */ /* 0x000fc80007f3e1ff */
[----:B------:R-:W-:Y:S02]  /*132e0*/  IADD3.X R59, ~R62, -0x1, RZ, P1, !PT ;  /* 0xffffffff3e3b7810 */ /* 0x000fe40000ffe5ff */
[----:B------:R-:W-:-:S05]  /*132f0*/  IADD3 R42, P1, R69, -0x1, RZ ;  /* 0xffffffff452a7810 */ /* 0x000fca0007f3e0ff */
[----:B------:R-:W-:Y:S01]  /*13300*/  IMAD.X R73, RZ, RZ, R62, P1 ;  /* 0x000000ffff497224 */ /* 0x000fe200008e063e */
[----:B------:R-:W-:Y:S01]  /*13310*/  ISETP.GE.U32.AND P1, PT, R64, R12, PT ;  /* 0x0000000c4000720c */ /* 0x000fe20003f26070 */
[----:B------:R-:W-:-:S03]  /*13320*/  IMAD.WIDE.U32 R76, R17, R24, RZ ;  /* 0x00000018114c7225 */ /* 0x000fc600078e00ff */
[----:B------:R-:W-:Y:S01]  /*13330*/  ISETP.GE.U32.AND.EX P1, PT, R60, R59, PT, P1 ;  /* 0x0000003b3c00720c */ /* 0x000fe20003f26110 */
[----:B------:R-:W-:-:S03]  /*13340*/  IMAD.WIDE.U32 R74, R16, R24, RZ ;  /* 0x00000018104a7225 */ /* 0x000fc600078e00ff */
[----:B------:R-:W-:Y:S02]  /*13350*/  SEL R59, R69, R42, !P1 ;  /* 0x0000002a453b7207 */ /* 0x000fe40004800000 */
[----:B------:R-:W-:Y:S01]  /*13360*/  SEL R69, R62, R73, !P1 ;  /* 0x000000493e457207 */ /* 0x000fe20004800000 */
[----:B------:R-:W-:Y:S02]  /*13370*/  IMAD.X R73, RZ, RZ, RZ, P2 ;  /* 0x000000ffff497224 */ /* 0x000fe400010e06ff */
[----:B------:R-:W-:-:S04]  /*13380*/  IMAD.WIDE.U32 R76, P2, R16, R25, R76 ;  /* 0x00000019104c7225 */ /* 0x000fc8000784004c */
[----:B------:R-:W-:Y:S02]  /*13390*/  IMAD.MOV.U32 R72, RZ, RZ, R13 ;  /* 0x000000ffff487224 */ /* 0x000fe400078e000d */
[----:B------:R-:W-:Y:S02]  /*133a0*/  IMAD.X R13, RZ, RZ, RZ, P2 ;  /* 0x000000ffff0d7224 */ /* 0x000fe400010e06ff */
[----:B------:R-:W-:Y:S01]  /*133b0*/  IMAD.MOV.U32 R12, RZ, RZ, R77 ;  /* 0x000000ffff0c7224 */ /* 0x000fe200078e004d */
[----:B------:R-:W-:Y:S01]  /*133c0*/  IADD3 R77, P2, R75, R76, RZ ;  /* 0x0000004c4b4d7210 */ /* 0x000fe20007f5e0ff */
[----:B------:R-:W-:-:S04]  /*133d0*/  IMAD.WIDE.U32.X R42, R17, R43, R72, P3 ;  /* 0x0000002b112a7225 */ /* 0x000fc800018e0448 */
        /* <DEDUP_REMOVED lines=11> */
[----:B------:R-:W-:Y:S02]  /*13490*/  IADD3 R59, P1, R59, R64, RZ ;  /* 0x000000403b3b7210 */ /* 0x000fe40007f3e0ff */
[----:B------:R-:W-:Y:S02]  /*134a0*/  SEL R75, RZ, 0xffffffff, P2 ;  /* 0xffffffffff4b7807 */ /* 0x000fe40001000000 */
[----:B------:R-:W-:Y:S01]  /*134b0*/  IADD3 R64, P2, P3, R17, R12, -R73 ;  /* 0x0000000c11407210 */ /* 0x000fe20007b5e849 */
[----:B------:R-:W-:-:S03]  /*134c0*/  IMAD.WIDE.U32 R72, R23, R26, RZ ;  /* 0x0000001a17487225 */ /* 0x000fc600078e00ff */
[----:B------:R-:W-:Y:S01]  /*134d0*/  IADD3.X R62, R75, R13, ~R77, P2, P3 ;  /* 0x0000000d4b3e7210 */ /* 0x000fe200017e6c4d */
[----:B------:R-:W-:-:S04]  /*134e0*/  IMAD.WIDE.U32 R12, R22, R26, RZ ;  /* 0x0000001a160c7225 */ /* 0x000fc800078e00ff */
[----:B------:R-:W-:-:S04]  /*134f0*/  IMAD.WIDE.U32 R72, P2, R22, R27, R72 ;  /* 0x0000001b16487225 */ /* 0x000fc80007840048 */
[----:B------:R-:W-:Y:S01]  /*13500*/  IMAD.X R17, RZ, RZ, RZ, P2 ;  /* 0x000000ffff117224 */ /* 0x000fe200010e06ff */
[----:B------:R-:W-:Y:S01]  /*13510*/  IADD3 R75, P2, R13, R72, RZ ;  /* 0x000000480d4b7210 */ /* 0x000fe20007f5e0ff */
[----:B------:R-:W-:Y:S02]  /*13520*/  IMAD.MOV.U32 R16, RZ, RZ, R73 ;  /* 0x000000ffff107224 */ /* 0x000fe400078e0049 */
[----:B------:R-:W-:-:S04]  /*13530*/  IMAD.WIDE.U32 R72, R12, 0x1, RZ ;  /* 0x000000010c487825 */ /* 0x000fc800078e00ff */
[----:B------:R-:W-:-:S04]  /*13540*/  IMAD.WIDE.U32.X R26, R23, R27, R16, P2 ;  /* 0x0000001b171a7225 */ /* 0x000fc800010e0410 */
[----:B------:R-:W-:Y:S01]  /*13550*/  IMAD.WIDE.U32 R22, R21, R24, RZ ;  /* 0x0000001815167225 */ /* 0x000fe200078e00ff */
[-C--:B------:R-:W-:Y:S02]  /*13560*/  ISETP.GE.U32.AND P2, PT, R72, R12.reuse, PT ;  /* 0x0000000c4800720c */ /* 0x080fe40003f46070 */
[----:B------:R-:W-:Y:S01]  /*13570*/  IADD3 R68, R73, R12, R75 ;  /* 0x0000000c49447210 */ /* 0x000fe20007ffe04b */
[----:B------:R-:W-:-:S04]  /*13580*/  IMAD.WIDE.U32 R12, R20, R24, RZ ;  /* 0x00000018140c7225 */ /* 0x000fc800078e00ff */
[----:B------:R-:W-:-:S04]  /*13590*/  IMAD.WIDE.U32 R22, P3, R20, R25, R22 ;  /* 0x0000001914167225 */ /* 0x000fc80007860016 */
[----:B------:R-:W-:Y:S01]  /*135a0*/  IMAD.X R17, RZ, RZ, RZ, P3 ;  /* 0x000000ffff117224 */ /* 0x000fe200018e06ff */
[----:B------:R-:W-:Y:S01]  /*135b0*/  IADD3 R13, P3, R13, R22, RZ ;  /* 0x000000160d0d7210 */ /* 0x000fe20007f7e0ff */
[----:B------:R-:W-:-:S04]  /*135c0*/  IMAD.MOV.U32 R16, RZ, RZ, R23 ;  /* 0x000000ffff107224 */ /* 0x000fc800078e0017 */
[----:B------:R-:W-:Y:S02]  /*135d0*/  IMAD.WIDE.U32.X R16, R21, R25, R16, P3 ;  /* 0x0000001915107225 */ /* 0x000fe400018e0410 */
[----:B------:R-:W2:Y:S01]  /*135e0*/  LDG.E.64 R24, desc[UR22][R34.64+0x18] ;  /* 0x0000181622187981 */ /* 0x000ea2000c1e1b00 */
[----:B------:R-:W-:-:S04]  /*135f0*/  ISETP.GE.U32.AND.EX P2, PT, R68, R75, PT, P2 ;  /* 0x0000004b4400720c */ /* 0x000fc80003f46120 */
        /* <DEDUP_REMOVED lines=8> */
[----:B------:R-:W3:Y:S02]  /*13680*/  LDL.128 R20, [UR41+0x50] ;  /* 0x00005029ff147983 */ /* 0x000ee40008100c00 */
[----:B------:R-:W-:Y:S02]  /*13690*/  IADD3.X R42, R68, R43, ~R61, P2, P3 ;  /* 0x0000002b442a7210 */ /* 0x000fe400017e6c3d */
[----:B------:R-:W-:-:S04]  /*136a0*/  ISETP.GE.U32.AND P2, PT, R26, R73, PT ;  /* 0x000000491a00720c */ /* 0x000fc80003f46070 */
[----:B------:R-:W-:-:S04]  /*136b0*/  ISETP.GE.U32.AND.EX P2, PT, R27, R75, PT, P2 ;  /* 0x0000004b1b00720c */ /* 0x000fc80003f46120 */
[----:B------:R-:W-:Y:S02]  /*136c0*/  SEL R43, RZ, 0x1, P2 ;  /* 0x00000001ff2b7807 */ /* 0x000fe40001000000 */
[----:B------:R-:W-:Y:S02]  /*136d0*/  SEL R61, RZ, 0xffffffff, P2 ;  /* 0xffffffffff3d7807 */ /* 0x000fe40001000000 */
[----:B------:R-:W-:-:S04]  /*136e0*/  IADD3 R43, P2, P3, R43, R26, -R73 ;  /* 0x0000001a2b2b7210 */ /* 0x000fc80007b5e849 */
[----:B------:R-:W-:Y:S01]  /*136f0*/  IADD3.X R61, R61, R27, ~R75, P2, P3 ;  /* 0x0000001b3d3d7210 */ /* 0x000fe200017e6c4b */
[----:B------:R-:W-:-:S03]  /*13700*/  IMAD.WIDE.U32 R26, R12, 0x1, RZ ;  /* 0x000000010c1a7825 */ /* 0x000fc600078e00ff */
[-C--:B------:R-:W-:Y:S02]  /*13710*/  ISETP.GE.U32.AND P2, PT, R26, R12.reuse, PT ;  /* 0x0000000c1a00720c */ /* 0x080fe40003f46070 */
[----:B------:R-:W-:-:S04]  /*13720*/  IADD3 R12, R27, R12, R13 ;  /* 0x0000000c1b0c7210 */ /* 0x000fc80007ffe00d */
[----:B------:R-:W-:-:S04]  /*13730*/  ISETP.GE.U32.AND.EX P2, PT, R12, R13, PT, P2 ;  /* 0x0000000d0c00720c */ /* 0x000fc80003f46120 */
[----:B------:R-:W-:-:S04]  /*13740*/  SEL R75, RZ, 0xffffffff, P2 ;  /* 0xffffffffff4b7807 */ /* 0x000fc80001000000 */
[----:B------:R-:W-:-:S04]  /*13750*/  IADD3 R73, P2, P3, R75, R26, -R12 ;  /* 0x0000001a4b497210 */ /* 0x000fc80007b5e80c */
[----:B------:R-:W-:Y:S02]  /*13760*/  IADD3.X R75, R75, -0x1, R12, P2, P3 ;  /* 0xffffffff4b4b7810 */ /* 0x000fe400017e640c */
[----:B------:R-:W-:Y:S02]  /*13770*/  ISETP.GE.U32.AND P2, PT, R16, R73, PT ;  /* 0x000000491000720c */ /* 0x000fe40003f46070 */
[----:B------:R-:W-:Y:S02]  /*13780*/  ISETP.GE.U32.AND P0, PT, R70, R51, PT ;  /* 0x000000334600720c */ /* 0x000fe40003f06070 */
[----:B------:R-:W-:Y:S02]  /*13790*/  ISETP.GE.U32.AND.EX P2, PT, R17, R75, PT, P2 ;  /* 0x0000004b1100720c */ /* 0x000fe40003f46120 */
[----:B------:R-:W-:Y:S02]  /*137a0*/  ISETP.GE.U32.AND.EX P0, PT, R36, R53, PT, P0 ;  /* 0x000000352400720c */ /* 0x000fe40003f06100 */
[----:B------:R-:W-:-:S02]  /*137b0*/  SEL R13, RZ, 0x1, P2 ;  /* 0x00000001ff0d7807 */ /* 0x000fc40001000000 */
[----:B------:R-:W-:Y:S02]  /*137c0*/  SEL R63, RZ, 0x1, P0 ;  /* 0x00000001ff3f7807 */ /* 0x000fe40000000000 */
[----:B------:R-:W-:Y:S02]  /*137d0*/  SEL R27, RZ, 0xffffffff, P2 ;  /* 0xffffffffff1b7807 */ /* 0x000fe40001000000 */
[----:B------:R-:W-:Y:S02]  /*137e0*/  IADD3 R68, P2, P3, R13, R16, -R73 ;  /* 0x000000100d447210 */ /* 0x000fe40007b5e849 */
[----:B------:R-:W-:Y:S02]  /*137f0*/  IADD3 R63, P4, P5, R63, R70, -R51 ;  /* 0x000000463f3f7210 */ /* 0x000fe40007d9e833 */
[----:B------:R-:W-:Y:S01]  /*13800*/  IADD3.X R70, R27, R17, ~R75, P2, P3 ;  /* 0x000000111b467210 */ /* 0x000fe200017e6c4b */
[----:B------:R-:W-:Y:S02]  /*13810*/  IMAD.X R69, R69, 0x1, R60, P1 ;  /* 0x0000000145457824 */ /* 0x000fe400008e063c */
[----:B--2---:R-:W-:-:S04]  /*13820*/  IMAD.WIDE.U32 R26, R19, R24, RZ ;  /* 0x00000018131a7225 */ /* 0x004fc800078e00ff */
[----:B------:R-:W-:-:S04]  /*13830*/  IMAD.WIDE.U32 R16, R18, R24, RZ ;  /* 0x0000001812107225 */ /* 0x000fc800078e00ff */
[----:B------:R-:W-:-:S04]  /*13840*/  IMAD.WIDE.U32 R26, P2, R25, R18, R26 ;  /* 0x00000012191a7225 */ /* 0x000fc8000784001a */
[----:B------:R-:W-:Y:S01]  /*13850*/  IMAD.WIDE.U32 R12, R16, 0x1, RZ ;  /* 0x00000001100c7825 */ /* 0x000fe200078e00ff */
[----:B------:R-:W-:-:S03]  /*13860*/  IADD3 R73, P3, R17, R26, RZ ;  /* 0x0000001a11497210 */ /* 0x000fc60007f7e0ff */
[----:B------:R-:W-:Y:S01]  /*13870*/  IMAD.X R17, RZ, RZ, RZ, P2 ;  /* 0x000000ffff117224 */ /* 0x000fe200010e06ff */
[-C--:B------:R-:W-:Y:S02]  /*13880*/  ISETP.GE.U32.AND P2, PT, R12, R16.reuse, PT ;  /* 0x000000100c00720c */ /* 0x080fe40003f46070 */
[----:B------:R-:W-:Y:S01]  /*13890*/  IADD3 R26, R13, R16, R73 ;  /* 0x000000100d1a7210 */ /* 0x000fe20007ffe049 */
[----:B------:R-:W-:-:S03]  /*138a0*/  IMAD.MOV.U32 R16, RZ, RZ, R27 ;  /* 0x000000ffff107224 */ /* 0x000fc600078e001b */
        /* <DEDUP_REMOVED lines=11> */
[----:B------:R-:W2:Y:S01]  /*13960*/  LDG.E.64 R74, desc[UR22][R34.64+0x20] ;  /* 0x00002016224a7981 */ /* 0x000ea2000c1e1b00 */
[----:B------:R-:W-:-:S04]  /*13970*/  IADD3 R12, P2, -R51, 0x1, RZ ;  /* 0x00000001330c7810 */ /* 0x000fc80007f5e1ff */
[----:B------:R-:W-:Y:S02]  /*13980*/  ISETP.GE.U32.AND P1, PT, R59, R12, PT ;  /* 0x0000000c3b00720c */ /* 0x000fe40003f26070 */
[----:B------:R-:W-:Y:S02]  /*13990*/  IADD3.X R12, ~R53, -0x1, RZ, P2, !PT ;  /* 0xffffffff350c7810 */ /* 0x000fe400017fe5ff */
[----:B------:R-:W-:Y:S02]  /*139a0*/  IADD3 R16, P2, R51, -0x1, RZ ;  /* 0xffffffff33107810 */ /* 0x000fe40007f5e0ff */
[----:B------:R-:W-:Y:S02]  /*139b0*/  ISETP.GE.U32.AND.EX P1, PT, R69, R12, PT, P1 ;  /* 0x0000000c4500720c */ /* 0x000fe40003f26110 */
[----:B------:R-:W-:Y:S02]  /*139c0*/  SEL R12, RZ, 0xffffffff, P0 ;  /* 0xffffffffff0c7807 */ /* 0x000fe40000000000 */
[----:B------:R-:W-:Y:S01]  /*139d0*/  SEL R16, R51, R16, !P1 ;  /* 0x0000001033107207 */ /* 0x000fe20004800000 */
[--C-:B------:R-:W-:Y:S01]  /*139e0*/  IMAD.X R60, RZ, RZ, R53.reuse, P2 ;  /* 0x000000ffff3c7224 */ /* 0x100fe200010e0635 */
[----:B------:R-:W-:-:S02]  /*139f0*/  IADD3.X R36, R12, R36, ~R53, P4, P5 ;  /* 0x000000240c247210 */ /* 0x000fc400027eac35 */
[----:B------:R-:W-:Y:S01]  /*13a00*/  IADD3 R59, P2, R16, R59, RZ ;  /* 0x0000003b103b7210 */ /* 0x000fe20007f5e0ff */
[----:B---3--:R-:W-:Y:S01]  /*13a10*/  IMAD.WIDE.U32 R16, R21, R24, RZ ;  /* 0x0000001815107225 */ /* 0x008fe200078e00ff */
[----:B------:R-:W-:-:S03]  /*13a20*/  IADD3 R12, P3, -R44, 0x1, RZ ;  /* 0x000000012c0c7810 */ /* 0x000fc60007f7e1ff */
[C---:B------:R-:W-:Y:S01]  /*13a30*/  IMAD.WIDE.U32 R26, R20.reuse, R24, RZ ;  /* 0x00000018141a7225 */ /* 0x040fe200078e00ff */
[----:B------:R-:W-:Y:S02]  /*13a40*/  ISETP.GE.U32.AND P0, PT, R55, R12, PT ;  /* 0x0000000c3700720c */ /* 0x000fe40003f06070 */
[----:B------:R-:W-:Y:S01]  /*13a50*/  IADD3.X R13, ~R45, -0x1, RZ, P3, !PT ;  /* 0xffffffff2d0d7810 */ /* 0x000fe20001ffe5ff */
[----:B------:R-:W-:-:S03]  /*13a60*/  IMAD.WIDE.U32 R16, P3, R20, R25, R16 ;  /* 0x0000001914107225 */ /* 0x000fc60007860010 */
[----:B------:R-:W-:Y:S01]  /*13a70*/  ISETP.GE.U32.AND.EX P0, PT, R46, R13, PT, P0 ;  /* 0x0000000d2e00720c */ /* 0x000fe20003f06100 */
[----:B------:R-:W-:Y:S01]  /*13a80*/  IMAD.WIDE.U32 R12, R26, 0x1, RZ ;  /* 0x000000011a0c7825 */ /* 0x000fe200078e00ff */
[----:B------:R-:W-:Y:S02]  /*13a90*/  IADD3 R27, P4, R27, R16, RZ ;  /* 0x000000101b1b7210 */ /* 0x000fe40007f9e0ff */
[----:B------:R-:W-:Y:S02]  /*13aa0*/  SEL R60, R53, R60, !P1 ;  /* 0x0000003c353c7207 */ /* 0x000fe40004800000 */
[-C--:B------:R-:W-:Y:S02]  /*13ab0*/  ISETP.GE.U32.AND P1, PT, R12, R26.reuse, PT ;  /* 0x0000001a0c00720c */ /* 0x080fe40003f26070 */
[----:B------:R-:W-:-:S04]  /*13ac0*/  IADD3 R26, R13, R26, R27 ;  /* 0x0000001a0d1a7210 */ /* 0x000fc80007ffe01b */
[----:B------:R-:W-:-:S04]  /*13ad0*/  ISETP.GE.U32.AND.EX P1, PT, R26, R27, PT, P1 ;  /* 0x0000001b1a00720c */ /* 0x000fc80003f26110 */
[----:B------:R-:W-:-:S04]  /*13ae0*/  SEL R53, RZ, 0xffffffff, P1 ;  /* 0xffffffffff357807 */ /* 0x000fc80000800000 */
[----:B------:R-:W-:-:S04]  /*13af0*/  IADD3 R51, P1, P5, R53, R12, -R26 ;  /* 0x0000000c35337210 */ /* 0x000fc80007d3e81a */
[----:B------:R-:W-:Y:S02]  /*13b00*/  IADD3.X R53, R53, -0x1, R26, P1, P5 ;  /* 0xffffffff35357810 */ /* 0x000fe40000fea41a */
[----:B------:R-:W3:Y:S01]  /*13b10*/  LDG.E.64 R26, desc[UR22][R34.64+0x28] ;  /* 0x00002816221a7981 */ /* 0x000ee2000c1e1b00 */
[----:B------:R-:W-:Y:S01]  /*13b20*/  IADD3 R13, P5, R44, -0x1, RZ ;  /* 0xffffffff2c0d7810 */ /* 0x000fe20007fbe0ff */
[----:B------:R-:W-:-:S03]  /*13b30*/  IMAD.MOV.U32 R12, RZ, RZ, R17 ;  /* 0x000000ffff0c7224 */ /* 0x000fc600078e0011 */
[----:B------:R-:W-:Y:S01]  /*13b40*/  SEL R44, R44, R13, !P0 ;  /* 0x0000000d2c2c7207 */ /* 0x000fe20004000000 */
[----:B------:R-:W-:Y:S02]  /*13b50*/  IMAD.X R13, RZ, RZ, RZ, P3 ;  /* 0x000000ffff0d7224 */ /* 0x000fe400018e06ff */
[----:B------:R-:W-:-:S03]  /*13b60*/  IMAD.WIDE.U32.X R12, R21, R25, R12, P4 ;  /* 0x00000019150c7225 */ /* 0x000fc600020e040c */
[----:B------:R-:W-:-:S04]  /*13b70*/  ISETP.GE.U32.AND P1, PT, R12, R51, PT ;  /* 0x000000330c00720c */ /* 0x000fc80003f26070 */
[----:B------:R-:W-:-:S04]  /*13b80*/  ISETP.GE.U32.AND.EX P1, PT, R13, R53, PT, P1 ;  /* 0x000000350d00720c */ /* 0x000fc80003f26110 */
[----:B------:R-:W-:-:S04]  /*13b90*/  SEL R16, RZ, 0x1, P1 ;  /* 0x00000001ff107807 */ /* 0x000fc80000800000 */
[----:B------:R-:W-:Y:S01]  /*13ba0*/  IADD3 R51, P3, P4, R16, R12, -R51 ;  /* 0x0000000c10337210 */ /* 0x000fe20007c7e833 */
[----:B------:R-:W-:Y:S01]  /*13bb0*/  IMAD.X R16, RZ, RZ, R45, P5 ;  /* 0x000000ffff107224 */ /* 0x000fe200028e062d */
[----:B------:R-:W-:Y:S02]  /*13bc0*/  SEL R12, RZ, 0xffffffff, P1 ;  /* 0xffffffffff0c7807 */ /* 0x000fe40000800000 */
[----:B------:R-:W-:Y:S02]  /*13bd0*/  IADD3 R55, P1, R44, R55, RZ ;  /* 0x000000372c377210 */ /* 0x000fe40007f3e0ff */
[----:B------:R-:W-:Y:S01]  /*13be0*/  SEL R45, R45, R16, !P0 ;  /* 0x000000102d2d7207 */ /* 0x000fe20004000000 */
[----:B------:R-:W-:Y:S01]  /*13bf0*/  IMAD.X R60, R60, 0x1, R69, P2 ;  /* 0x000000013c3c7824 */ /* 0x000fe200010e0645 */
[----:B------:R-:W-:Y:S02]  /*13c00*/  IADD3.X R53, R12, R13, ~R53, P3, P4 ;  /* 0x0000000d0c357210 */ /* 0x000fe40001fe8c35 */
[----:B------:R-:W-:Y:S01]  /*13c10*/  IADD3 R12, P2, -R43, 0x1, RZ ;  /* 0x000000012b0c7810 */ /* 0x000fe20007f5e1ff */
[----:B------:R-:W-:-:S03]  /*13c20*/  IMAD.X R46, R45, 0x1, R46, P1 ;  /* 0x000000012d2e7824 */ /* 0x000fc600008e062e */
[----:B------:R-:W-:Y:S02]  /*13c30*/  ISETP.GE.U32.AND P0, PT, R71, R12, PT ;  /* 0x0000000c4700720c */ /* 0x000fe40003f06070 */
[----:B------:R-:W-:Y:S01]  /*13c40*/  IADD3.X R13, ~R61, -0x1, RZ, P2, !PT ;  /* 0xffffffff3d0d7810 */ /* 0x000fe200017fe5ff */
[----:B------:R-:W-:Y:S01]  /*13c50*/  IMAD.X R39, R39, 0x1, R28, P6 ;  /* 0x0000000127277824 */ /* 0x000fe200030e061c */
[----:B------:R-:W-:Y:S02]  /*13c60*/  IADD3 R28, P2, R43, -0x1, RZ ;  /* 0xffffffff2b1c7810 */ /* 0x000fe40007f5e0ff */
[----:B------:R-:W-:-:S04]  /*13c70*/  ISETP.GE.U32.AND.EX P0, PT, R42, R13, PT, P0 ;  /* 0x0000000d2a00720c */ /* 0x000fc80003f06100 */
[----:B------:R-:W-:Y:S01]  /*13c80*/  SEL R28, R43, R28, !P0 ;  /* 0x0000001c2b1c7207 */ /* 0x000fe20004000000 */
        /* <DEDUP_REMOVED lines=18> */
[----:B------:R-:W-:-:S04]  /*13db0*/  ISETP.GE.U32.AND P1, PT, R47, R66, PT ;  /* 0x000000422f00720c */ /* 0x000fc80003f26070 */
[----:B------:R-:W-:Y:S02]  /*13dc0*/  ISETP.GE.U32.AND.EX P1, PT, R56, R67, PT, P1 ;  /* 0x000000433800720c */ /* 0x000fe40003f26110 */
[----:B------:R-:W-:Y:S02]  /*13dd0*/  IADD3 R43, P3, P4, R43, R16, -R45 ;  /* 0x000000102b2b7210 */ /* 0x000fe40007c7e82d */
[----:B------:R-:W-:Y:S02]  /*13de0*/  SEL R12, RZ, 0x1, P1 ;  /* 0x00000001ff0c7807 */ /* 0x000fe40000800000 */
[----:B------:R-:W-:Y:S02]  /*13df0*/  IADD3.X R44, R13, R17, ~R69, P3, P4 ;  /* 0x000000110d2c7210 */ /* 0x000fe40001fe8c45 */
[----:B------:R-:W-:Y:S01]  /*13e00*/  IADD3 R47, P4, P5, R12, R47, -R66 ;  /* 0x0000002f0c2f7210 */ /* 0x000fe20007d9e842 */
[----:B------:R-:W-:Y:S01]  /*13e10*/  IMAD.X R12, RZ, RZ, R61, P2 ;  /* 0x000000ffff0c7224 */ /* 0x000fe200010e063d */
[----:B------:R-:W-:-:S02]  /*13e20*/  SEL R13, RZ, 0xffffffff, P1 ;  /* 0xffffffffff0d7807 */ /* 0x000fc40000800000 */
[----:B------:R-:W-:Y:S02]  /*13e30*/  IADD3 R17, P2, -R30, 0x1, RZ ;  /* 0x000000011e117810 */ /* 0x000fe40007f5e1ff */
[----:B------:R-:W-:Y:S02]  /*13e40*/  SEL R61, R61, R12, !P0 ;  /* 0x0000000c3d3d7207 */ /* 0x000fe40004000000 */
[----:B------:R-:W-:Y:S02]  /*13e50*/  IADD3.X R13, R13, R56, ~R67, P4, P5 ;  /* 0x000000380d0d7210 */ /* 0x000fe400027eac43 */
[----:B------:R-:W-:Y:S02]  /*13e60*/  ISETP.GE.U32.AND P0, PT, R47, R30, PT ;  /* 0x0000001e2f00720c */ /* 0x000fe40003f06070 */
[----:B------:R-:W-:Y:S02]  /*13e70*/  IADD3 R71, P3, R28, R71, RZ ;  /* 0x000000471c477210 */ /* 0x000fe40007f7e0ff */
[----:B------:R-:W-:-:S02]  /*13e80*/  ISETP.GE.U32.AND.EX P0, PT, R13, R40, PT, P0 ;  /* 0x000000280d00720c */ /* 0x000fc40003f06100 */
[----:B------:R-:W-:Y:S02]  /*13e90*/  ISETP.GE.U32.AND P1, PT, R66, R17, PT ;  /* 0x000000114200720c */ /* 0x000fe40003f26070 */
[----:B------:R-:W-:Y:S01]  /*13ea0*/  IADD3.X R12, ~R40, -0x1, RZ, P2, !PT ;  /* 0xffffffff280c7810 */ /* 0x000fe200017fe5ff */
[----:B------:R-:W-:Y:S01]  /*13eb0*/  IMAD.X R42, R61, 0x1, R42, P3 ;  /* 0x000000013d2a7824 */ /* 0x000fe200018e062a */
[----:B------:R-:W-:Y:S02]  /*13ec0*/  SEL R17, RZ, 0x1, P0 ;  /* 0x00000001ff117807 */ /* 0x000fe40000000000 */
[----:B------:R-:W-:Y:S02]  /*13ed0*/  IADD3 R45, P2, R30, -0x1, RZ ;  /* 0xffffffff1e2d7810 */ /* 0x000fe40007f5e0ff */
[----:B------:R-:W-:Y:S02]  /*13ee0*/  ISETP.GE.U32.AND.EX P1, PT, R67, R12, PT, P1 ;  /* 0x0000000c4300720c */ /* 0x000fe40003f26110 */
[----:B------:R-:W-:-:S02]  /*13ef0*/  IADD3 R12, P3, -R63, 0x1, RZ ;  /* 0x000000013f0c7810 */ /* 0x000fc40007f7e1ff */
[----:B------:R-:W-:Y:S01]  /*13f00*/  IADD3 R28, P4, P5, R17, R47, -R30 ;  /* 0x0000002f111c7210 */ /* 0x000fe20007d9e81e */
[----:B------:R-:W-:Y:S01]  /*13f10*/  IMAD.X R17, RZ, RZ, R40, P2 ;  /* 0x000000ffff117224 */ /* 0x000fe200010e0628 */
[----:B------:R-:W-:Y:S02]  /*13f20*/  ISETP.GE.U32.AND P2, PT, R37, R12, PT ;  /* 0x0000000c2500720c */ /* 0x000fe40003f46070 */
[----:B------:R-:W-:Y:S02]  /*13f30*/  IADD3.X R16, ~R36, -0x1, RZ, P3, !PT ;  /* 0xffffffff24107810 */ /* 0x000fe40001ffe5ff */
[----:B------:R-:W-:Y:S02]  /*13f40*/  SEL R45, R30, R45, !P1 ;  /* 0x0000002d1e2d7207 */ /* 0x000fe40004800000 */
[----:B------:R-:W-:Y:S02]  /*13f50*/  SEL R12, RZ, 0xffffffff, P0 ;  /* 0xffffffffff0c7807 */ /* 0x000fe40000000000 */
[----:B------:R-:W-:-:S02]  /*13f60*/  ISETP.GE.U32.AND.EX P0, PT, R39, R16, PT, P2 ;  /* 0x000000102700720c */ /* 0x000fc40003f06120 */
[----:B------:R-:W-:Y:S02]  /*13f70*/  IADD3 R45, P3, R45, R66, RZ ;  /* 0x000000422d2d7210 */ /* 0x000fe40007f7e0ff */
[----:B------:R-:W-:Y:S02]  /*13f80*/  SEL R16, R40, R17, !P1 ;  /* 0x0000001128107207 */ /* 0x000fe40004800000 */
[----:B------:R-:W-:-:S03]  /*13f90*/  IADD3.X R40, R12, R13, ~R40, P4, P5 ;  /* 0x0000000d0c287210 */ /* 0x000fc600027eac28 */
[----:B------:R-:W-:Y:S01]  /*13fa0*/  IMAD.X R47, R16, 0x1, R67, P3 ;  /* 0x00000001102f7824 */ /* 0x000fe200018e0643 */
[----:B------:R-:W-:Y:S01]  /*13fb0*/  IADD3 R12, P2, -R68, 0x1, RZ ;  /* 0x00000001440c7810 */ /* 0x000fe20007f5e1ff */
[----:B------:R-:W-:-:S03]  /*13fc0*/  IMAD.WIDE.U32 R16, R19, R74, RZ ;  /* 0x0000004a13107225 */ /* 0x000fc600078e00ff */
[----:B------:R-:W-:Y:S01]  /*13fd0*/  ISETP.GE.U32.AND P1, PT, R71, R12, PT ;  /* 0x0000000c4700720c */ /* 0x000fe20003f26070 */
[----:B------:R-:W-:Y:S01]  /*13fe0*/  IMAD.WIDE.U32 R66, R18, R74, RZ ;  /* 0x0000004a12427225 */ /* 0x000fe200078e00ff */
[----:B------:R-:W-:-:S03]  /*13ff0*/  IADD3.X R13, ~R70, -0x1, RZ, P2, !PT ;  /* 0xffffffff460d7810 */ /* 0x000fc600017fe5ff */
[----:B------:R-:W-:Y:S01]  /*14000*/  IMAD.WIDE.U32 R16, P5, R75, R18, R16 ;  /* 0x000000124b107225 */ /* 0x000fe200078a0010 */
[----:B------:R-:W-:Y:S02]  /*14010*/  ISETP.GE.U32.AND.EX P1, PT, R42, R13, PT, P1 ;  /* 0x0000000d2a00720c */ /* 0x000fe40003f26110 */
[----:B------:R-:W-:Y:S01]  /*14020*/  IADD3 R30, P4, R63, -0x1, RZ ;  /* 0xffffffff3f1e7810 */ /* 0x000fe20007f9e0ff */
[----:B------:R-:W-:Y:S01]  /*14030*/  IMAD.WIDE.U32 R12, R66, 0x1, RZ ;  /* 0x00000001420c7825 */ /* 0x000fe200078e00ff */
[----:B------:R-:W-:Y:S02]  /*14040*/  IADD3 R61, P6, R67, R16, RZ ;  /* 0x00000010433d7210 */ /* 0x000fe40007fde0ff */
[----:B------:R-:W-:Y:S02]  /*14050*/  SEL R30, R63, R30, !P0 ;  /* 0x0000001e3f1e7207 */ /* 0x000fe40004000000 */
[-C--:B------:R-:W-:Y:S02]  /*14060*/  ISETP.GE.U32.AND P3, PT, R12, R66.reuse, PT ;  /* 0x000000420c00720c */ /* 0x080fe40003f66070 */
[----:B------:R-:W-:-:S02]  /*14070*/  IADD3 R13, R13, R66, R61 ;  /* 0x000000420d0d7210 */ /* 0x000fc40007ffe03d */
[----:B------:R-:W-:Y:S02]  /*14080*/  IADD3 R63, P2, R68, -0x1, RZ ;  /* 0xffffffff443f7810 */ /* 0x000fe40007f5e0ff */
[----:B------:R-:W-:Y:S01]  /*14090*/  ISETP.GE.U32.AND.EX P3, PT, R13, R61, PT, P3 ;  /* 0x0000003d0d00720c */ /* 0x000fe20003f66130 */
[----:B------:R-:W-:Y:S02]  /*140a0*/  IMAD.X R67, RZ, RZ, RZ, P5 ;  /* 0x000000ffff437224 */ /* 0x000fe400028e06ff */
[----:B------:R-:W-:Y:S01]  /*140b0*/  IMAD.X R69, RZ, RZ, R70, P2 ;  /* 0x000000ffff457224 */ /* 0x000fe200010e0646 */
[----:B------:R-:W-:Y:S01]  /*140c0*/  SEL R16, RZ, 0xffffffff, P3 ;  /* 0xffffffffff107807 */ /* 0x000fe20001800000 */
[----:B------:R-:W-:Y:S01]  /*140d0*/  IMAD.MOV.U32 R66, RZ, RZ, R17 ;  /* 0x000000ffff427224 */ /* 0x000fe200078e0011 */
[----:B------:R-:W-:Y:S02]  /*140e0*/  IADD3 R30, P2, R30, R37, RZ ;  /* 0x000000251e1e7210 */ /* 0x000fe40007f5e0ff */
[----:B------:R-:W-:Y:S01]  /*140f0*/  SEL R56, R68, R63, !P1 ;  /* 0x0000003f44387207 */ /* 0x000fe20004800000 */
[----:B------:R-:W-:Y:S01]  /*14100*/  IMAD.WIDE.U32.X R66, R75, R19, R66, P6 ;  /* 0x000000134b427225 */ /* 0x000fe200030e0442 */
[----:B------:R-:W-:-:S02]  /*14110*/  SEL R37, R70, R69, !P1 ;  /* 0x0000004546257207 */ /* 0x000fc40004800000 */
[C-C-:B------:R-:W-:Y:S02]  /*14120*/  IADD3 R17, P5, P3, R16.reuse, R12, -R13.reuse ;  /* 0x0000000c10117210 */ /* 0x140fe40007bbe80d */
[----:B------:R-:W-:Y:S01]  /*14130*/  ISETP.GE.U32.AND P1, PT, R45, R64, PT ;  /* 0x000000402d00720c */ /* 0x000fe20003f26070 */
[----:B------:R-:W-:Y:S01]  /*14140*/  IMAD.X R63, RZ, RZ, R36, P4 ;  /* 0x000000ffff3f7224 */ /* 0x000fe200020e0624 */
[----:B------:R-:W-:Y:S02]  /*14150*/  IADD3.X R13, R16, -0x1, R13, P5, P3 ;  /* 0xffffffff100d7810 */ /* 0x000fe40002fe640d */
[----:B------:R-:W-:Y:S02]  /*14160*/  ISETP.GE.U32.AND.EX P1, PT, R47, R62, PT, P1 ;  /* 0x0000003e2f00720c */ /* 0x000fe40003f26110 */
[----:B------:R-:W-:Y:S02]  /*14170*/  ISETP.GE.U32.AND P5, PT, R66, R17, PT ;  /* 0x000000114200720c */ /* 0x000fe40003fa6070 */
[----:B------:R-:W-:-:S02]  /*14180*/  IADD3 R56, P6, R56, R71, RZ ;  /* 0x0000004738387210 */ /* 0x000fc40007fde0ff */
[----:B------:R-:W-:Y:S02]  /*14190*/  SEL R61, RZ, 0x1, P1 ;  /* 0x00000001ff3d7807 */ /* 0x000fe40000800000 */
[----:B------:R-:W-:Y:S02]  /*141a0*/  SEL R12, R36, R63, !P0 ;  /* 0x0000003f240c7207 */ /* 0x000fe40004000000 */
[----:B------:R-:W-:Y:S01]  /*141b0*/  ISETP.GE.U32.AND.EX P0, PT, R67, R13, PT, P5 ;  /* 0x0000000d4300720c */ /* 0x000fe20003f06150 */
[----:B------:R-:W-:Y:S01]  /*141c0*/  IMAD.X R36, R37, 0x1, R42, P6 ;  /* 0x0000000125247824 */ /* 0x000fe200030e062a */
[----:B------:R-:W-:Y:S02]  /*141d0*/  IADD3 R61, P3, P4, R61, R45, -R64 ;  /* 0x0000002d3d3d7210 */ /* 0x000fe40007c7e840 */
[----:B------:R-:W-:Y:S02]  /*141e0*/  SEL R37, RZ, 0xffffffff, P1 ;  /* 0xffffffffff257807 */ /* 0x000fe40000800000 */
[----:B------:R-:W-:-:S02]  /*141f0*/  SEL R42, RZ, 0x1, P0 ;  /* 0x00000001ff2a7807 */ /* 0x000fc40000000000 */
[----:B------:R-:W-:Y:S02]  /*14200*/  IADD3 R45, P1, -R64, 0x1, RZ ;  /* 0x00000001402d7810 */ /* 0x000fe40007f3e1ff */
[----:B------:R-:W-:Y:S02]  /*14210*/  IADD3.X R37, R37, R47, ~R62, P3, P4 ;  /* 0x0000002f25257210 */ /* 0x000fe40001fe8c3e */
[----:B------:R-:W-:Y:S02]  /*14220*/  IADD3 R42, P3, P4, R42, R66, -R17 ;  /* 0x000000422a2a7210 */ /* 0x000fe40007c7e811 */
[----:B------:R-:W-:Y:S02]  /*14230*/  SEL R66, RZ, 0xffffffff, P0 ;  /* 0xffffffffff427807 */ /* 0x000fe40000000000 */
[----:B------:R-:W-:Y:S02]  /*14240*/  IADD3 R16, P5, -R61, 0x1, RZ ;  /* 0x000000013d107810 */ /* 0x000fe40007fbe1ff */
[----:B------:R-:W-:-:S02]  /*14250*/  ISETP.GE.U32.AND P6, PT, R56, R45, PT ;  /* 0x0000002d3800720c */ /* 0x000fc40003fc6070 */
[----:B------:R-:W-:Y:S02]  /*14260*/  IADD3.X R17, ~R62, -0x1, RZ, P1, !PT ;  /* 0xffffffff3e117810 */ /* 0x000fe40000ffe5ff */
[----:B------:R-:W-:Y:S01]  /*14270*/  IADD3.X R45, R66, R67, ~R13, P3, P4 ;  /* 0x00000043422d7210 */ /* 0x000fe20001fe8c0d */
[----:B------:R-:W-:Y:S01]  /*14280*/  IMAD.WIDE.U32 R66, R23, R24, RZ ;  /* 0x0000001817427225 */ /* 0x000fe200078e00ff */
[----:B------:R-:W-:Y:S02]  /*14290*/  ISETP.GE.U32.AND P1, PT, R55, R16, PT ;  /* 0x000000103700720c */ /* 0x000fe40003f26070 */
[----:B------:R-:W-:Y:S02]  /*142a0*/  IADD3.X R13, ~R37, -0x1, RZ, P5, !PT ;  /* 0xffffffff250d7810 */ /* 0x000fe40002ffe5ff */
[----:B------:R-:W-:Y:S02]  /*142b0*/  ISETP.GE.U32.AND.EX P0, PT, R36, R17, PT, P6 ;  /* 0x000000112400720c */ /* 0x000fe40003f06160 */
[----:B------:R-:W-:Y:S01]  /*142c0*/  IADD3 R17, P3, R64, -0x1, RZ ;  /* 0xffffffff40117810 */ /* 0x000fe20007f7e0ff */
[----:B------:R-:W-:Y:S01]  /*142d0*/  IMAD.X R39, R12, 0x1, R39, P2 ;  /* 0x000000010c277824 */ /* 0x000fe200010e0627 */
[----:B------:R-:W-:Y:S01]  /*142e0*/  ISETP.GE.U32.AND.EX P1, PT, R46, R13, PT, P1 ;  /* 0x0000000d2e00720c */ /* 0x000fe20003f26110 */
[----:B------:R-:W-:Y:S01]  /*142f0*/  IMAD.WIDE.U32 R12, R22, R24, RZ ;  /* 0x00000018160c7225 */ /* 0x000fe200078e00ff */
[----:B------:R-:W-:-:S03]  /*14300*/  SEL R17, R64, R17, !P0 ;  /* 0x0000001140117207 */ /* 0x000fc60004000000 */
[----:B------:R-:W-:Y:S01]  /*14310*/  IMAD.WIDE.U32 R66, P6, R25, R22, R66 ;  /* 0x0000001619427225 */ /* 0x000fe200078c0042 */
[----:B------:R-:W-:-:S03]  /*14320*/  IADD3 R56, P5, R17, R56, RZ ;  /* 0x0000003811387210 */ /* 0x000fc60007fbe0ff */
[----:B------:R-:W-:Y:S01]  /*14330*/  IMAD.WIDE.U32 R16, R12, 0x1, RZ ;  /* 0x000000010c107825 */ /* 0x000fe200078e00ff */
[----:B------:R-:W-:Y:S02]  /*14340*/  IADD3 R13, P4, R13, R66, RZ ;  /* 0x000000420d0d7210 */ /* 0x000fe40007f9e0ff */
[----:B------:R-:W-:Y:S02]  /*14350*/  IADD3 R64, P2, R61, -0x1, RZ ;  /* 0xffffffff3d407810 */ /* 0x000fe40007f5e0ff */
[-C--:B------:R-:W-:Y:S01]  /*14360*/  IADD3 R69, R17, R12.reuse, R13 ;  /* 0x0000000c11457210 */ /* 0x080fe20007ffe00d */
[----:B------:R-:W-:Y:S02]  /*14370*/  IMAD.X R17, RZ, RZ, R62, P3 ;  /* 0x000000ffff117224 */ /* 0x000fe400018e063e */
[----:B------:R-:W-:Y:S01]  /*14380*/  IMAD.X R24, RZ, RZ, R37, P2 ;  /* 0x000000ffff187224 */ /* 0x000fe200010e0625 */
[----:B------:R-:W-:Y:S01]  /*14390*/  ISETP.GE.U32.AND P2, PT, R16, R12, PT ;  /* 0x0000000c1000720c */ /* 0x000fe20003f46070 */
[----:B---3--:R-:W-:Y:S01]  /*143a0*/  IMAD.WIDE.U32 R70, R21, R26, RZ ;  /* 0x0000001a15467225 */ /* 0x008fe200078e00ff */
[----:B------:R-:W-:-:S02]  /*143b0*/  SEL R64, R61, R64, !P1 ;  /* 0x000000403d407207 */ /* 0x000fc40004800000 */
[----:B------:R-:W-:Y:S02]  /*143c0*/  SEL R17, R62, R17, !P0 ;  /* 0x000000113e117207 */ /* 0x000fe40004000000 */
[----:B------:R-:W-:Y:S01]  /*143d0*/  ISETP.GE.U32.AND.EX P2, PT, R69, R13, PT, P2 ;  /* 0x0000000d4500720c */ /* 0x000fe20003f46120 */
[----:B------:R-:W-:Y:S01]  /*143e0*/  IMAD.MOV.U32 R12, RZ, RZ, R67 ;  /* 0x000000ffff0c7224 */ /* 0x000fe200078e0043 */
[----:B------:R-:W-:Y:S01]  /*143f0*/  IADD3 R55, P3, R64, R55, RZ ;  /* 0x0000003740377210 */ /* 0x000fe20007f7e0ff */
[----:B------:R-:W-:Y:S01]  /*14400*/  IMAD.X R64, R17, 0x1, R36, P5 ;  /* 0x0000000111407824 */ /* 0x000fe200028e0624 */
[----:B------:R-:W-:Y:S01]  /*14410*/  SEL R36, RZ, 0xffffffff, P2 ;  /* 0xffffffffff247807 */ /* 0x000fe20001000000 */
[----:B------:R-:W-:Y:S01]  /*14420*/  IMAD.WIDE.U32 R70, P0, R20, R27, R70 ;  /* 0x0000001b14467225 */ /* 0x000fe20007800046 */
[----:B------:R-:W-:-:S03]  /*14430*/  SEL R37, R37, R24, !P1 ;  /* 0x0000001825257207 */ /* 0x000fc60004800000 */
[----:B------:R-:W-:Y:S01]  /*14440*/  IMAD.WIDE.U32 R66, R20, R26, RZ ;  /* 0x0000001a14427225 */ /* 0x000fe200078e00ff */
[----:B------:R-:W-:-:S03]  /*14450*/  IADD3 R63, P1, P2, R36, R16, -R69 ;  /* 0x00000010243f7210 */ /* 0x000fc60007a3e845 */
[----:B------:R-:W-:Y:S01]  /*14460*/  IMAD.MOV.U32 R16, RZ, RZ, R71 ;  /* 0x000000ffff107224 */ /* 0x000fe200078e0047 */
[----:B------:R-:W-:Y:S01]  /*14470*/  IADD3 R47, P5, R67, R70, RZ ;  /* 0x00000046432f7210 */ /* 0x000fe20007fbe0ff */
[----:B------:R-:W-:-:S04]  /*14480*/  IMAD.WIDE.U32 R70, R66, 0x1, RZ ;  /* 0x0000000142467825 */ /* 0x000fc800078e00ff */
[----:B------:R-:W-:Y:S01]  /*14490*/  IMAD.X R17, RZ, RZ, RZ, P0 ;  /* 0x000000ffff117224 */ /* 0x000fe200000e06ff */
[-C--:B------:R-:W-:Y:S02]  /*144a0*/  ISETP.GE.U32.AND P0, PT, R70, R66.reuse, PT ;  /* 0x000000424600720c */ /* 0x080fe40003f06070 */
[----:B------:R-:W-:-:S04]  /*144b0*/  IADD3 R66, R71, R66, R47 ;  /* 0x0000004247427210 */ /* 0x000fc80007ffe02f */
        /* <DEDUP_REMOVED lines=11> */
[----:B------:R-:W-:Y:S01]  /*14570*/  IADD3.X R61, R61, R17, ~R67, P5, P6 ;  /* 0x000000113d3d7210 */ /* 0x000fe20002fecc43 */
[----:B------:R-:W-:-:S04]  /*14580*/  IMAD.WIDE.U32 R16, R23, R26, RZ ;  /* 0x0000001a17107225 */ /* 0x000fc800078e00ff */
[----:B------:R-:W-:-:S04]  /*14590*/  IMAD.WIDE.U32.X R24, R25, R23, R12, P4 ;  /* 0x0000001719187225 */ /* 0x000fc800020e040c */
[----:B------:R-:W-:-:S04]  /*145a0*/  IMAD.WIDE.U32 R16, P0, R27, R22, R16 ;  /* 0x000000161b107225 */ /* 0x000fc80007800010 */
[----:B------:R-:W-:-:S04]  /*145b0*/  IMAD.WIDE.U32 R12, R22, R26, RZ ;  /* 0x0000001a160c7225 */ /* 0x000fc800078e00ff */
[----:B------:R-:W-:Y:S02]  /*145c0*/  IMAD.X R66, R37, 0x1, R46, P3 ;  /* 0x0000000125427824 */ /* 0x000fe400018e062e */
[----:B------:R-:W-:Y:S01]  /*145d0*/  IMAD.X R47, RZ, RZ, RZ, P0 ;  /* 0x000000ffff2f7224 */ /* 0x000fe200000e06ff */
[----:B------:R-:W-:Y:S01]  /*145e0*/  IADD3 R67, P0, R13, R16, RZ ;  /* 0x000000100d437210 */ /* 0x000fe20007f1e0ff */
[----:B------:R-:W-:Y:S02]  /*145f0*/  IMAD.MOV.U32 R46, RZ, RZ, R17 ;  /* 0x000000ffff2e7224 */ /* 0x000fe400078e0011 */
[----:B------:R-:W-:Y:S01]  /*14600*/  IMAD.WIDE.U32 R16, R19, R26, RZ ;  /* 0x0000001a13107225 */ /* 0x000fe200078e00ff */
[----:B------:R-:W-:-:S03]  /*14610*/  IADD3.X R69, R36, -0x1, R69, P1, P2 ;  /* 0xffffffff24457810 */ /* 0x000fc60000fe4445 */
[----:B------:R-:W-:-:S04]  /*14620*/  IMAD.WIDE.U32.X R46, R27, R23, R46, P0 ;  /* 0x000000171b2e7225 */ /* 0x000fc800000e042e */
[----:B------:R-:W-:-:S04]  /*14630*/  IMAD.WIDE.U32 R36, R12, 0x1, RZ ;  /* 0x000000010c247825 */ /* 0x000fc800078e00ff */
[----:B------:R-:W-:-:S04]  /*14640*/  IMAD.WIDE.U32 R16, P1, R27, R18, R16 ;  /* 0x000000121b107225 */ /* 0x000fc80007820010 */
[----:B------:R-:W-:Y:S01]  /*14650*/  IMAD.WIDE.U32 R22, R18, R26, RZ ;  /* 0x0000001a12167225 */ /* 0x000fe200078e00ff */
[-C--:B------:R-:W-:Y:S02]  /*14660*/  ISETP.GE.U32.AND P0, PT, R36, R12.reuse, PT ;  /* 0x0000000c2400720c */ /* 0x080fe40003f06070 */
[----:B------:R-:W-:Y:S01]  /*14670*/  IADD3 R37, R37, R12, R67 ;  /* 0x0000000c25257210 */ /* 0x000fe20007ffe043 */
[----:B------:R-:W-:Y:S01]  /*14680*/  IMAD.X R13, RZ, RZ, RZ, P1 ;  /* 0x000000ffff0d7224 */ /* 0x000fe200008e06ff */
[----:B------:R-:W-:Y:S01]  /*14690*/  IADD3 R23, P1, R23, R16, RZ ;  /* 0x0000001017177210 */ /* 0x000fe20007f3e0ff */
[----:B------:R-:W-:-:S04]  /*146a0*/  IMAD.MOV.U32 R12, RZ, RZ, R17 ;  /* 0x000000ffff0c7224 */ /* 0x000fc800078e0011 */
[----:B------:R-:W-:Y:S01]  /*146b0*/  IMAD.WIDE.U32.X R12, R27, R19, R12, P1 ;  /* 0x000000131b0c7225 */ /* 0x000fe200008e040c */
[----:B------:R-:W-:-:S04]  /*146c0*/  ISETP.GE.U32.AND P1, PT, R24, R63, PT ;  /* 0x0000003f1800720c */ /* 0x000fc80003f26070 */
[----:B------:R-:W-:-:S04]  /*146d0*/  ISETP.GE.U32.AND.EX P1, PT, R25, R69, PT, P1 ;  /* 0x000000451900720c */ /* 0x000fc80003f26110 */
[----:B------:R-:W-:-:S04]  /*146e0*/  SEL R16, RZ, 0x1, P1 ;  /* 0x00000001ff107807 */ /* 0x000fc80000800000 */
[----:B------:R-:W-:Y:S02]  /*146f0*/  IADD3 R63, P2, P3, R16, R24, -R63 ;  /* 0x00000018103f7210 */ /* 0x000fe40007b5e83f */
[----:B------:R-:W-:-:S04]  /*14700*/  SEL R24, RZ, 0xffffffff, P1 ;  /* 0xffffffffff187807 */ /* 0x000fc80000800000 */
[----:B------:R-:W-:Y:S01]  /*14710*/  IADD3.X R69, R24, R25, ~R69, P2, P3 ;  /* 0x0000001918457210 */ /* 0x000fe200017e6c45 */
[----:B------:R-:W-:-:S04]  /*14720*/  IMAD.WIDE.U32 R24, R21, R74, RZ ;  /* 0x0000004a15187225 */ /* 0x000fc800078e00ff */
[----:B------:R-:W-:-:S04]  /*14730*/  IMAD.WIDE.U32 R16, R22, 0x1, RZ ;  /* 0x0000000116107825 */ /* 0x000fc800078e00ff */
[----:B------:R-:W-:Y:S01]  /*14740*/  IMAD.WIDE.U32 R24, P2, R20, R75, R24 ;  /* 0x0000004b14187225 */ /* 0x000fe20007840018 */
[----:B------:R-:W-:-:S03]  /*14750*/  ISETP.GE.U32.AND P1, PT, R16, R22, PT ;  /* 0x000000161000720c */ /* 0x000fc60003f26070 */
[----:B------:R-:W-:Y:S01]  /*14760*/  IMAD.WIDE.U32 R26, R20, R74, RZ ;  /* 0x0000004a141a7225 */ /* 0x000fe200078e00ff */
[----:B------:R-:W-:-:S03]  /*14770*/  IADD3 R22, R17, R22, R23 ;  /* 0x0000001611167210 */ /* 0x000fc60007ffe017 */
[----:B------:R-:W-:Y:S01]  /*14780*/  IMAD.X R19, RZ, RZ, RZ, P2 ;  /* 0x000000ffff137224 */ /* 0x000fe200010e06ff */
[----:B------:R-:W-:Y:S01]  /*14790*/  IADD3 R17, P2, R27, R24, RZ ;  /* 0x000000181b117210 */ /* 0x000fe20007f5e0ff */
[----:B------:R-:W-:-:S04]  /*147a0*/  IMAD.MOV.U32 R18, RZ, RZ, R25 ;  /* 0x000000ffff127224 */ /* 0x000fc800078e0019 */
[----:B------:R-:W-:Y:S01]  /*147b0*/  IMAD.WIDE.U32.X R18, R21, R75, R18, P2 ;  /* 0x0000004b15127225 */ /* 0x000fe200010e0412 */
[----:B------:R-:W-:-:S04]  /*147c0*/  IADD3 R21, P3, -R57, 0x1, RZ ;  /* 0x0000000139157810 */ /* 0x000fc80007f7e1ff */
[----:B------:R-:W-:Y:S02]  /*147d0*/  ISETP.GE.U32.AND P2, PT, R52, R21, PT ;  /* 0x000000153400720c */ /* 0x000fe40003f46070 */
[----:B------:R-:W-:Y:S02]  /*147e0*/  IADD3.X R21, ~R58, -0x1, RZ, P3, !PT ;  /* 0xffffffff3a157810 */ /* 0x000fe40001ffe5ff */
[----:B------:R-:W-:Y:S02]  /*147f0*/  IADD3 R20, P3, R57, -0x1, RZ ;  /* 0xffffffff39147810 */ /* 0x000fe40007f7e0ff */
[----:B------:R-:W-:-:S03]  /*14800*/  ISETP.GE.U32.AND.EX P2, PT, R54, R21, PT, P2 ;  /* 0x000000153600720c */ /* 0x000fc60003f46120 */
[----:B------:R-:W-:Y:S01]  /*14810*/  IMAD.X R71, RZ, RZ, R58, P3 ;  /* 0x000000ffff477224 */ /* 0x000fe200018e063a */
[----:B------:R-:W-:Y:S02]  /*14820*/  IADD3 R21, P6, -R32, 0x1, RZ ;  /* 0x0000000120157810 */ /* 0x000fe40007fde1ff */
[----:B------:R-:W-:Y:S02]  /*14830*/  IADD3 R25, P5, -R41, 0x1, RZ ;  /* 0x0000000129197810 */ /* 0x000fe40007fbe1ff */
[----:B------:R-:W-:Y:S02]  /*14840*/  SEL R57, R57, R20, !P2 ;  /* 0x0000001439397207 */ /* 0x000fe40005000000 */
[----:B------:R-:W-:Y:S02]  /*14850*/  SEL R71, R58, R71, !P2 ;  /* 0x000000473a477207 */ /* 0x000fe40005000000 */
[----:B------:R-:W-:Y:S02]  /*14860*/  ISETP.GE.U32.AND P2, PT, R10, R21, PT ;  /* 0x000000150a00720c */ /* 0x000fe40003f46070 */
[----:B------:R-:W-:-:S02]  /*14870*/  IADD3.X R20, ~R33, -0x1, RZ, P6, !PT ;  /* 0xffffffff21147810 */ /* 0x000fc400037fe5ff */
[----:B------:R-:W-:Y:S02]  /*14880*/  ISETP.GE.U32.AND P3, PT, R0, R25, PT ;  /* 0x000000190000720c */ /* 0x000fe40003f66070 */
[----:B------:R-:W-:Y:S02]  /*14890*/  IADD3.X R24, ~R65, -0x1, RZ, P5, !PT ;  /* 0xffffffff41187810 */ /* 0x000fe40002ffe5ff */
[----:B------:R-:W-:Y:S02]  /*148a0*/  ISETP.GE.U32.AND.EX P2, PT, R9, R20, PT, P2 ;  /* 0x000000140900720c */ /* 0x000fe40003f46120 */
[----:B------:R-:W-:Y:S02]  /*148b0*/  ISETP.GE.U32.AND.EX P3, PT, R11, R24, PT, P3 ;  /* 0x000000180b00720c */ /* 0x000fe40003f66130 */
[----:B------:R-:W-:Y:S02]  /*148c0*/  IADD3 R27, P6, R32, -0x1, RZ ;  /* 0xffffffff201b7810 */ /* 0x000fe40007fde0ff */
[----:B------:R-:W-:-:S02]  /*148d0*/  IADD3 R20, P5, R41, -0x1, RZ ;  /* 0xffffffff29147810 */ /* 0x000fc40007fbe0ff */
[----:B------:R-:W-:Y:S02]  /*148e0*/  IADD3 R52, P4, R52, R57, RZ ;  /* 0x0000003934347210 */ /* 0x000fe40007f9e0ff */
[----:B------:R-:W-:Y:S01]  /*148f0*/  SEL R41, R41, R20, !P3 ;  /* 0x0000001429297207 */ /* 0x000fe20005800000 */
[----:B------:R-:W-:Y:S02]  /*14900*/  IMAD.X R20, RZ, RZ, R33, P6 ;  /* 0x000000ffff147224 */ /* 0x000fe400030e0621 */
[----:B------:R-:W-:Y:S01]  /*14910*/  IMAD.X R54, R54, 0x1, R71, P4 ;  /* 0x0000000136367824 */ /* 0x000fe200020e0647 */
[----:B------:R-:W-:Y:S02]  /*14920*/  IADD3 R21, P4, -R31, 0x1, RZ ;  /* 0x000000011f157810 */ /* 0x000fe40007f9e1ff */
[----:B------:R-:W-:Y:S01]  /*14930*/  SEL R27, R32, R27, !P2 ;  /* 0x0000001b201b7207 */ /* 0x000fe20005000000 */
[----:B------:R-:W-:Y:S01]  /*14940*/  IMAD.X R32, RZ, RZ, R65, P5 ;  /* 0x000000ffff207224 */ /* 0x000fe200028e0641 */
[----:B------:R-:W-:-:S02]  /*14950*/  SEL R20, R33, R20, !P2 ;  /* 0x0000001421147207 */ /* 0x000fc40005000000 */
[----:B------:R-:W-:Y:S02]  /*14960*/  ISETP.GE.U32.AND P2, PT, R52, R21, PT ;  /* 0x000000153400720c */ /* 0x000fe40003f46070 */
[----:B------:R-:W-:Y:S02]  /*14970*/  IADD3.X R25, ~R38, -0x1, RZ, P4, !PT ;  /* 0xffffffff26197810 */ /* 0x000fe400027fe5ff */
[----:B------:R-:W-:Y:S02]  /*14980*/  IADD3 R10, P4, R10, R27, RZ ;  /* 0x0000001b0a0a7210 */ /* 0x000fe40007f9e0ff */
[----:B------:R-:W-:Y:S02]  /*14990*/  IADD3 R24, P5, R31, -0x1, RZ ;  /* 0xffffffff1f187810 */ /* 0x000fe40007fbe0ff */
[----:B------:R-:W-:Y:S02]  /*149a0*/  ISETP.GE.U32.AND.EX P2, PT, R54, R25, PT, P2 ;  /* 0x000000193600720c */ /* 0x000fe40003f46120 */
[----:B------:R-:W-:Y:S01]  /*149b0*/  SEL R32, R65, R32, !P3 ;  /* 0x0000002041207207 */ /* 0x000fe20005800000 */
[----:B------:R-:W-:Y:S01]  /*149c0*/  IMAD.X R20, R9, 0x1, R20, P4 ;  /* 0x0000000109147824 */ /* 0x000fe200020e0614 */
[----:B------:R-:W-:Y:S01]  /*149d0*/  IADD3 R21, P3, R0, R41, RZ ;  /* 0x0000002900157210 */ /* 0x000fe20007f7e0ff */
[----:B------:R-:W-:Y:S01]  /*149e0*/  IMAD.X R25, RZ, RZ, R38, P5 ;  /* 0x000000ffff197224 */ /* 0x000fe200028e0626 */
[----:B------:R-:W-:-:S02]  /*149f0*/  SEL R31, R31, R24, !P2 ;  /* 0x000000181f1f7207 */ /* 0x000fc40005000000 */
[----:B------:R-:W-:Y:S02]  /*14a00*/  IADD3 R9, P4, -R59, 0x1, RZ ;  /* 0x000000013b097810 */ /* 0x000fe40007f9e1ff */
[----:B------:R-:W-:Y:S01]  /*14a10*/  IADD3 R24, P5, -R30, 0x1, RZ ;  /* 0x000000011e187810 */ /* 0x000fe20007fbe1ff */
[----:B------:R-:W-:Y:S01]  /*14a20*/  IMAD.X R0, R11, 0x1, R32, P3 ;  /* 0x000000010b007824 */ /* 0x000fe200018e0620 */
[----:B------:R-:W-:Y:S02]  /*14a30*/  SEL R25, R38, R25, !P2 ;  /* 0x0000001926197207 */ /* 0x000fe40005000000 */
[----:B------:R-:W-:Y:S02]  /*14a40*/  ISETP.GE.U32.AND P3, PT, R10, R9, PT ;  /* 0x000000090a00720c */ /* 0x000fe40003f66070 */
[----:B------:R-:W-:Y:S02]  /*14a50*/  ISETP.GE.U32.AND P2, PT, R21, R24, PT ;  /* 0x000000181500720c */ /* 0x000fe40003f46070 */
[----:B------:R-:W-:-:S02]  /*14a60*/  IADD3.X R9, ~R60, -0x1, RZ, P4, !PT ;  /* 0xffffffff3c097810 */ /* 0x000fc400027fe5ff */
[----:B------:R-:W-:Y:S02]  /*14a70*/  IADD3 R24, P4, R59, -0x1, RZ ;  /* 0xffffffff3b187810 */ /* 0x000fe40007f9e0ff */
[----:B------:R-:W-:Y:S02]  /*14a80*/  IADD3.X R11, ~R39, -0x1, RZ, P5, !PT ;  /* 0xffffffff270b7810 */ /* 0x000fe40002ffe5ff */
[----:B------:R-:W-:Y:S01]  /*14a90*/  IADD3 R52, P6, R31, R52, RZ ;  /* 0x000000341f347210 */ /* 0x000fe20007fde0ff */
[----:B------:R-:W-:Y:S01]  /*14aa0*/  IMAD.X R31, RZ, RZ, R60, P4 ;  /* 0x000000ffff1f7224 */ /* 0x000fe200020e063c */
[----:B------:R-:W-:Y:S02]  /*14ab0*/  ISETP.GE.U32.AND.EX P2, PT, R0, R11, PT, P2 ;  /* 0x0000000b0000720c */ /* 0x000fe40003f46120 */
[----:B------:R-:W-:Y:S02]  /*14ac0*/  ISETP.GE.U32.AND.EX P3, PT, R20, R9, PT, P3 ;  /* 0x000000091400720c */ /* 0x000fe40003f66130 */
[----:B------:R-:W-:-:S02]  /*14ad0*/  IADD3 R11, P4, R30, -0x1, RZ ;  /* 0xffffffff1e0b7810 */ /* 0x000fc40007f9e0ff */
[----:B------:R-:W-:Y:S01]  /*14ae0*/  IADD3 R9, P5, -R28, 0x1, RZ ;  /* 0x000000011c097810 */ /* 0x000fe20007fbe1ff */
[----:B------:R-:W-:Y:S01]  /*14af0*/  IMAD.X R54, R25, 0x1, R54, P6 ;  /* 0x0000000119367824 */ /* 0x000fe200030e0636 */
[----:B------:R-:W-:Y:S01]  /*14b00*/  SEL R59, R59, R24, !P3 ;  /* 0x000000183b3b7207 */ /* 0x000fe20005800000 */
[----:B------:R-:W-:Y:S01]  /*14b10*/  IMAD.X R24, RZ, RZ, R39, P4 ;  /* 0x000000ffff187224 */ /* 0x000fe200020e0627 */
[----:B------:R-:W-:Y:S02]  /*14b20*/  SEL R30, R30, R11, !P2 ;  /* 0x0000000b1e1e7207 */ /* 0x000fe40005000000 */
[----:B------:R-:W-:Y:S02]  /*14b30*/  IADD3.X R11, ~R40, -0x1, RZ, P5, !PT ;  /* 0xffffffff280b7810 */ /* 0x000fe40002ffe5ff */
[----:B------:R-:W-:Y:S02]  /*14b40*/  SEL R31, R60, R31, !P3 ;  /* 0x0000001f3c1f7207 */ /* 0x000fe40005800000 */
[----:B------:R-:W-:-:S02]  /*14b50*/  IADD3 R25, P5, R28, -0x1, RZ ;  /* 0xffffffff1c197810 */ /* 0x000fc40007fbe0ff */
[----:B------:R-:W-:Y:S02]  /*14b60*/  ISETP.GE.U32.AND P3, PT, R52, R9, PT ;  /* 0x000000093400720c */ /* 0x000fe40003f66070 */
[----:B------:R-:W-:Y:S01]  /*14b70*/  SEL R39, R39, R24, !P2 ;  /* 0x0000001827277207 */ /* 0x000fe20005000000 */
[----:B------:R-:W-:Y:S01]  /*14b80*/  IMAD.X R27, RZ, RZ, R40, P5 ;  /* 0x000000ffff1b7224 */ /* 0x000fe200028e0628 */
[----:B------:R-:W-:Y:S02]  /*14b90*/  IADD3 R9, P4, R59, R10, RZ ;  /* 0x0000000a3b097210 */ /* 0x000fe40007f9e0ff */
[----:B------:R-:W-:Y:S01]  /*14ba0*/  ISETP.GE.U32.AND.EX P2, PT, R54, R11, PT, P3 ;  /* 0x0000000b3600720c */ /* 0x000fe20003f46130 */
[----:B------:R-:W-:-:S03]  /*14bb0*/  IMAD.WIDE.U32 R10, R26, 0x1, RZ ;  /* 0x000000011a0a7825 */ /* 0x000fc600078e00ff */
[----:B------:R-:W-:Y:S02]  /*14bc0*/  SEL R25, R28, R25, !P2 ;  /* 0x000000191c197207 */ /* 0x000fe40005000000 */
[----:B------:R-:W-:Y:S02]  /*14bd0*/  SEL R27, R40, R27, !P2 ;  /* 0x0000001b281b7207 */ /* 0x000fe40005000000 */
[-C--:B------:R-:W-:Y:S02]  /*14be0*/  ISETP.GE.U32.AND P2, PT, R10, R26.reuse, PT ;  /* 0x0000001a0a00720c */ /* 0x080fe40003f46070 */
[----:B------:R-:W-:Y:S02]  /*14bf0*/  IADD3 R21, P3, R30, R21, RZ ;  /* 0x000000151e157210 */ /* 0x000fe40007f7e0ff */
[----:B------:R-:W-:Y:S02]  /*14c00*/  IADD3 R26, R11, R26, R17 ;  /* 0x0000001a0b1a7210 */ /* 0x000fe40007ffe011 */
[----:B------:R-:W-:Y:S01]  /*14c10*/  IADD3 R52, P5, R25, R52, RZ ;  /* 0x0000003419347210 */ /* 0x000fe20007fbe0ff */
[----:B------:R-:W-:Y:S01]  /*14c20*/  IMAD.X R20, R31, 0x1, R20, P4 ;  /* 0x000000011f147824 */ /* 0x000fe200020e0614 */
[----:B------:R-:W-:Y:S01]  /*14c30*/  ISETP.GE.U32.AND.EX P2, PT, R26, R17, PT, P2 ;  /* 0x000000111a00720c */ /* 0x000fe20003f46120 */
[----:B------:R-:W-:Y:S01]  /*14c40*/  IMAD.X R25, R39, 0x1, R0, P3 ;  /* 0x0000000127197824 */ /* 0x000fe200018e0600 */
[----:B------:R-:W-:Y:S01]  /*14c50*/  IADD3 R0, P4, -R56, 0x1, RZ ;  /* 0x0000000138007810 */ /* 0x000fe20007f9e1ff */
[----:B------:R-:W-:Y:S01]  /*14c60*/  IMAD.X R54, R27, 0x1, R54, P5 ;  /* 0x000000011b367824 */ /* 0x000fe200028e0636 */
[----:B------:R-:W-:-:S02]  /*14c70*/  IADD3 R24, P5, -R55, 0x1, RZ ;  /* 0x0000000137187810 */ /* 0x000fc40007fbe1ff */
[----:B------:R-:W-:Y:S02]  /*14c80*/  SEL R31, RZ, 0xffffffff, P2 ;  /* 0xffffffffff1f7807 */ /* 0x000fe40001000000 */
[----:B------:R-:W-:Y:S02]  /*14c90*/  ISETP.GE.U32.AND P3, PT, R9, R0, PT ;  /* 0x000000000900720c */ /* 0x000fe40003f66070 */
[----:B------:R-:W-:Y:S02]  /*14ca0*/  IADD3.X R11, ~R64, -0x1, RZ, P4, !PT ;  /* 0xffffffff400b7810 */ /* 0x000fe400027fe5ff */
[----:B------:R-:W-:Y:S02]  /*14cb0*/  IADD3.X R0, ~R66, -0x1, RZ, P5, !PT ;  /* 0xffffffff42007810 */ /* 0x000fe40002ffe5ff */
[----:B------:R-:W-:Y:S02]  /*14cc0*/  ISETP.GE.U32.AND P4, PT, R21, R24, PT ;  /* 0x000000181500720c */ /* 0x000fe40003f86070 */
[----:B------:R-:W-:-:S02]  /*14cd0*/  IADD3 R27, P2, P5, R31, R10, -R26 ;  /* 0x0000000a1f1b7210 */ /* 0x000fc40007d5e81a */
[----:B------:R-:W-:Y:S02]  /*14ce0*/  IADD3 R10, P6, R55, -0x1, RZ ;  /* 0xffffffff370a7810 */ /* 0x000fe40007fde0ff */
[----:B------:R-:W-:Y:S02]  /*14cf0*/  ISETP.GE.U32.AND.EX P4, PT, R25, R0, PT, P4 ;  /* 0x000000001900720c */ /* 0x000fe40003f86140 */
[----:B------:R-:W-:Y:S01]  /*14d00*/  IADD3.X R31, R31, -0x1, R26, P2, P5 ;  /* 0xffffffff1f1f7810 */ /* 0x000fe200017ea41a */
[----:B------:R-:W-:Y:S01]  /*14d10*/  IMAD.X R17, RZ, RZ, R66, P6 ;  /* 0x000000ffff117224 */ /* 0x000fe200030e0642 */
[----:B------:R-:W-:Y:S02]  /*14d20*/  ISETP.GE.U32.AND P2, PT, R18, R27, PT ;  /* 0x0000001b1200720c */ /* 0x000fe40003f46070 */
[----:B------:R-:W-:Y:S02]  /*14d30*/  ISETP.GE.U32.AND.EX P3, PT, R20, R11, PT, P3 ;  /* 0x0000000b1400720c */ /* 0x000fe40003f66130 */
[----:B------:R-:W-:-:S02]  /*14d40*/  SEL R0, R55, R10, !P4 ;  /* 0x0000000a37007207 */ /* 0x000fc40006000000 */
[----:B------:R-:W-:Y:S02]  /*14d50*/  IADD3 R11, P5, R56, -0x1, RZ ;  /* 0xffffffff380b7810 */ /* 0x000fe40007fbe0ff */
[----:B------:R-:W-:Y:S02]  /*14d60*/  ISETP.GE.U32.AND.EX P2, PT, R19, R31, PT, P2 ;  /* 0x0000001f1300720c */ /* 0x000fe40003f46120 */
[----:B------:R-:W-:Y:S02]  /*14d70*/  SEL R66, R66, R17, !P4 ;  /* 0x0000001142427207 */ /* 0x000fe40006000000 */
[----:B------:R-:W-:Y:S01]  /*14d80*/  IADD3 R0, P4, R0, R21, RZ ;  /* 0x0000001500007210 */ /* 0x000fe20007f9e0ff */
[----:B------:R-:W-:Y:S01]  /*14d90*/  IMAD.X R17, RZ, RZ, R64, P5 ;  /* 0x000000ffff117224 */ /* 0x000fe200028e0640 */
[----:B------:R-:W-:Y:S02]  /*14da0*/  SEL R21, RZ, 0x1, P2 ;  /* 0x00000001ff157807 */ /* 0x000fe40001000000 */
[----:B------:R-:W-:Y:S01]  /*14db0*/  SEL R10, R56, R11, !P3 ;  /* 0x0000000b380a7207 */ /* 0x000fe20005800000 */
[----:B------:R-:W-:Y:S01]  /*14dc0*/  IMAD.X R11, R66, 0x1, R25, P4 ;  /* 0x00000001420b7824 */ /* 0x000fe200020e0619 */
[----:B------:R-:W-:-:S02]  /*14dd0*/  IADD3 R21, P4, P5, R21, R18, -R27 ;  /* 0x0000001215157210 */ /* 0x000fc40007d9e81b */
[----:B------:R-:W-:Y:S02]  /*14de0*/  SEL R17, R64, R17, !P3 ;  /* 0x0000001140117207 */ /* 0x000fe40005800000 */
[----:B------:R-:W-:Y:S02]  /*14df0*/  SEL R25, RZ, 0xffffffff, P2 ;  /* 0xffffffffff197807 */ /* 0x000fe40001000000 */
[----:B------:R-:W-:Y:S02]  /*14e00*/  IADD3 R10, P3, R10, R9, RZ ;  /* 0x000000090a0a7210 */ /* 0x000fe40007f7e0ff */
[----:B------:R-:W-:Y:S02]  /*14e10*/  IADD3 R18, P2, -R21, 0x1, RZ ;  /* 0x0000000115127810 */ /* 0x000fe40007f5e1ff */
[----:B------:R-:W-:Y:S01]  /*14e20*/  IADD3.X R19, R25, R19, ~R31, P4, P5 ;  /* 0x0000001319137210 */ /* 0x000fe200027eac1f */
[----:B------:R-:W-:Y:S01]  /*14e30*/  IMAD.X R9, R17, 0x1, R20, P3 ;  /* 0x0000000111097824 */ /* 0x000fe200018e0614 */
[----:B------:R-:W-:-:S02]  /*14e40*/  IADD3 R24, P6, -R42, 0x1, RZ ;  /* 0x000000012a187810 */ /* 0x000fc40007fde1ff */
[----:B------:R-:W-:Y:S02]  /*14e50*/  ISETP.GE.U32.AND P3, PT, R63, R18, PT ;  /* 0x000000123f00720c */ /* 0x000fe40003f66070 */
[----:B------:R-:W-:Y:S02]  /*14e60*/  IADD3.X R18, ~R19, -0x1, RZ, P2, !PT ;  /* 0xffffffff13127810 */ /* 0x000fe400017fe5ff */
[----:B------:R-:W-:Y:S02]  /*14e70*/  ISETP.GE.U32.AND P4, PT, R72, R43, PT ;  /* 0x0000002b4800720c */ /* 0x000fe40003f86070 */
[----:B------:R-:W-:Y:S02]  /*14e80*/  IADD3 R17, P2, R42, -0x1, RZ ;  /* 0xffffffff2a117810 */ /* 0x000fe40007f5e0ff */
[----:B------:R-:W-:Y:S02]  /*14e90*/  ISETP.GE.U32.AND P5, PT, R51, R24, PT ;  /* 0x000000183300720c */ /* 0x000fe40003fa6070 */
[----:B------:R-:W-:Y:S01]  /*14ea0*/  IADD3.X R20, ~R45, -0x1, RZ, P6, !PT ;  /* 0xffffffff2d147810 */ /* 0x000fe200037fe5ff */
[----:B------:R-:W-:Y:S01]  /*14eb0*/  IMAD.X R26, RZ, RZ, R45, P2 ;  /* 0x000000ffff1a7224 */ /* 0x000fe200010e062d */
[----:B------:R-:W-:-:S02]  /*14ec0*/  ISETP.GE.U32.AND.EX P4, PT, R73, R44, PT, P4 ;  /* 0x0000002c4900720c */ /* 0x000fc40003f86140 */
[----:B------:R-:W-:Y:S02]  /*14ed0*/  ISETP.GE.U32.AND.EX P5, PT, R53, R20, PT, P5 ;  /* 0x000000143500720c */ /* 0x000fe40003fa6150 */
[----:B------:R-:W-:Y:S02]  /*14ee0*/  IADD3 R20, P2, R21, -0x1, RZ ;  /* 0xffffffff15147810 */ /* 0x000fe40007f5e0ff */
[----:B------:R-:W-:Y:S02]  /*14ef0*/  ISETP.GE.U32.AND.EX P3, PT, R69, R18, PT, P3 ;  /* 0x000000124500720c */ /* 0x000fe40003f66130 */
[----:B------:R-:W-:Y:S02]  /*14f00*/  ISETP.GE.U32.AND.EX P0, PT, R37, R67, PT, P0 ;  /* 0x000000432500720c */ /* 0x000fe40003f06100 */
[----:B------:R-:W-:Y:S01]  /*14f10*/  SEL R18, RZ, 0x1, P4 ;  /* 0x00000001ff127807 */ /* 0x000fe20002000000 */
[----:B------:R-:W-:Y:S01]  /*14f20*/  IMAD.X R24, RZ, RZ, R19, P2 ;  /* 0x000000ffff187224 */ /* 0x000fe200010e0613 */
[----:B------:R-:W-:-:S02]  /*14f30*/  ISETP.GE.U32.AND.EX P1, PT, R22, R23, PT, P1 ;  /* 0x000000171600720c */ /* 0x000fc40003f26110 */
[----:B------:R-:W-:Y:S02]  /*14f40*/  SEL R42, R42, R17, !P5 ;  /* 0x000000112a2a7207 */ /* 0x000fe40006800000 */
[----:B------:R-:W-:Y:S02]  /*14f50*/  SEL R26, R45, R26, !P5 ;  /* 0x0000001a2d1a7207 */ /* 0x000fe40006800000 */
[----:B------:R-:W-:Y:S02]  /*14f60*/  SEL R28, RZ, 0xffffffff, P0 ;  /* 0xffffffffff1c7807 */ /* 0x000fe40000000000 */
[----:B------:R-:W-:Y:S02]  /*14f70*/  IADD3 R17, P2, P5, R18, R72, -R43 ;  /* 0x0000004812117210 */ /* 0x000fe40007d5e82b */
[----:B------:R-:W-:Y:S02]  /*14f80*/  SEL R18, RZ, 0xffffffff, P4 ;  /* 0xffffffffff127807 */ /* 0x000fe40002000000 */
[----:B------:R-:W-:-:S02]  /*14f90*/  SEL R20, R21, R20, !P3 ;  /* 0x0000001415147207 */ /* 0x000fc40005800000 */
[----:B------:R-:W-:Y:S02]  /*14fa0*/  SEL R25, RZ, 0xffffffff, P1 ;  /* 0xffffffffff197807 */ /* 0x000fe40000800000 */
[----:B------:R-:W-:Y:S02]  /*14fb0*/  IADD3 R21, P4, P0, R28, R36, -R37 ;  /* 0x000000241c157210 */ /* 0x000fe4000789e825 */
[----:B------:R-:W-:Y:S02]  /*14fc0*/  SEL R24, R19, R24, !P3 ;  /* 0x0000001813187207 */ /* 0x000fe40005800000 */
[----:B------:R-:W-:Y:S02]  /*14fd0*/  IADD3.X R18, R18, R73, ~R44, P2, P5 ;  /* 0x0000004912127210 */ /* 0x000fe400017eac2c */
[----:B------:R-:W-:Y:S02]  /*14fe0*/  IADD3 R51, P3, R42, R51, RZ ;  /* 0x000000332a337210 */ /* 0x000fe40007f7e0ff */
[----:B------:R-:W-:-:S02]  /*14ff0*/  IADD3 R23, P2, P5, R25, R16, -R22 ;  /* 0x0000001019177210 */ /* 0x000fc40007d5e816 */
[----:B------:R-:W-:Y:S02]  /*15000*/  IADD3.X R37, R28, -0x1, R37, P4, P0 ;  /* 0xffffffff1c257810 */ /* 0x000fe400027e0425 */
[----:B------:R-:W-:Y:S02]  /*15010*/  IADD3 R16, P4, -R62, 0x1, RZ ;  /* 0x000000013e107810 */ /* 0x000fe40007f9e1ff */
[----:B------:R-:W-:Y:S02]  /*15020*/  IADD3 R63, P1, R20, R63, RZ ;  /* 0x0000003f143f7210 */ /* 0x000fe40007f3e0ff */
[----:B------:R-:W-:Y:S01]  /*15030*/  ISETP.GE.U32.AND P0, PT, R46, R21, PT ;  /* 0x000000152e00720c */ /* 0x000fe20003f06070 */
[----:B------:R-:W-:Y:S01]  /*15040*/  IMAD.X R53, R26, 0x1, R53, P3 ;  /* 0x000000011a357824 */ /* 0x000fe200018e0635 */
[----:B------:R-:W-:Y:S02]  /*15050*/  IADD3.X R25, R25, -0x1, R22, P2, P5 ;  /* 0xffffffff19197810 */ /* 0x000fe400017ea416 */
[----:B------:R-:W-:-:S02]  /*15060*/  ISETP.GE.U32.AND P2, PT, R12, R23, PT ;  /* 0x000000170c00720c */ /* 0x000fc40003f46070 */
[----:B------:R-:W-:Y:S02]  /*15070*/  ISETP.GE.U32.AND P3, PT, R43, R16, PT ;  /* 0x000000102b00720c */ /* 0x000fe40003f66070 */
[----:B------:R-:W-:Y:S01]  /*15080*/  IADD3.X R19, ~R61, -0x1, RZ, P4, !PT ;  /* 0xffffffff3d137810 */ /* 0x000fe200027fe5ff */
[----:B------:R-:W-:Y:S01]  /*15090*/  IMAD.X R69, R24, 0x1, R69, P1 ;  /* 0x0000000118457824 */ /* 0x000fe200008e0645 */
[----:B------:R-:W-:Y:S02]  /*150a0*/  ISETP.GE.U32.AND.EX P0, PT, R47, R37, PT, P0 ;  /* 0x000000252f00720c */ /* 0x000fe40003f06100 */
[----:B------:R-:W-:Y:S02]  /*150b0*/  ISETP.GE.U32.AND.EX P1, PT, R13, R25, PT, P2 ;  /* 0x000000190d00720c */ /* 0x000fe40003f26120 */
[----:B------:R-:W-:Y:S02]  /*150c0*/  ISETP.GE.U32.AND.EX P2, PT, R44, R19, PT, P3 ;  /* 0x000000132c00720c */ /* 0x000fe40003f46130 */
[----:B------:R-:W-:-:S02]  /*150d0*/  SEL R27, RZ, 0x1, P0 ;  /* 0x00000001ff1b7807 */ /* 0x000fc40000000000 */
[C---:B------:R-:W-:Y:S02]  /*150e0*/  IADD3 R19, P3, R62.reuse, -0x1, RZ ;  /* 0xffffffff3e137810 */ /* 0x040fe40007f7e0ff */
[----:B------:R-:W-:Y:S02]  /*150f0*/  IADD3 R27, P5, P6, R27, R46, -R21 ;  /* 0x0000002e1b1b7210 */ /* 0x000fe40007ebe815 */
[----:B------:R-:W-:Y:S01]  /*15100*/  SEL R21, RZ, 0x1, P1 ;  /* 0x00000001ff157807 */ /* 0x000fe20000800000 */
[----:B------:R-:W-:Y:S01]  /*15110*/  IMAD.X R16, RZ, RZ, R61, P3 ;  /* 0x000000ffff107224 */ /* 0x000fe200018e063d */
[----:B------:R-:W-:Y:S02]  /*15120*/  SEL R46, RZ, 0xffffffff, P0 ;  /* 0xffffffffff2e7807 */ /* 0x000fe40000000000 */
[----:B------:R-:W-:Y:S02]  /*15130*/  SEL R20, R62, R19, !P2 ;  /* 0x000000133e147207 */ /* 0x000fe40005000000 */
[----:B------:R-:W-:-:S02]  /*15140*/  IADD3 R22, P3, P4, R21, R12, -R23 ;  /* 0x0000000c15167210 */ /* 0x000fc40007c7e817 */
[----:B------:R-:W-:Y:S02]  /*15150*/  IADD3.X R46, R46, R47, ~R37, P5, P6 ;  /* 0x0000002f2e2e7210 */ /* 0x000fe40002fecc25 */
[----:B------:R-:W-:Y:S02]  /*15160*/  ISETP.GE.U32.AND P0, PT, R17, R62, PT ;  /* 0x0000003e1100720c */ /* 0x000fe40003f06070 */
[----:B------:R-:W-:Y:S02]  /*15170*/  IADD3 R20, P6, R20, R43, RZ ;  /* 0x0000002b14147210 */ /* 0x000fe40007fde0ff */
[----:B------:R-:W-:Y:S02]  /*15180*/  SEL R23, RZ, 0xffffffff, P1 ;  /* 0xffffffffff177807 */ /* 0x000fe40000800000 */
[----:B------:R-:W-:Y:S02]  /*15190*/  SEL R21, R61, R16, !P2 ;  /* 0x000000103d157207 */ /* 0x000fe40005000000 */
[----:B------:R-:W-:-:S02]  /*151a0*/  IADD3 R12, P5, -R22, 0x1, RZ ;  /* 0x00000001160c7810 */ /* 0x000fc40007fbe1ff */
[----:B------:R-:W-:Y:S01]  /*151b0*/  ISETP.GE.U32.AND.EX P0, PT, R18, R61, PT, P0 ;  /* 0x0000003d1200720c */ /* 0x000fe20003f06100 */
[----:B------:R-:W-:Y:S01]  /*151c0*/  IMAD.X R21, R21, 0x1, R44, P6 ;  /* 0x0000000115157824 */ /* 0x000fe200030e062c */
[----:B------:R-:W-:Y:S02]  /*151d0*/  IADD3.X R23, R23, R13, ~R25, P3, P4 ;  /* 0x0000000d17177210 */ /* 0x000fe40001fe8c19 */
[----:B------:R-:W-:Y:S02]  /*151e0*/  ISETP.GE.U32.AND P1, PT, R20, R27, PT ;  /* 0x0000001b1400720c */ /* 0x000fe40003f26070 */
[----:B------:R-:W-:Y:S02]  /*151f0*/  ISETP.GE.U32.AND P2, PT, R63, R12, PT ;  /* 0x0000000c3f00720c */ /* 0x000fe40003f46070 */
[----:B------:R-:W-:Y:S02]  /*15200*/  SEL R16, RZ, 0x1, P0 ;  /* 0x00000001ff107807 */ /* 0x000fe40000000000 */
[----:B------:R-:W-:-:S02]  /*15210*/  IADD3 R13, P3, R22, -0x1, RZ ;  /* 0xffffffff160d7810 */ /* 0x000fc40007f7e0ff */
[----:B------:R-:W-:Y:S02]  /*15220*/  IADD3.X R12, ~R23, -0x1, RZ, P5, !PT ;  /* 0xffffffff170c7810 */ /* 0x000fe40002ffe5ff */
[----:B------:R-:W-:Y:S02]  /*15230*/  ISETP.GE.U32.AND.EX P1, PT, R21, R46, PT, P1 ;  /* 0x0000002e1500720c */ /* 0x000fe40003f26110 */
[----:B------:R-:W-:Y:S01]  /*15240*/  IADD3 R62, P4, P5, R16, R17, -R62 ;  /* 0x00000011103e7210 */ /* 0x000fe20007d9e83e */
[----:B------:R-:W-:Y:S01]  /*15250*/  IMAD.X R16, RZ, RZ, R23, P3 ;  /* 0x000000ffff107224 */ /* 0x000fe200018e0617 */
[----:B------:R-:W-:Y:S02]  /*15260*/  ISETP.GE.U32.AND.EX P2, PT, R69, R12, PT, P2 ;  /* 0x0000000c4500720c */ /* 0x000fe40003f46120 */
[----:B------:R-:W-:Y:S02]  /*15270*/  SEL R19, RZ, 0x1, P1 ;  /* 0x00000001ff137807 */ /* 0x000fe40000800000 */
[----:B------:R-:W-:-:S02]  /*15280*/  SEL R12, R22, R13, !P2 ;  /* 0x0000000d160c7207 */ /* 0x000fc40005000000 */
[----:B------:R-:W-:Y:S02]  /*15290*/  SEL R24, RZ, 0xffffffff, P0 ;  /* 0xffffffffff187807 */ /* 0x000fe40000000000 */
[----:B------:R-:W-:Y:S02]  /*152a0*/  SEL R16, R23, R16, !P2 ;  /* 0x0000001017107207 */ /* 0x000fe40005000000 */
[----:B------:R-:W-:Y:S02]  /*152b0*/  IADD3 R19, P0, P2, R19, R20, -R27 ;  /* 0x0000001413137210 */ /* 0x000fe40007a1e81b */
[----:B------:R-:W-:Y:S02]  /*152c0*/  SEL R22, RZ, 0xffffffff, P1 ;  /* 0xffffffffff167807 */ /* 0x000fe40000800000 */
[----:B------:R-:W-:Y:S02]  /*152d0*/  IADD3 R63, P1, R12, R63, RZ ;  /* 0x0000003f0c3f7210 */ /* 0x000fe40007f3e0ff */
[----:B------:R-:W-:-:S02]  /*152e0*/  IADD3.X R24, R24, R18, ~R61, P4, P5 ;  /* 0x0000001218187210 */ /* 0x000fc400027eac3d */
[----:B------:R-:W-:Y:S02]  /*152f0*/  IADD3 R12, P3, -R27, 0x1, RZ ;  /* 0x000000011b0c7810 */ /* 0x000fe40007f7e1ff */
[----:B------:R-:W-:Y:S02]  /*15300*/  IADD3.X R22, R22, R21, ~R46, P0, P2 ;  /* 0x0000001516167210 */ /* 0x000fe400007e4c2e */
[----:B------:R-:W-:Y:S01]  /*15310*/  IADD3 R18, P2, -R19, 0x1, RZ ;  /* 0x0000000113127810 */ /* 0x000fe20007f5e1ff */
[----:B------:R-:W-:Y:S01]  /*15320*/  IMAD.X R16, R16, 0x1, R69, P1 ;  /* 0x0000000110107824 */ /* 0x000fe200008e0645 */
[----:B------:R-:W-:Y:S02]  /*15330*/  ISETP.GE.U32.AND P1, PT, R63, R12, PT ;  /* 0x0000000c3f00720c */ /* 0x000fe40003f26070 */
[----:B------:R-:W-:Y:S02]  /*15340*/  IADD3.X R12, ~R46, -0x1, RZ, P3, !PT ;  /* 0xffffffff2e0c7810 */ /* 0x000fe40001ffe5ff */
[----:B------:R-:W-:-:S02]  /*15350*/  ISETP.GE.U32.AND P0, PT, R51, R18, PT ;  /* 0x000000123300720c */ /* 0x000fc40003f06070 */
[----:B------:R-:W-:Y:S02]  /*15360*/  IADD3 R18, P3, R27, -0x1, RZ ;  /* 0xffffffff1b127810 */ /* 0x000fe40007f7e0ff */
[----:B------:R-:W-:Y:S02]  /*15370*/  IADD3.X R20, ~R22, -0x1, RZ, P2, !PT ;  /* 0xffffffff16147810 */ /* 0x000fe400017fe5ff */
[----:B------:R-:W-:Y:S01]  /*15380*/  ISETP.GE.U32.AND.EX P1, PT, R16, R12, PT, P1 ;  /* 0x0000000c1000720c */ /* 0x000fe20003f26110 */
[----:B------:R-:W-:Y:S01]  /*15390*/  IMAD.X R23, RZ, RZ, R46, P3 ;  /* 0x000000ffff177224 */ /* 0x000fe200018e062e */
[----:B------:R-:W-:Y:S02]  /*153a0*/  IADD3 R12, P2, R19, -0x1, RZ ;  /* 0xffffffff130c7810 */ /* 0x000fe40007f5e0ff */
[----:B------:R-:W-:Y:S02]  /*153b0*/  ISETP.GE.U32.AND.EX P0, PT, R53, R20, PT, P0 ;  /* 0x000000143500720c */ /* 0x000fe40003f06100 */
[----:B------:R-:W-:Y:S01]  /*153c0*/  SEL R18, R27, R18, !P1 ;  /* 0x000000121b127207 */ /* 0x000fe20004800000 */
[----:B------:R-:W-:Y:S01]  /*153d0*/  IMAD.X R17, RZ, RZ, R22, P2 ;  /* 0x000000ffff117224 */ /* 0x000fe200010e0616 */
[----:B------:R-:W-:-:S02]  /*153e0*/  SEL R23, R46, R23, !P1 ;  /* 0x000000172e177207 */ /* 0x000fc40004800000 */
[----:B------:R-:W-:Y:S02]  /*153f0*/  IADD3 R13, P1, -R62, 0x1, RZ ;  /* 0x000000013e0d7810 */ /* 0x000fe40007f3e1ff */
[----:B------:R-:W-:Y:S02]  /*15400*/  SEL R20, R19, R12, !P0 ;  /* 0x0000000c13147207 */ /* 0x000fe40004000000 */
[----:B------:R-:W-:Y:S02]  /*15410*/  SEL R12, R22, R17, !P0 ;  /* 0x00000011160c7207 */ /* 0x000fe40004000000 */
[----:B------:R-:W-:Y:S02]  /*15420*/  ISETP.GE.U32.AND P0, PT, R52, R13, PT ;  /* 0x0000000d3400720c */ /* 0x000fe40003f06070 */
[----:B------:R-:W-:Y:S02]  /*15430*/  IADD3.X R13, ~R24, -0x1, RZ, P1, !PT ;  /* 0xffffffff180d7810 */ /* 0x000fe40000ffe5ff */
[----:B------:R-:W-:-:S02]  /*15440*/  IADD3 R19, P3, R62, -0x1, RZ ;  /* 0xffffffff3e137810 */ /* 0x000fc40007f7e0ff */
[----:B------:R-:W-:Y:S02]  /*15450*/  IADD3 R18, P2, R18, R63, RZ ;  /* 0x0000003f12127210 */ /* 0x000fe40007f5e0ff */
[----:B------:R-:W-:Y:S01]  /*15460*/  IADD3 R20, P1, R20, R51, RZ ;  /* 0x0000003314147210 */ /* 0x000fe20007f3e0ff */
[----:B------:R-:W-:Y:S01]  /*15470*/  UIADD3 UR4, UR4, 0x4, URZ ;  /* 0x0000000404047890 */ /* 0x000fe2000fffe03f */
[----:B------:R-:W-:Y:S01]  /*15480*/  IMAD.X R21, RZ, RZ, R24, P3 ;  /* 0x000000ffff157224 */ /* 0x000fe200018e0618 */
[----:B------:R-:W-:Y:S01]  /*15490*/  ISETP.GE.U32.AND.EX P0, PT, R54, R13, PT, P0 ;  /* 0x0000000d3600720c */ /* 0x000fe20003f06100 */
[----:B------:R-:W-:Y:S01]  /*154a0*/  IMAD.X R23, R23, 0x1, R16, P2 ;  /* 0x0000000117177824 */ /* 0x000fe200010e0610 */
[----:B------:R-:W-:Y:S01]  /*154b0*/  IADD3 R13, P3, -R18, 0x1, RZ ;  /* 0x00000001120d7810 */ /* 0x000fe20007f7e1ff */
[----:B------:R-:W-:Y:S01]  /*154c0*/  IMAD.X R53, R12, 0x1, R53, P1 ;  /* 0x000000010c357824 */ /* 0x000fe200008e0635 */
[----:B------:R-:W-:Y:S01]  /*154d0*/  IADD3 R17, P2, -R20, 0x1, RZ ;  /* 0x0000000114117810 */ /* 0x000fe20007f5e1ff */
[----:B------:R-:W-:Y:S01]  /*154e0*/  UISETP.GE.U32.AND UP0, UPT, UR4, UR13, UPT ;  /* 0x0000000d0400728c */ /* 0x000fe2000bf06070 */
[----:B------:R-:W-:-:S02]  /*154f0*/  SEL R19, R62, R19, !P0 ;  /* 0x000000133e137207 */ /* 0x000fc40004000000 */
[----:B------:R-:W-:Y:S02]  /*15500*/  SEL R21, R24, R21, !P0 ;  /* 0x0000001518157207 */ /* 0x000fe40004000000 */
[----:B------:R-:W-:Y:S02]  /*15510*/  ISETP.GE.U32.AND P1, PT, R10, R13, PT ;  /* 0x0000000d0a00720c */ /* 0x000fe40003f26070 */
[----:B------:R-:W-:Y:S02]  /*15520*/  IADD3.X R12, ~R23, -0x1, RZ, P3, !PT ;  /* 0xffffffff170c7810 */ /* 0x000fe40001ffe5ff */
[----:B------:R-:W-:Y:S02]  /*15530*/  ISETP.GE.U32.AND P0, PT, R0, R17, PT ;  /* 0x000000110000720c */ /* 0x000fe40003f06070 */
[----:B------:R-:W-:Y:S02]  /*15540*/  IADD3.X R16, ~R53, -0x1, RZ, P2, !PT ;  /* 0xffffffff35107810 */ /* 0x000fe400017fe5ff */
[----:B------:R-:W-:-:S02]  /*15550*/  IADD3 R13, P4, R18, -0x1, RZ ;  /* 0xffffffff120d7810 */ /* 0x000fc40007f9e0ff */
[----:B------:R-:W-:Y:S02]  /*15560*/  IADD3 R17, P3, R20, -0x1, RZ ;  /* 0xffffffff14117810 */ /* 0x000fe40007f7e0ff */
[----:B------:R-:W-:Y:S02]  /*15570*/  PLOP3.LUT P5, PT, PT, PT, UP0, 0x80, 0x0 ;  /* 0x000000000000781c */ /* 0x000fe40003faf008 */
[----:B------:R-:W-:Y:S02]  /*15580*/  ISETP.GE.U32.AND.EX P1, PT, R9, R12, PT, P1 ;  /* 0x0000000c0900720c */ /* 0x000fe40003f26110 */
[----:B------:R-:W-:Y:S01]  /*15590*/  ISETP.GE.U32.AND.EX P0, PT, R11, R16, PT, P0 ;  /* 0x000000100b00720c */ /* 0x000fe20003f06100 */
[----:B------:R-:W-:Y:S01]  /*155a0*/  IMAD.X R12, RZ, RZ, R23, P4 ;  /* 0x000000ffff0c7224 */ /* 0x000fe200020e0617 */
[----:B------:R-:W-:Y:S01]  /*155b0*/  SEL R13, R18, R13, !P1 ;  /* 0x0000000d120d7207 */ /* 0x000fe20004800000 */
[----:B------:R-:W-:Y:S01]  /*155c0*/  IMAD.X R16, RZ, RZ, R53, P3 ;  /* 0x000000ffff107224 */ /* 0x000fe200018e0635 */
[----:B------:R-:W-:-:S02]  /*155d0*/  SEL R17, R20, R17, !P0 ;  /* 0x0000001114117207 */ /* 0x000fc40004000000 */
[----:B------:R-:W-:Y:S02]  /*155e0*/  SEL R12, R23, R12, !P1 ;  /* 0x0000000c170c7207 */ /* 0x000fe40004800000 */
[----:B------:R-:W-:Y:S02]  /*155f0*/  IADD3 R52, P2, R19, R52, RZ ;  /* 0x0000003413347210 */ /* 0x000fe40007f5e0ff */
[----:B------:R-:W-:Y:S02]  /*15600*/  IADD3 R10, P4, R13, R10, RZ ;  /* 0x0000000a0d0a7210 */ /* 0x000fe40007f9e0ff */
[----:B------:R-:W-:Y:S02]  /*15610*/  IADD3 R0, P1, R17, R0, RZ ;  /* 0x0000000011007210 */ /* 0x000fe40007f3e0ff */
[----:B------:R-:W-:Y:S02]  /*15620*/  IADD3 R34, P3, R34, 0x60, RZ ;  /* 0x0000006022227810 */ /* 0x000fe40007f7e0ff */
[----:B------:R-:W-:Y:S01]  /*15630*/  SEL R16, R53, R16, !P0 ;  /* 0x0000001035107207 */ /* 0x000fe20004000000 */
[----:B------:R-:W-:Y:S01]  /*15640*/  UIADD3 UR41, UR41, 0x60, URZ ;  /* 0x0000006029297890 */ /* 0x000fe2000fffe03f */
[----:B------:R-:W-:-:S02]  /*15650*/  IMAD.X R54, R21, 0x1, R54, P2 ;  /* 0x0000000115367824 */ /* 0x000fc400010e0636 */
[----:B------:R-:W-:Y:S02]  /*15660*/  IMAD.X R35, RZ, RZ, R35, P3 ;  /* 0x000000ffff237224 */ /* 0x000fe400018e0623 */
[----:B------:R-:W-:Y:S02]  /*15670*/  IMAD.X R9, R12, 0x1, R9, P4 ;  /* 0x000000010c097824 */ /* 0x000fe400020e0609 */
[----:B------:R-:W-:Y:S01]  /*15680*/  IMAD.X R11, R16, 0x1, R11, P1 ;  /* 0x00000001100b7824 */ /* 0x000fe200008e060b */
[----:B------:R-:W-:Y:S06]  /*15690*/  @!P5 BRA `(.L_x_9) ;  /* 0xffffffb40094d947 */ /* 0x000fec000383ffff */
.L_x_8:
[----:B------:R-:W-:-:S04]  /*156a0*/  IADD3 R18, P0, R14, UR14, RZ ;  /* 0x0000000e0e127c10 */ /* 0x000fc8000ff1e0ff */
[----:B------:R-:W-:-:S06]  /*156b0*/  IADD3.X R19, R15, UR15, RZ, P0, !PT ;  /* 0x0000000f0f137c10 */ /* 0x000fcc00087fe4ff */
[----:B------:R-:W5:Y:S01]  /*156c0*/  LDG.E.64 R18, desc[UR22][R18.64] ;  /* 0x0000001612127981 */ /* 0x000f62000c1e1b00 */
[----:B------:R-:W-:-:S06]  /*156d0*/  UISETP.GE.U32.AND UP0, UPT, UR13, UR9, UPT ;  /* 0x000000090d00728c */ /* 0x000fcc000bf06070 */
[----:B------:R-:W-:-:S13]  /*156e0*/  PLOP3.LUT P0, PT, PT, PT, UP0, 0x80, 0x0 ;  /* 0x000000000000781c */ /* 0x000fda0003f0f008 */
[----:B------:R-:W-:Y:S05]  /*156f0*/  @P0 BRA `(.L_x_10) ;  /* 0x0000001000f00947 */ /* 0x000fea0003800000 */
[----:B------:R-:W-:Y:S02]  /*15700*/  UIMAD.WIDE.U32 UR4, UR10, 0x3, URZ ;  /* 0x000000030a0478a5 */ /* 0x000fe4000f8e003f */
[----:B------:R-:W-:Y:S01]  /*15710*/  USHF.R.U64 UR12, UR9, 0x2, URZ ;  /* 0x00000002090c7899 */ /* 0x000fe2000800123f */
[----:B------:R-:W-:-:S03]  /*15720*/  ULDC.64 UR14, c[0x0][0x250] ;  /* 0x00009400000e7ab9 */ /* 0x000fc60000000a00 */
[----:B------:R-:W-:-:S03]  /*15730*/  UIMAD.WIDE.U32 UR10, UR12, 0xc, UR4 ;  /* 0x0000000c0c0a78a5 */ /* 0x000fc6000f8e0004 */
[----:B------:R-:W-:Y:S01]  /*15740*/  UMOV UR4, URZ ;  /* 0x0000003f00047c82 */ /* 0x000fe20008000000 */
[----:B------:R-:W-:Y:S02]  /*15750*/  ULEA UR5, UP0, UR10, UR14, 0x3 ;  /* 0x0000000e0a057291 */ /* 0x000fe4000f80183f */
[----:B------:R-:W-:-:S04]  /*15760*/  UIADD3 UR4, UR4, UR11, URZ ;  /* 0x0000000b04047290 */ /* 0x000fc8000fffe03f */
[----:B------:R-:W-:Y:S02]  /*15770*/  ULEA.HI.X UR10, UR10, UR15, UR4, 0x3, UP0 ;  /* 0x0000000f0a0a7291 */ /* 0x000fe400080f1c04 */
[----:B------:R-:W-:Y:S02]  /*15780*/  UIADD3 UR5, UP0, UR5, 0x10, URZ ;  /* 0x0000001005057890 */ /* 0x000fe4000ff1e03f */
[----:B------:R-:W-:Y:S02]  /*15790*/  UIMAD UR4, UR12, 0x60, UR8 ;  /* 0x000000600c0478a4 */ /* 0x000fe4000f8e0208 */
[----:B------:R-:W-:Y:S02]  /*157a0*/  UIADD3.X UR8, URZ, UR10, URZ, UP0, !UPT ;  /* 0x0000000a3f087290 */ /* 0x000fe400087fe43f */
[----:B------:R-:W-:Y:S01]  /*157b0*/  IMAD.U32 R20, RZ, RZ, UR5 ;  /* 0x00000005ff147e24 */ /* 0x000fe2000f8e00ff */
[----:B------:R-:W-:-:S03]  /*157c0*/  UIADD3 UR4, UR4, 0x10, URZ ;  /* 0x0000001004047890 */ /* 0x000fc6000fffe03f */
[----:B------:R-:W-:-:S09]  /*157d0*/  IMAD.U32 R17, RZ, RZ, UR8 ;  /* 0x00000008ff117e24 */ /* 0x000fd2000f8e00ff */
.L_x_11:
[----:B------:R-:W-:Y:S01]  /*157e0*/  IMAD.MOV.U32 R16, RZ, RZ, R20 ;  /* 0x000000ffff107224 */ /* 0x000fe200078e0014 */
[----:B------:R-:W2:Y:S04]  /*157f0*/  LDL.64 R22, [UR4+-0x10] ;  /* 0xfffff004ff167983 */ /* 0x000ea80008100a00 */
[----:B------:R-:W2:Y:S04]  /*15800*/  LDG.E.64 R32, desc[UR22][R16.64+-0x10] ;  /* 0xfffff01610207981 */ /* 0x000ea8000c1e1b00 */
[----:B------:R-:W3:Y:S04]  /*15810*/  LDL.64 R20, [UR4+-0x8] ;  /* 0xfffff804ff147983 */ /* 0x000ee80008100a00 */
[----:B------:R-:W4:Y:S04]  /*15820*/  LDG.E.64 R30, desc[UR22][R16.64+-0x8] ;  /* 0xfffff816101e7981 */ /* 0x000f28000c1e1b00 */
[----:B------:R-:W4:Y:S04]  /*15830*/  LDL.64 R24, [UR4] ;  /* 0x00000004ff187983 */ /* 0x000f280008100a00 */
[----:B------:R-:W4:Y:S01]  /*15840*/  LDG.E.64 R12, desc[UR22][R16.64] ;  /* 0x00000016100c7981 */ /* 0x000f22000c1e1b00 */
[----:B------:R-:W-:-:S02]  /*15850*/  UIADD3 UR13, UR13, 0x1, URZ ;  /* 0x000000010d0d7890 */ /* 0x000fc4000fffe03f */
[----:B------:R-:W-:Y:S02]  /*15860*/  UIADD3 UR4, UR4, 0x18, URZ ;  /* 0x0000001804047890 */ /* 0x000fe4000fffe03f */
[----:B------:R-:W-:Y:S01]  /*15870*/  UISETP.GE.U32.AND UP0, UPT, UR13, UR9, UPT ;  /* 0x000000090d00728c */ /* 0x000fe2000bf06070 */
[----:B--2---:R-:W-:-:S04]  /*15880*/  IMAD.WIDE.U32 R34, R23, R32, RZ ;  /* 0x0000002017227225 */ /* 0x004fc800078e00ff */
[----:B------:R-:W-:-:S04]  /*15890*/  IMAD.WIDE.U32 R26, R22, R32, RZ ;  /* 0x00000020161a7225 */ /* 0x000fc800078e00ff */
[----:B------:R-:W-:-:S04]  /*158a0*/  IMAD.WIDE.U32 R34, P1, R22, R33, R34 ;  /* 0x0000002116227225 */ /* 0x000fc80007820022 */
[----:B------:R-:W-:Y:S01]  /*158b0*/  IMAD.WIDE.U32 R36, R26, 0x1, RZ ;  /* 0x000000011a247825 */ /* 0x000fe200078e00ff */
[----:B------:R-:W-:-:S03]  /*158c0*/  IADD3 R27, P2, R27, R34, RZ ;  /* 0x000000221b1b7210 */ /* 0x000fc60007f5e0ff */
[----:B------:R-:W-:Y:S01]  /*158d0*/  IMAD.X R43, RZ, RZ, RZ, P1 ;  /* 0x000000ffff2b7224 */ /* 0x000fe200008e06ff */
[-C--:B------:R-:W-:Y:S01]  /*158e0*/  ISETP.GE.U32.AND P0, PT, R36, R26.reuse, PT ;  /* 0x0000001a2400720c */ /* 0x080fe20003f06070 */
[----:B------:R-:W-:Y:S01]  /*158f0*/  IMAD.MOV.U32 R42, RZ, RZ, R35 ;  /* 0x000000ffff2a7224 */ /* 0x000fe200078e0023 */
[----:B------:R-:W-:Y:S01]  /*15900*/  IADD3 R28, R37, R26, R27 ;  /* 0x0000001a251c7210 */ /* 0x000fe20007ffe01b */
[----:B---3--:R-:W-:-:S03]  /*15910*/  IMAD.WIDE.U32 R40, R21, R32, RZ ;  /* 0x0000002015287225 */ /* 0x008fc600078e00ff */
[----:B------:R-:W-:Y:S01]  /*15920*/  ISETP.GE.U32.AND.EX P0, PT, R28, R27, PT, P0 ;  /* 0x0000001b1c00720c */ /* 0x000fe20003f06100 */
[----:B------:R-:W-:-:S03]  /*15930*/  IMAD.WIDE.U32.X R42, R23, R33, R42, P2 ;  /* 0x00000021172a7225 */ /* 0x000fc600010e042a */
[----:B------:R-:W-:Y:S01]  /*15940*/  SEL R47, RZ, 0xffffffff, P0 ;  /* 0xffffffffff2f7807 */ /* 0x000fe20000000000 */
[----:B------:R-:W-:-:S03]  /*15950*/  IMAD.WIDE.U32 R26, R20, R32, RZ ;  /* 0x00000020141a7225 */ /* 0x000fc600078e00ff */
[----:B------:R-:W-:Y:S01]  /*15960*/  IADD3 R35, P0, P1, R47, R36, -R28 ;  /* 0x000000242f237210 */ /* 0x000fe2000791e81c */
[----:B------:R-:W-:-:S03]  /*15970*/  IMAD.WIDE.U32 R40, P6, R20, R33, R40 ;  /* 0x0000002114287225 */ /* 0x000fc600078c0028 */
[----:B------:R-:W-:Y:S01]  /*15980*/  IADD3.X R47, R47, -0x1, R28, P0, P1 ;  /* 0xffffffff2f2f7810 */ /* 0x000fe200007e241c */
[----:B------:R-:W-:Y:S01]  /*15990*/  IMAD.WIDE.U32 R36, R26, 0x1, RZ ;  /* 0x000000011a247825 */ /* 0x000fe200078e00ff */
[----:B------:R-:W-:Y:S02]  /*159a0*/  ISETP.GE.U32.AND P1, PT, R42, R35, PT ;  /* 0x000000232a00720c */ /* 0x000fe40003f26070 */
[----:B------:R-:W-:Y:S01]  /*159b0*/  IADD3 R27, P2, R27, R40, RZ ;  /* 0x000000281b1b7210 */ /* 0x000fe20007f5e0ff */
[----:B----4-:R-:W-:Y:S01]  /*159c0*/  IMAD.WIDE.U32 R38, R23, R30, RZ ;  /* 0x0000001e17267225 */ /* 0x010fe200078e00ff */
[----:B------:R-:W-:Y:S02]  /*159d0*/  ISETP.GE.U32.AND.EX P1, PT, R43, R47, PT, P1 ;  /* 0x0000002f2b00720c */ /* 0x000fe40003f26110 */
[----:B------:R-:W-:Y:S01]  /*159e0*/  ISETP.GE.U32.AND P0, PT, R36, R26, PT ;  /* 0x0000001a2400720c */ /* 0x000fe20003f06070 */
[----:B------:R-:W-:Y:S01]  /*159f0*/  IMAD.WIDE.U32 R44, R22, R30, RZ ;  /* 0x0000001e162c7225 */ /* 0x000fe200078e00ff */
[----:B------:R-:W-:-:S02]  /*15a00*/  SEL R51, RZ, 0x1, P1 ;  /* 0x00000001ff337807 */ /* 0x000fc40000800000 */
[----:B------:R-:W-:Y:S01]  /*15a10*/  IADD3 R46, R37, R26, R27 ;  /* 0x0000001a252e7210 */ /* 0x000fe20007ffe01b */
[----:B------:R-:W-:Y:S01]  /*15a20*/  IMAD.WIDE.U32 R38, P3, R22, R31, R38 ;  /* 0x0000001f16267225 */ /* 0x000fe20007860026 */
[----:B------:R-:W-:Y:S02]  /*15a30*/  IADD3 R51, P4, P5, R51, R42, -R35 ;  /* 0x0000002a33337210 */ /* 0x000fe40007d9e823 */
[----:B------:R-:W-:Y:S01]  /*15a40*/  ISETP.GE.U32.AND.EX P0, PT, R46, R27, PT, P0 ;  /* 0x0000001b2e00720c */ /* 0x000fe20003f06100 */
[----:B------:R-:W-:Y:S01]  /*15a50*/  IMAD.WIDE.U32 R34, R44, 0x1, RZ ;  /* 0x000000012c227825 */ /* 0x000fe200078e00ff */
[----:B------:R-:W-:Y:S02]  /*15a60*/  SEL R37, RZ, 0xffffffff, P1 ;  /* 0xffffffffff257807 */ /* 0x000fe40000800000 */
[----:B------:R-:W-:Y:S01]  /*15a70*/  IADD3 R45, P1, R45, R38, RZ ;  /* 0x000000262d2d7210 */ /* 0x000fe20007f3e0ff */
[----:B------:R-:W-:Y:S01]  /*15a80*/  IMAD.X R27, RZ, RZ, RZ, P6 ;  /* 0x000000ffff1b7224 */ /* 0x000fe200030e06ff */
[----:B------:R-:W-:Y:S01]  /*15a90*/  SEL R57, RZ, 0xffffffff, P0 ;  /* 0xffffffffff397807 */ /* 0x000fe20000000000 */
[----:B------:R-:W-:Y:S01]  /*15aa0*/  IMAD.MOV.U32 R26, RZ, RZ, R41 ;  /* 0x000000ffff1a7224 */ /* 0x000fe200078e0029 */
[----:B------:R-:W-:Y:S01]  /*15ab0*/  ISETP.GE.U32.AND P0, PT, R34, R44, PT ;  /* 0x0000002c2200720c */ /* 0x000fe20003f06070 */
[----:B------:R-:W-:Y:S01]  /*15ac0*/  IMAD.WIDE.U32 R40, R20, R30, RZ ;  /* 0x0000001e14287225 */ /* 0x000fe200078e00ff */
[----:B------:R-:W-:-:S02]  /*15ad0*/  IADD3 R44, R35, R44, R45 ;  /* 0x0000002c232c7210 */ /* 0x000fc40007ffe02d */
[----:B------:R-:W-:Y:S01]  /*15ae0*/  IADD3.X R28, R37, R43, ~R47, P4, P5 ;  /* 0x0000002b251c7210 */ /* 0x000fe200027eac2f */
[----:B------:R-:W-:Y:S01]  /*15af0*/  IMAD.X R43, RZ, RZ, RZ, P3 ;  /* 0x000000ffff2b7224 */ /* 0x000fe200018e06ff */
[--C-:B------:R-:W-:Y:S01]  /*15b00*/  IADD3 R47, P4, P5, R57, R36, -R46.reuse ;  /* 0x00000024392f7210 */ /* 0x100fe20007d9e82e */
[----:B------:R-:W-:Y:S01]  /*15b10*/  IMAD.WIDE.U32 R36, R21, R30, RZ ;  /* 0x0000001e15247225 */ /* 0x000fe200078e00ff */
[----:B------:R-:W-:Y:S02]  /*15b20*/  ISETP.GE.U32.AND.EX P0, PT, R44, R45, PT, P0 ;  /* 0x0000002d2c00720c */ /* 0x000fe40003f06100 */
[----:B------:R-:W-:Y:S01]  /*15b30*/  IADD3.X R57, R57, -0x1, R46, P4, P5 ;  /* 0xffffffff39397810 */ /* 0x000fe200027ea42e */
[----:B------:R-:W-:Y:S01]  /*15b40*/  IMAD.MOV.U32 R42, RZ, RZ, R39 ;  /* 0x000000ffff2a7224 */ /* 0x000fe200078e0027 */
[----:B------:R-:W-:Y:S01]  /*15b50*/  SEL R59, RZ, 0xffffffff, P0 ;  /* 0xffffffffff3b7807 */ /* 0x000fe20000000000 */
[----:B------:R-:W-:-:S03]  /*15b60*/  IMAD.WIDE.U32.X R26, R21, R33, R26, P2 ;  /* 0x00000021151a7225 */ /* 0x000fc600010e041a */
[C---:B------:R-:W-:Y:S01]  /*15b70*/  IADD3 R45, P5, P6, R59.reuse, R34, -R44 ;  /* 0x000000223b2d7210 */ /* 0x040fe20007ebe82c */
[----:B------:R-:W-:Y:S01]  /*15b80*/  IMAD.WIDE.U32 R36, P4, R20, R31, R36 ;  /* 0x0000001f14247225 */ /* 0x000fe20007880024 */
[----:B------:R-:W-:Y:S02]  /*15b90*/  ISETP.GE.U32.AND P0, PT, R26, R47, PT ;  /* 0x0000002f1a00720c */ /* 0x000fe40003f06070 */
[----:B------:R-:W-:Y:S01]  /*15ba0*/  IADD3.X R59, R59, -0x1, R44, P5, P6 ;  /* 0xffffffff3b3b7810 */ /* 0x000fe20002fec42c */
[----:B------:R-:W-:Y:S01]  /*15bb0*/  IMAD.WIDE.U32.X R42, R23, R31, R42, P1 ;  /* 0x0000001f172a7225 */ /* 0x000fe200008e042a */
[----:B------:R-:W-:Y:S02]  /*15bc0*/  IADD3 R35, P3, R41, R36, RZ ;  /* 0x0000002429237210 */ /* 0x000fe40007f7e0ff */
[----:B------:R-:W-:Y:S01]  /*15bd0*/  ISETP.GE.U32.AND.EX P0, PT, R27, R57, PT, P0 ;  /* 0x000000391b00720c */ /* 0x000fe20003f06100 */
[----:B------:R-:W-:Y:S01]  /*15be0*/  IMAD.WIDE.U32 R38, R40, 0x1, RZ ;  /* 0x0000000128267825 */ /* 0x000fe200078e00ff */
[----:B------:R-:W-:-:S02]  /*15bf0*/  ISETP.GE.U32.AND P1, PT, R42, R45, PT ;  /* 0x0000002d2a00720c */ /* 0x000fc40003f26070 */
[----:B------:R-:W-:Y:S01]  /*15c00*/  SEL R41, RZ, 0x1, P0 ;  /* 0x00000001ff297807 */ /* 0x000fe20000000000 */
[----:B------:R-:W-:Y:S01]  /*15c10*/  IMAD.MOV.U32 R34, RZ, RZ, R37 ;  /* 0x000000ffff227224 */ /* 0x000fe200078e0025 */
[----:B------:R-:W-:Y:S01]  /*15c20*/  ISETP.GE.U32.AND P2, PT, R38, R40, PT ;  /* 0x000000282600720c */ /* 0x000fe20003f46070 */
[----:B------:R-:W-:Y:S01]  /*15c30*/  IMAD.WIDE.U32 R36, R24, R30, RZ ;  /* 0x0000001e18247225 */ /* 0x000fe200078e00ff */
[----:B------:R-:W-:Y:S02]  /*15c40*/  IADD3 R40, R39, R40, R35 ;  /* 0x0000002827287210 */ /* 0x000fe40007ffe023 */
[----:B------:R-:W-:Y:S02]  /*15c50*/  ISETP.GE.U32.AND.EX P1, PT, R43, R59, PT, P1 ;  /* 0x0000003b2b00720c */ /* 0x000fe40003f26110 */
[----:B------:R-:W-:Y:S01]  /*15c60*/  ISETP.GE.U32.AND.EX P2, PT, R40, R35, PT, P2 ;  /* 0x000000232800720c */ /* 0x000fe20003f46120 */
[----:B------:R-:W-:Y:S01]  /*15c70*/  IMAD.X R35, RZ, RZ, RZ, P4 ;  /* 0x000000ffff237224 */ /* 0x000fe200020e06ff */
[----:B------:R-:W-:-:S02]  /*15c80*/  SEL R53, RZ, 0x1, P1 ;  /* 0x00000001ff357807 */ /* 0x000fc40000800000 */
[----:B------:R-:W-:Y:S01]  /*15c90*/  IADD3 R26, P5, P6, R41, R26, -R47 ;  /* 0x0000001a291a7210 */ /* 0x000fe20007ebe82f */
[----:B------:R-:W-:Y:S01]  /*15ca0*/  IMAD.WIDE.U32 R46, R25, R30, RZ ;  /* 0x0000001e192e7225 */ /* 0x000fe200078e00ff */
[----:B------:R-:W-:Y:S02]  /*15cb0*/  SEL R39, RZ, 0xffffffff, P0 ;  /* 0xffffffffff277807 */ /* 0x000fe40000000000 */
[----:B------:R-:W-:Y:S01]  /*15cc0*/  SEL R55, RZ, 0xffffffff, P2 ;  /* 0xffffffffff377807 */ /* 0x000fe20001000000 */
[----:B------:R-:W-:Y:S01]  /*15cd0*/  IMAD.WIDE.U32.X R34, R21, R31, R34, P3 ;  /* 0x0000001f15227225 */ /* 0x000fe200018e0422 */
[----:B------:R-:W-:Y:S02]  /*15ce0*/  IADD3 R53, P0, P2, R53, R42, -R45 ;  /* 0x0000002a35357210 */ /* 0x000fe40007a1e82d */
[----:B------:R-:W-:Y:S01]  /*15cf0*/  IADD3.X R27, R39, R27, ~R57, P5, P6 ;  /* 0x0000001b271b7210 */ /* 0x000fe20002fecc39 */
[----:B------:R-:W-:Y:S01]  /*15d00*/  IMAD.WIDE.U32 R44, R25, R32, RZ ;  /* 0x00000020192c7225 */ /* 0x000fe200078e00ff */
[----:B------:R-:W-:-:S02]  /*15d10*/  IADD3 R57, P4, P5, R55, R38, -R40 ;  /* 0x0000002637397210 */ /* 0x000fc40007d9e828 */
[----:B------:R-:W-:Y:S01]  /*15d20*/  SEL R42, RZ, 0xffffffff, P1 ;  /* 0xffffffffff2a7807 */ /* 0x000fe20000800000 */
[----:B------:R-:W-:Y:S01]  /*15d30*/  IMAD.WIDE.U32 R46, P6, R24, R31, R46 ;  /* 0x0000001f182e7225 */ /* 0x000fe200078c002e */
[----:B------:R-:W-:Y:S02]  /*15d40*/  IADD3.X R55, R55, -0x1, R40, P4, P5 ;  /* 0xffffffff37377810 */ /* 0x000fe400027ea428 */
[----:B------:R-:W-:Y:S01]  /*15d50*/  IADD3.X R56, R42, R43, ~R59, P0, P2 ;  /* 0x0000002b2a387210 */ /* 0x000fe200007e4c3b */
[----:B------:R-:W-:Y:S01]  /*15d60*/  IMAD.WIDE.U32 R38, R24, R32, RZ ;  /* 0x0000002018267225 */ /* 0x000fe200078e00ff */
[----:B------:R-:W-:Y:S02]  /*15d70*/  IADD3 R59, P4, R37, R46, RZ ;  /* 0x0000002e253b7210 */ /* 0x000fe40007f9e0ff */
[----:B------:R-:W-:Y:S01]  /*15d80*/  ISETP.GE.U32.AND P3, PT, R34, R57, PT ;  /* 0x000000392200720c */ /* 0x000fe20003f66070 */
[----:B------:R-:W-:-:S04]  /*15d90*/  IMAD.WIDE.U32 R44, P1, R24, R33, R44 ;  /* 0x00000021182c7225 */ /* 0x000fc8000782002c */
[----:B------:R-:W-:Y:S01]  /*15da0*/  IMAD.MOV.U32 R40, RZ, RZ, R47 ;  /* 0x000000ffff287224 */ /* 0x000fe200078e002f */
[----:B------:R-:W-:Y:S01]  /*15db0*/  IADD3 R39, P2, R39, R44, RZ ;  /* 0x0000002c27277210 */ /* 0x000fe20007f5e0ff */
[----:B------:R-:W-:-:S04]  /*15dc0*/  IMAD.WIDE.U32 R46, R38, 0x1, RZ ;  /* 0x00000001262e7825 */ /* 0x000fc800078e00ff */
[----:B------:R-:W-:Y:S01]  /*15dd0*/  IMAD.WIDE.U32 R42, R36, 0x1, RZ ;  /* 0x00000001242a7825 */ /* 0x000fe200078e00ff */
[----:B------:R-:W-:-:S03]  /*15de0*/  IADD3 R44, R47, R38, R39 ;  /* 0x000000262f2c7210 */ /* 0x000fc60007ffe027 */
[----:B------:R-:W-:Y:S01]  /*15df0*/  IMAD.X R37, RZ, RZ, RZ, P1 ;  /* 0x000000ffff257224 */ /* 0x000fe200008e06ff */
[----:B------:R-:W-:Y:S01]  /*15e00*/  ISETP.GE.U32.AND P1, PT, R46, R38, PT ;  /* 0x000000262e00720c */ /* 0x000fe20003f26070 */
[----:B------:R-:W-:Y:S01]  /*15e10*/  IMAD.X R41, RZ, RZ, RZ, P6 ;  /* 0x000000ffff297224 */ /* 0x000fe200030e06ff */
[-C--:B------:R-:W-:Y:S02]  /*15e20*/  ISETP.GE.U32.AND P0, PT, R42, R36.reuse, PT ;  /* 0x000000242a00720c */ /* 0x080fe40003f06070 */
[----:B------:R-:W-:Y:S01]  /*15e30*/  IADD3 R58, R43, R36, R59 ;  /* 0x000000242b3a7210 */ /* 0x000fe20007ffe03b */
[----:B------:R-:W-:Y:S01]  /*15e40*/  IMAD.MOV.U32 R36, RZ, RZ, R45 ;  /* 0x000000ffff247224 */ /* 0x000fe200078e002d */
[----:B------:R-:W-:Y:S01]  /*15e50*/  ISETP.GE.U32.AND.EX P1, PT, R44, R39, PT, P1 ;  /* 0x000000272c00720c */ /* 0x000fe20003f26110 */
[C---:B------:R-:W-:Y:S01]  /*15e60*/  IMAD.WIDE.U32.X R30, R25.reuse, R31, R40, P4 ;  /* 0x0000001f191e7225 */ /* 0x040fe200020e0428 */
[----:B------:R-:W-:Y:S02]  /*15e70*/  ISETP.GE.U32.AND.EX P0, PT, R58, R59, PT, P0 ;  /* 0x0000003b3a00720c */ /* 0x000fe40003f06100 */
[----:B------:R-:W-:Y:S01]  /*15e80*/  SEL R41, RZ, 0xffffffff, P1 ;  /* 0xffffffffff297807 */ /* 0x000fe20000800000 */
[----:B------:R-:W-:Y:S01]  /*15e90*/  IMAD.WIDE.U32.X R32, R25, R33, R36, P2 ;  /* 0x0000002119207225 */ /* 0x000fe200010e0424 */
[----:B------:R-:W-:-:S02]  /*15ea0*/  SEL R59, RZ, 0xffffffff, P0 ;  /* 0xffffffffff3b7807 */ /* 0x000fc40000000000 */
[----:B------:R-:W-:Y:S02]  /*15eb0*/  ISETP.GE.U32.AND.EX P0, PT, R35, R55, PT, P3 ;  /* 0x000000372300720c */ /* 0x000fe40003f06130 */
[----:B------:R-:W-:Y:S02]  /*15ec0*/  IADD3 R47, P2, P5, R41, R46, -R44 ;  /* 0x0000002e292f7210 */ /* 0x000fe40007d5e82c */
[----:B------:R-:W-:Y:S02]  /*15ed0*/  IADD3 R45, P1, P3, R59, R42, -R58 ;  /* 0x0000002a3b2d7210 */ /* 0x000fe40007b3e83a */
[----:B------:R-:W-:Y:S02]  /*15ee0*/  SEL R38, RZ, 0x1, P0 ;  /* 0x00000001ff267807 */ /* 0x000fe40000000000 */
[----:B------:R-:W-:Y:S02]  /*15ef0*/  IADD3.X R41, R41, -0x1, R44, P2, P5 ;  /* 0xffffffff29297810 */ /* 0x000fe400017ea42c */
[----:B------:R-:W-:-:S02]  /*15f00*/  IADD3.X R59, R59, -0x1, R58, P1, P3 ;  /* 0xffffffff3b3b7810 */ /* 0x000fc40000fe643a */
[----:B------:R-:W-:Y:S02]  /*15f10*/  ISETP.GE.U32.AND P2, PT, R32, R47, PT ;  /* 0x0000002f2000720c */ /* 0x000fe40003f46070 */
[----:B------:R-:W-:Y:S02]  /*15f20*/  ISETP.GE.U32.AND P1, PT, R30, R45, PT ;  /* 0x0000002d1e00720c */ /* 0x000fe40003f26070 */
[----:B------:R-:W-:Y:S02]  /*15f30*/  IADD3 R38, P4, P3, R38, R34, -R57 ;  /* 0x0000002226267210 */ /* 0x000fe40007b9e839 */
[----:B------:R-:W-:Y:S02]  /*15f40*/  SEL R34, RZ, 0xffffffff, P0 ;  /* 0xffffffffff227807 */ /* 0x000fe40000000000 */
[----:B------:R-:W-:Y:S02]  /*15f50*/  ISETP.GE.U32.AND.EX P0, PT, R33, R41, PT, P2 ;  /* 0x000000292100720c */ /* 0x000fe40003f06120 */
[----:B------:R-:W-:-:S02]  /*15f60*/  ISETP.GE.U32.AND.EX P1, PT, R31, R59, PT, P1 ;  /* 0x0000003b1f00720c */ /* 0x000fc40003f26110 */
[----:B------:R-:W-:Y:S02]  /*15f70*/  IADD3 R37, P5, -R53, 0x1, RZ ;  /* 0x0000000135257810 */ /* 0x000fe40007fbe1ff */
[----:B------:R-:W-:Y:S02]  /*15f80*/  SEL R39, RZ, 0x1, P0 ;  /* 0x00000001ff277807 */ /* 0x000fe40000000000 */
[----:B------:R-:W-:Y:S02]  /*15f90*/  SEL R43, RZ, 0x1, P1 ;  /* 0x00000001ff2b7807 */ /* 0x000fe40000800000 */
[----:B------:R-:W-:Y:S02]  /*15fa0*/  IADD3.X R35, R34, R35, ~R55, P4, P3 ;  /* 0x0000002322237210 */ /* 0x000fe400027e6c37 */
[----:B------:R-:W-:Y:S02]  /*15fb0*/  ISETP.GE.U32.AND P2, PT, R26, R37, PT ;  /* 0x000000251a00720c */ /* 0x000fe40003f46070 */
[----:B------:R-:W-:-:S02]  /*15fc0*/  SEL R37, RZ, 0xffffffff, P1 ;  /* 0xffffffffff257807 */ /* 0x000fc40000800000 */
[----:B------:R-:W-:Y:S02]  /*15fd0*/  IADD3.X R34, ~R56, -0x1, RZ, P5, !PT ;  /* 0xffffffff38227810 */ /* 0x000fe40002ffe5ff */
[----:B------:R-:W-:Y:S02]  /*15fe0*/  IADD3 R39, P1, P5, R39, R32, -R47 ;  /* 0x0000002027277210 */ /* 0x000fe40007d3e82f */
[----:B------:R-:W-:Y:S01]  /*15ff0*/  IADD3 R46, P4, P3, R43, R30, -R45 ;  /* 0x0000001e2b2e7210 */ /* 0x000fe20007b9e82d */
[-C--:B------:R-:W-:Y:S01]  /*16000*/  IMAD.WIDE.U32 R42, R24, R12.reuse, RZ ;  /* 0x0000000c182a7225 */ /* 0x080fe200078e00ff */
[----:B------:R-:W-:Y:S02]  /*16010*/  SEL R32, RZ, 0xffffffff, P0 ;  /* 0xffffffffff207807 */ /* 0x000fe40000000000 */
[----:B------:R-:W-:Y:S01]  /*16020*/  IADD3 R30, P0, -R38, 0x1, RZ ;  /* 0x00000001261e7810 */ /* 0x000fe20007f1e1ff */
[----:B------:R-:W-:Y:S01]  /*16030*/  IMAD.WIDE.U32 R44, R23, R12, RZ ;  /* 0x0000000c172c7225 */ /* 0x000fe200078e00ff */
[----:B------:R-:W-:-:S02]  /*16040*/  IADD3.X R47, R37, R31, ~R59, P4, P3 ;  /* 0x0000001f252f7210 */ /* 0x000fc400027e6c3b */
[----:B------:R-:W-:Y:S01]  /*16050*/  IADD3.X R33, R32, R33, ~R41, P1, P5 ;  /* 0x0000002120217210 */ /* 0x000fe20000feac29 */
[----:B------:R-:W-:Y:S01]  /*16060*/  IMAD.WIDE.U32 R36, R21, R12, RZ ;  /* 0x0000000c15247225 */ /* 0x000fe200078e00ff */
[----:B------:R-:W-:Y:S02]  /*16070*/  ISETP.GE.U32.AND P3, PT, R39, R30, PT ;  /* 0x0000001e2700720c */ /* 0x000fe40003f66070 */
[----:B------:R-:W-:Y:S01]  /*16080*/  ISETP.GE.U32.AND P1, PT, R51, R46, PT ;  /* 0x0000002e3300720c */ /* 0x000fe20003f26070 */
[----:B------:R-:W-:Y:S01]  /*16090*/  IMAD.WIDE.U32 R40, R25, R12, RZ ;  /* 0x0000000c19287225 */ /* 0x000fe200078e00ff */
[----:B------:R-:W-:Y:S02]  /*160a0*/  IADD3.X R30, ~R35, -0x1, RZ, P0, !PT ;  /* 0xffffffff231e7810 */ /* 0x000fe400007fe5ff */
[----:B------:R-:W-:Y:S02]  /*160b0*/  ISETP.GE.U32.AND.EX P0, PT, R28, R47, PT, P1 ;  /* 0x0000002f1c00720c */ /* 0x000fe40003f06110 */
[----:B------:R-:W-:-:S02]  /*160c0*/  ISETP.GE.U32.AND.EX P1, PT, R33, R30, PT, P3 ;  /* 0x0000001e2100720c */ /* 0x000fc40003f26130 */
[----:B------:R-:W-:Y:S02]  /*160d0*/  IADD3 R32, P4, R53, -0x1, RZ ;  /* 0xffffffff35207810 */ /* 0x000fe40007f9e0ff */
[C---:B------:R-:W-:Y:S02]  /*160e0*/  IADD3 R55, P3, R38.reuse, -0x1, RZ ;  /* 0xffffffff26377810 */ /* 0x040fe40007f7e0ff */
[----:B------:R-:W-:Y:S01]  /*160f0*/  ISETP.GE.U32.AND.EX P2, PT, R27, R34, PT, P2 ;  /* 0x000000221b00720c */ /* 0x000fe20003f46120 */
[----:B------:R-:W-:Y:S01]  /*16100*/  IMAD.X R31, RZ, RZ, R56, P4 ;  /* 0x000000ffff1f7224 */ /* 0x000fe200020e0638 */
[----:B------:R-:W-:Y:S01]  /*16110*/  SEL R55, R38, R55, !P1 ;  /* 0x0000003726377207 */ /* 0x000fe20004800000 */
[----:B------:R-:W-:Y:S01]  /*16120*/  IMAD.X R30, RZ, RZ, R35, P3 ;  /* 0x000000ffff1e7224 */ /* 0x000fe200018e0623 */
[----:B------:R-:W-:Y:S02]  /*16130*/  SEL R53, R53, R32, !P2 ;  /* 0x0000002035357207 */ /* 0x000fe40005000000 */
[----:B------:R-:W-:-:S02]  /*16140*/  SEL R32, RZ, 0x1, P0 ;  /* 0x00000001ff207807 */ /* 0x000fc40000000000 */
[----:B------:R-:W-:Y:S02]  /*16150*/  SEL R56, R56, R31, !P2 ;  /* 0x0000001f38387207 */ /* 0x000fe40005000000 */
[----:B------:R-:W-:Y:S01]  /*16160*/  SEL R30, R35, R30, !P1 ;  /* 0x0000001e231e7207 */ /* 0x000fe20004800000 */
[----:B------:R-:W-:Y:S01]  /*16170*/  IMAD.WIDE.U32 R34, R20, R12, RZ ;  /* 0x0000000c14227225 */ /* 0x000fe200078e00ff */
[----:B------:R-:W-:Y:S02]  /*16180*/  SEL R57, RZ, 0xffffffff, P0 ;  /* 0xffffffffff397807 */ /* 0x000fe40000000000 */
[----:B------:R-:W-:Y:S01]  /*16190*/  IADD3 R51, P2, P3, R32, R51, -R46 ;  /* 0x0000003320337210 */ /* 0x000fe20007b5e82e */
[----:B------:R-:W-:Y:S01]  /*161a0*/  IMAD.WIDE.U32 R36, P1, R20, R13, R36 ;  /* 0x0000000d14247225 */ /* 0x000fe20007820024 */
[----:B------:R-:W-:Y:S02]  /*161b0*/  IADD3 R55, P0, R55, R39, RZ ;  /* 0x0000002737377210 */ /* 0x000fe40007f1e0ff */
[----:B------:R-:W-:Y:S01]  /*161c0*/  IADD3.X R57, R57, R28, ~R47, P2, P3 ;  /* 0x0000001c39397210 */ /* 0x000fe200017e6c2f */
[----:B------:R-:W-:Y:S01]  /*161d0*/  IMAD.X R31, RZ, RZ, RZ, P1 ;  /* 0x000000ffff1f7224 */ /* 0x000fe200008e06ff */
[----:B------:R-:W-:Y:S01]  /*161e0*/  IADD3 R61, P4, R35, R36, RZ ;  /* 0x00000024233d7210 */ /* 0x000fe20007f9e0ff */
[----:B------:R-:W-:-:S02]  /*161f0*/  IMAD.X R28, R30, 0x1, R33, P0 ;  /* 0x000000011e1c7824 */ /* 0x000fc400000e0621 */
[----:B------:R-:W-:-:S04]  /*16200*/  IMAD.WIDE.U32 R32, R34, 0x1, RZ ;  /* 0x0000000122207825 */ /* 0x000fc800078e00ff */
[----:B------:R-:W-:Y:S01]  /*16210*/  IMAD.WIDE.U32 R40, P0, R24, R13, R40 ;  /* 0x0000000d18287225 */ /* 0x000fe20007800028 */
[-C--:B------:R-:W-:Y:S02]  /*16220*/  ISETP.GE.U32.AND P1, PT, R32, R34.reuse, PT ;  /* 0x000000222000720c */ /* 0x080fe40003f26070 */
[----:B------:R-:W-:Y:S01]  /*16230*/  IADD3 R24, R33, R34, R61 ;  /* 0x0000002221187210 */ /* 0x000fe20007ffe03d */
[----:B------:R-:W-:Y:S01]  /*16240*/  IMAD.MOV.U32 R30, RZ, RZ, R37 ;  /* 0x000000ffff1e7224 */ /* 0x000fe200078e0025 */
[----:B------:R-:W-:Y:S01]  /*16250*/  IADD3 R59, P2, R43, R40, RZ ;  /* 0x000000282b3b7210 */ /* 0x000fe20007f5e0ff */
[----:B------:R-:W-:Y:S01]  /*16260*/  IMAD.WIDE.U32 R38, R42, 0x1, RZ ;  /* 0x000000012a267825 */ /* 0x000fe200078e00ff */
[----:B------:R-:W-:-:S03]  /*16270*/  ISETP.GE.U32.AND.EX P1, PT, R24, R61, PT, P1 ;  /* 0x0000003d1800720c */ /* 0x000fc60003f26110 */
[----:B------:R-:W-:-:S04]  /*16280*/  IMAD.WIDE.U32 R36, R22, R12, RZ ;  /* 0x0000000c16247225 */ /* 0x000fc800078e00ff */
[----:B------:R-:W-:Y:S01]  /*16290*/  IMAD.WIDE.U32 R44, P3, R22, R13, R44 ;  /* 0x0000000d162c7225 */ /* 0x000fe2000786002c */
[-C--:B------:R-:W-:Y:S02]  /*162a0*/  IADD3 R22, R39, R42.reuse, R59 ;  /* 0x0000002a27167210 */ /* 0x080fe40007ffe03b */
[----:B------:R-:W-:Y:S01]  /*162b0*/  SEL R39, RZ, 0xffffffff, P1 ;  /* 0xffffffffff277807 */ /* 0x000fe20000800000 */
[----:B------:R-:W-:Y:S01]  /*162c0*/  IMAD.X R35, RZ, RZ, RZ, P0 ;  /* 0x000000ffff237224 */ /* 0x000fe200000e06ff */
[----:B------:R-:W-:Y:S01]  /*162d0*/  ISETP.GE.U32.AND P0, PT, R38, R42, PT ;  /* 0x0000002a2600720c */ /* 0x000fe20003f06070 */
[----:B------:R-:W-:Y:S02]  /*162e0*/  IMAD.MOV.U32 R34, RZ, RZ, R41 ;  /* 0x000000ffff227224 */ /* 0x000fe400078e0029 */
[----:B------:R-:W-:Y:S01]  /*162f0*/  IMAD.WIDE.U32 R42, R36, 0x1, RZ ;  /* 0x00000001242a7825 */ /* 0x000fe200078e00ff */
[----:B------:R-:W-:-:S03]  /*16300*/  ISETP.GE.U32.AND.EX P0, PT, R22, R59, PT, P0 ;  /* 0x0000003b1600720c */ /* 0x000fc60003f06100 */
[----:B------:R-:W-:Y:S01]  /*16310*/  IMAD.X R41, RZ, RZ, RZ, P3 ;  /* 0x000000ffff297224 */ /* 0x000fe200018e06ff */
[----:B------:R-:W-:Y:S01]  /*16320*/  IADD3 R33, P3, R37, R44, RZ ;  /* 0x0000002c25217210 */ /* 0x000fe20007f7e0ff */
[-C--:B------:R-:W-:Y:S01]  /*16330*/  IMAD.WIDE.U32.X R20, R21, R13.reuse, R30, P4 ;  /* 0x0000000d15147225 */ /* 0x080fe200020e041e */
[--C-:B------:R-:W-:Y:S02]  /*16340*/  IADD3 R37, P4, P5, R39, R32, -R24.reuse ;  /* 0x0000002027257210 */ /* 0x100fe40007d9e818 */
[-C--:B------:R-:W-:Y:S01]  /*16350*/  ISETP.GE.U32.AND P1, PT, R42, R36.reuse, PT ;  /* 0x000000242a00720c */ /* 0x080fe20003f26070 */
[----:B------:R-:W-:Y:S01]  /*16360*/  IMAD.MOV.U32 R40, RZ, RZ, R45 ;  /* 0x000000ffff287224 */ /* 0x000fe200078e002d */
[----:B------:R-:W-:Y:S02]  /*16370*/  IADD3 R36, R43, R36, R33 ;  /* 0x000000242b247210 */ /* 0x000fe40007ffe021 */
[----:B------:R-:W-:Y:S01]  /*16380*/  IADD3.X R45, R39, -0x1, R24, P4, P5 ;  /* 0xffffffff272d7810 */ /* 0x000fe200027ea418 */
[----:B------:R-:W-:Y:S01]  /*16390*/  IMAD.WIDE.U32.X R24, R25, R13, R34, P2 ;  /* 0x0000000d19187225 */ /* 0x000fe200010e0422 */
[----:B------:R-:W-:-:S02]  /*163a0*/  ISETP.GE.U32.AND P4, PT, R20, R37, PT ;  /* 0x000000251400720c */ /* 0x000fc40003f86070 */
[----:B------:R-:W-:Y:S01]  /*163b0*/  ISETP.GE.U32.AND.EX P1, PT, R36, R33, PT, P1 ;  /* 0x000000212400720c */ /* 0x000fe20003f26110 */
[----:B------:R-:W-:Y:S01]  /*163c0*/  IMAD.WIDE.U32.X R12, R23, R13, R40, P3 ;  /* 0x0000000d170c7225 */ /* 0x000fe200018e0428 */
[----:B------:R-:W-:Y:S02]  /*163d0*/  SEL R33, RZ, 0xffffffff, P0 ;  /* 0xffffffffff217807 */ /* 0x000fe40000000000 */
[----:B------:R-:W-:Y:S02]  /*163e0*/  ISETP.GE.U32.AND.EX P0, PT, R21, R45, PT, P4 ;  /* 0x0000002d1500720c */ /* 0x000fe40003f06140 */
[----:B------:R-:W-:Y:S02]  /*163f0*/  SEL R31, RZ, 0xffffffff, P1 ;  /* 0xffffffffff1f7807 */ /* 0x000fe40000800000 */
[----:B------:R-:W-:Y:S02]  /*16400*/  IADD3 R39, P1, P4, R33, R38, -R22 ;  /* 0x0000002621277210 */ /* 0x000fe40007c3e816 */
[----:B------:R-:W-:-:S02]  /*16410*/  SEL R23, RZ, 0x1, P0 ;  /* 0x00000001ff177807 */ /* 0x000fc40000000000 */
[----:B------:R-:W-:Y:S02]  /*16420*/  IADD3.X R33, R33, -0x1, R22, P1, P4 ;  /* 0xffffffff21217810 */ /* 0x000fe40000fe8416 */
[--C-:B------:R-:W-:Y:S02]  /*16430*/  IADD3 R43, P2, P3, R31, R42, -R36.reuse ;  /* 0x0000002a1f2b7210 */ /* 0x100fe40007b5e824 */
[----:B------:R-:W-:Y:S02]  /*16440*/  ISETP.GE.U32.AND P1, PT, R24, R39, PT ;  /* 0x000000271800720c */ /* 0x000fe40003f26070 */
[----:B------:R-:W-:Y:S02]  /*16450*/  IADD3 R30, P4, P5, R23, R20, -R37 ;  /* 0x00000014171e7210 */ /* 0x000fe40007d9e825 */
[----:B------:R-:W-:Y:S02]  /*16460*/  SEL R20, RZ, 0xffffffff, P0 ;  /* 0xffffffffff147807 */ /* 0x000fe40000000000 */
[----:B------:R-:W-:-:S02]  /*16470*/  IADD3.X R31, R31, -0x1, R36, P2, P3 ;  /* 0xffffffff1f1f7810 */ /* 0x000fc400017e6424 */
[----:B------:R-:W-:Y:S02]  /*16480*/  ISETP.GE.U32.AND.EX P0, PT, R25, R33, PT, P1 ;  /* 0x000000211900720c */ /* 0x000fe40003f06110 */
[----:B------:R-:W-:Y:S02]  /*16490*/  IADD3 R23, P3, -R30, 0x1, RZ ;  /* 0x000000011e177810 */ /* 0x000fe40007f7e1ff */
[----:B------:R-:W-:Y:S02]  /*164a0*/  IADD3.X R34, R20, R21, ~R45, P4, P5 ;  /* 0x0000001514227210 */ /* 0x000fe400027eac2d */
[----:B------:R-:W-:Y:S02]  /*164b0*/  ISETP.GE.U32.AND P1, PT, R12, R43, PT ;  /* 0x0000002b0c00720c */ /* 0x000fe40003f26070 */
[----:B------:R-:W-:Y:S02]  /*164c0*/  SEL R21, RZ, 0x1, P0 ;  /* 0x00000001ff157807 */ /* 0x000fe40000000000 */
[----:B------:R-:W-:-:S02]  /*164d0*/  ISETP.GE.U32.AND P2, PT, R46, R23, PT ;  /* 0x000000172e00720c */ /* 0x000fc40003f46070 */
[----:B------:R-:W-:Y:S02]  /*164e0*/  IADD3.X R22, ~R34, -0x1, RZ, P3, !PT ;  /* 0xffffffff22167810 */ /* 0x000fe40001ffe5ff */
[----:B------:R-:W-:Y:S02]  /*164f0*/  ISETP.GE.U32.AND.EX P1, PT, R13, R31, PT, P1 ;  /* 0x0000001f0d00720c */ /* 0x000fe40003f26110 */
[----:B------:R-:W-:Y:S02]  /*16500*/  IADD3 R23, P5, R30, -0x1, RZ ;  /* 0xffffffff1e177810 */ /* 0x000fe40007fbe0ff */
[----:B------:R-:W-:Y:S02]  /*16510*/  IADD3 R20, P4, P3, R21, R24, -R39 ;  /* 0x0000001815147210 */ /* 0x000fe40007b9e827 */
[----:B------:R-:W-:Y:S01]  /*16520*/  ISETP.GE.U32.AND.EX P2, PT, R47, R22, PT, P2 ;  /* 0x000000162f00720c */ /* 0x000fe20003f46120 */
[----:B------:R-:W-:Y:S01]  /*16530*/  IMAD.X R22, RZ, RZ, R34, P5 ;  /* 0x000000ffff167224 */ /* 0x000fe200028e0622 */
[----:B------:R-:W-:-:S02]  /*16540*/  SEL R24, RZ, 0xffffffff, P0 ;  /* 0xffffffffff187807 */ /* 0x000fc40000000000 */
[----:B------:R-:W-:Y:S02]  /*16550*/  SEL R21, RZ, 0x1, P1 ;  /* 0x00000001ff157807 */ /* 0x000fe40000800000 */
[----:B------:R-:W-:Y:S02]  /*16560*/  SEL R23, R30, R23, !P2 ;  /* 0x000000171e177207 */ /* 0x000fe40005000000 */
[----:B------:R-:W-:Y:S02]  /*16570*/  IADD3.X R32, R24, R25, ~R33, P4, P3 ;  /* 0x0000001918207210 */ /* 0x000fe400027e6c21 */
[----:B------:R-:W-:Y:S02]  /*16580*/  IADD3 R21, P0, P5, R21, R12, -R43 ;  /* 0x0000000c15157210 */ /* 0x000fe40007d1e82b */
        /* <DEDUP_REMOVED lines=11> */
[----:B------:R-:W-:Y:S02]  /*16640*/  IADD3 R53, P3, R53, R26, RZ ;  /* 0x0000001a35357210 */ /* 0x000fe40007f7e0ff */
[----:B------:R-:W-:Y:S02]  /*16650*/  ISETP.GE.U32.AND.EX P2, PT, R22, R32, PT, P2 ;  /* 0x000000201600720c */ /* 0x000fe40003f46120 */
[----:B------:R-:W-:Y:S01]  /*16660*/  ISETP.GE.U32.AND.EX P1, PT, R28, R13, PT, P1 ;  /* 0x0000000d1c00720c */ /* 0x000fe20003f26110 */
[----:B------:R-:W-:Y:S01]  /*16670*/  IMAD.X R35, R56, 0x1, R27, P3 ;  /* 0x0000000138237824 */ /* 0x000fe200018e061b */
[----:B------:R-:W-:-:S02]  /*16680*/  SEL R26, RZ, 0x1, P0 ;  /* 0x00000001ff1a7807 */ /* 0x000fc40000000000 */
[C---:B------:R-:W-:Y:S02]  /*16690*/  IADD3 R12, P5, R21.reuse, -0x1, RZ ;  /* 0xffffffff150c7810 */ /* 0x040fe40007fbe0ff */
[----:B------:R-:W-:Y:S02]  /*166a0*/  SEL R31, RZ, 0x1, P2 ;  /* 0x00000001ff1f7807 */ /* 0x000fe40001000000 */
[----:B------:R-:W-:Y:S02]  /*166b0*/  IADD3 R26, P3, P4, R26, R51, -R30 ;  /* 0x000000331a1a7210 */ /* 0x000fe40007c7e81e */
[----:B------:R-:W-:Y:S01]  /*166c0*/  SEL R12, R21, R12, !P1 ;  /* 0x0000000c150c7207 */ /* 0x000fe20004800000 */
[----:B------:R-:W-:Y:S01]  /*166d0*/  IMAD.X R21, RZ, RZ, R24, P5 ;  /* 0x000000ffff157224 */ /* 0x000fe200028e0618 */
[----:B------:R-:W-:Y:S02]  /*166e0*/  SEL R30, RZ, 0xffffffff, P0 ;  /* 0xffffffffff1e7807 */ /* 0x000fe40000000000 */
[----:B------:R-:W-:-:S02]  /*166f0*/  IADD3 R31, P0, P5, R31, R23, -R20 ;  /* 0x000000171f1f7210 */ /* 0x000fc40007d1e814 */
[----:B------:R-:W-:Y:S02]  /*16700*/  SEL R33, RZ, 0xffffffff, P2 ;  /* 0xffffffffff217807 */ /* 0x000fe40001000000 */
[----:B------:R-:W-:Y:S02]  /*16710*/  SEL R21, R24, R21, !P1 ;  /* 0x0000001518157207 */ /* 0x000fe40004800000 */
[----:B------:R-:W-:Y:S02]  /*16720*/  IADD3.X R30, R30, R57, ~R34, P3, P4 ;  /* 0x000000391e1e7210 */ /* 0x000fe40001fe8c22 */
[----:B------:R-:W-:Y:S02]  /*16730*/  IADD3.X R33, R33, R22, ~R32, P0, P5 ;  /* 0x0000001621217210 */ /* 0x000fe400007eac20 */
[----:B------:R-:W-:Y:S02]  /*16740*/  IADD3 R55, P1, R12, R55, RZ ;  /* 0x000000370c377210 */ /* 0x000fe40007f3e0ff */
[----:B------:R-:W-:-:S02]  /*16750*/  IADD3 R22, P3, -R31, 0x1, RZ ;  /* 0x000000011f167810 */ /* 0x000fc40007f7e1ff */
[----:B------:R-:W-:Y:S01]  /*16760*/  IADD3 R12, P4, -R20, 0x1, RZ ;  /* 0x00000001140c7810 */ /* 0x000fe20007f9e1ff */
[----:B------:R-:W-:Y:S01]  /*16770*/  IMAD.X R28, R21, 0x1, R28, P1 ;  /* 0x00000001151c7824 */ /* 0x000fe200008e061c */
[----:B------:R-:W-:Y:S02]  /*16780*/  IADD3 R13, P5, -R26, 0x1, RZ ;  /* 0x000000011a0d7810 */ /* 0x000fe40007fbe1ff */
[----:B------:R-:W-:Y:S02]  /*16790*/  ISETP.GE.U32.AND P0, PT, R53, R22, PT ;  /* 0x000000163500720c */ /* 0x000fe40003f06070 */
[----:B------:R-:W-:Y:S02]  /*167a0*/  ISETP.GE.U32.AND P2, PT, R55, R12, PT ;  /* 0x0000000c3700720c */ /* 0x000fe40003f46070 */
[----:B------:R-:W-:Y:S02]  /*167b0*/  IADD3.X R22, ~R33, -0x1, RZ, P3, !PT ;  /* 0xffffffff21167810 */ /* 0x000fe40001ffe5ff */
[----:B------:R-:W-:-:S02]  /*167c0*/  IADD3.X R12, ~R32, -0x1, RZ, P4, !PT ;  /* 0xffffffff200c7810 */ /* 0x000fc400027fe5ff */
[----:B------:R-:W-:Y:S02]  /*167d0*/  IADD3 R21, P3, R20, -0x1, RZ ;  /* 0xffffffff14157810 */ /* 0x000fe40007f7e0ff */
[----:B------:R-:W-:Y:S02]  /*167e0*/  ISETP.GE.U32.AND P1, PT, R52, R13, PT ;  /* 0x0000000d3400720c */ /* 0x000fe40003f26070 */
[----:B------:R-:W-:Y:S01]  /*167f0*/  IADD3.X R13, ~R30, -0x1, RZ, P5, !PT ;  /* 0xffffffff1e0d7810 */ /* 0x000fe20002ffe5ff */
[----:B------:R-:W-:Y:S01]  /*16800*/  IMAD.X R27, RZ, RZ, R32, P3 ;  /* 0x000000ffff1b7224 */ /* 0x000fe200018e0620 */
[----:B------:R-:W-:Y:S02]  /*16810*/  ISETP.GE.U32.AND.EX P2, PT, R28, R12, PT, P2 ;  /* 0x0000000c1c00720c */ /* 0x000fe40003f46120 */
[----:B------:R-:W-:Y:S02]  /*16820*/  IADD3 R23, P4, R26, -0x1, RZ ;  /* 0xffffffff1a177810 */ /* 0x000fe40007f9e0ff */
[----:B------:R-:W-:-:S02]  /*16830*/  ISETP.GE.U32.AND.EX P1, PT, R54, R13, PT, P1 ;  /* 0x0000000d3600720c */ /* 0x000fc40003f26110 */
[----:B------:R-:W-:Y:S01]  /*16840*/  IADD3 R24, P3, R31, -0x1, RZ ;  /* 0xffffffff1f187810 */ /* 0x000fe20007f7e0ff */
[----:B------:R-:W-:Y:S01]  /*16850*/  IMAD.X R25, RZ, RZ, R30, P4 ;  /* 0x000000ffff197224 */ /* 0x000fe200020e061e */
[----:B------:R-:W-:Y:S02]  /*16860*/  ISETP.GE.U32.AND.EX P0, PT, R35, R22, PT, P0 ;  /* 0x000000162300720c */ /* 0x000fe40003f06100 */
[----:B------:R-:W-:Y:S02]  /*16870*/  SEL R22, R20, R21, !P2 ;  /* 0x0000001514167207 */ /* 0x000fe40005000000 */
[----:B------:R-:W-:Y:S01]  /*16880*/  SEL R23, R26, R23, !P1 ;  /* 0x000000171a177207 */ /* 0x000fe20004800000 */
[----:B------:R-:W-:Y:S01]  /*16890*/  IMAD.X R26, RZ, RZ, R33, P3 ;  /* 0x000000ffff1a7224 */ /* 0x000fe200018e0621 */
[----:B------:R-:W-:Y:S02]  /*168a0*/  SEL R27, R32, R27, !P2 ;  /* 0x0000001b201b7207 */ /* 0x000fe40005000000 */
[----:B------:R-:W-:-:S02]  /*168b0*/  SEL R24, R31, R24, !P0 ;  /* 0x000000181f187207 */ /* 0x000fc40004000000 */
[----:B------:R-:W-:Y:S02]  /*168c0*/  IADD3 R22, P2, R22, R55, RZ ;  /* 0x0000003716167210 */ /* 0x000fe40007f5e0ff */
[----:B------:R-:W-:Y:S02]  /*168d0*/  SEL R25, R30, R25, !P1 ;  /* 0x000000191e197207 */ /* 0x000fe40004800000 */
[----:B------:R-:W-:Y:S01]  /*168e0*/  IADD3 R24, P1, R24, R53, RZ ;  /* 0x0000003518187210 */ /* 0x000fe20007f3e0ff */
[----:B------:R-:W-:Y:S01]  /*168f0*/  IMAD.X R27, R27, 0x1, R28, P2 ;  /* 0x000000011b1b7824 */ /* 0x000fe200010e061c */
[----:B------:R-:W-:Y:S02]  /*16900*/  SEL R26, R33, R26, !P0 ;  /* 0x0000001a211a7207 */ /* 0x000fe40004000000 */
[----:B------:R-:W-:Y:S02]  /*16910*/  IADD3 R13, P0, -R22, 0x1, RZ ;  /* 0x00000001160d7810 */ /* 0x000fe40007f1e1ff */
[----:B------:R-:W-:Y:S01]  /*16920*/  IADD3 R21, P2, -R24, 0x1, RZ ;  /* 0x0000000118157810 */ /* 0x000fe20007f5e1ff */
[----:B------:R-:W-:Y:S01]  /*16930*/  IMAD.X R26, R26, 0x1, R35, P1 ;  /* 0x000000011a1a7824 */ /* 0x000fe200008e0623 */
[----:B------:R-:W-:-:S02]  /*16940*/  ISETP.GE.U32.AND P1, PT, R10, R13, PT ;  /* 0x0000000d0a00720c */ /* 0x000fc40003f26070 */
[----:B------:R-:W-:Y:S02]  /*16950*/  IADD3.X R12, ~R27, -0x1, RZ, P0, !PT ;  /* 0xffffffff1b0c7810 */ /* 0x000fe400007fe5ff */
[----:B------:R-:W-:Y:S02]  /*16960*/  IADD3 R13, P4, R22, -0x1, RZ ;  /* 0xffffffff160d7810 */ /* 0x000fe40007f9e0ff */
[----:B------:R-:W-:Y:S02]  /*16970*/  ISETP.GE.U32.AND.EX P1, PT, R9, R12, PT, P1 ;  /* 0x0000000c0900720c */ /* 0x000fe40003f26110 */
[----:B------:R-:W-:Y:S01]  /*16980*/  ISETP.GE.U32.AND P0, PT, R0, R21, PT ;  /* 0x000000150000720c */ /* 0x000fe20003f06070 */
[----:B------:R-:W-:Y:S01]  /*16990*/  IMAD.X R12, RZ, RZ, R27, P4 ;  /* 0x000000ffff0c7224 */ /* 0x000fe200020e061b */
[----:B------:R-:W-:Y:S02]  /*169a0*/  IADD3.X R20, ~R26, -0x1, RZ, P2, !PT ;  /* 0xffffffff1a147810 */ /* 0x000fe400017fe5ff */
[----:B------:R-:W-:-:S02]  /*169b0*/  IADD3 R21, P3, R24, -0x1, RZ ;  /* 0xffffffff18157810 */ /* 0x000fc40007f7e0ff */
[----:B------:R-:W-:Y:S02]  /*169c0*/  SEL R13, R22, R13, !P1 ;  /* 0x0000000d160d7207 */ /* 0x000fe40004800000 */
[----:B------:R-:W-:Y:S02]  /*169d0*/  PLOP3.LUT P5, PT, PT, PT, UP0, 0x80, 0x0 ;  /* 0x000000000000781c */ /* 0x000fe40003faf008 */
[----:B------:R-:W-:Y:S02]  /*169e0*/  ISETP.GE.U32.AND.EX P0, PT, R11, R20, PT, P0 ;  /* 0x000000140b00720c */ /* 0x000fe40003f06100 */
[----:B------:R-:W-:Y:S01]  /*169f0*/  IADD3 R10, P4, R10, R13, RZ ;  /* 0x0000000d0a0a7210 */ /* 0x000fe20007f9e0ff */
[----:B------:R-:W-:Y:S01]  /*16a00*/  IMAD.X R13, RZ, RZ, R26, P3 ;  /* 0x000000ffff0d7224 */ /* 0x000fe200018e061a */
[----:B------:R-:W-:Y:S02]  /*16a10*/  SEL R21, R24, R21, !P0 ;  /* 0x0000001518157207 */ /* 0x000fe40004000000 */
[----:B------:R-:W-:-:S02]  /*16a20*/  SEL R12, R27, R12, !P1 ;  /* 0x0000000c1b0c7207 */ /* 0x000fc40004800000 */
[----:B------:R-:W-:Y:S02]  /*16a30*/  IADD3 R20, P3, R16, 0x18, RZ ;  /* 0x0000001810147810 */ /* 0x000fe40007f7e0ff */
[----:B------:R-:W-:Y:S01]  /*16a40*/  IADD3 R52, P2, R52, R23, RZ ;  /* 0x0000001734347210 */ /* 0x000fe20007f5e0ff */
[----:B------:R-:W-:Y:S01]  /*16a50*/  IMAD.X R9, R9, 0x1, R12, P4 ;  /* 0x0000000109097824 */ /* 0x000fe200020e060c */
[----:B------:R-:W-:Y:S01]  /*16a60*/  IADD3 R0, P1, R0, R21, RZ ;  /* 0x0000001500007210 */ /* 0x000fe20007f3e0ff */
[----:B------:R-:W-:Y:S01]  /*16a70*/  IMAD.X R17, RZ, RZ, R17, P3 ;  /* 0x000000ffff117224 */ /* 0x000fe200018e0611 */
[----:B------:R-:W-:Y:S01]  /*16a80*/  SEL R16, R26, R13, !P0 ;  /* 0x0000000d1a107207 */ /* 0x000fe20004000000 */
[----:B------:R-:W-:-:S04]  /*16a90*/  IMAD.X R54, R54, 0x1, R25, P2 ;  /* 0x0000000136367824 */ /* 0x000fc800010e0619 */
[----:B------:R-:W-:Y:S01]  /*16aa0*/  IMAD.X R11, R11, 0x1, R16, P1 ;  /* 0x000000010b0b7824 */ /* 0x000fe200008e0610 */
[----:B------:R-:W-:Y:S06]  /*16ab0*/  @!P5 BRA `(.L_x_11) ;  /* 0xffffffec0048d947 */ /* 0x000fec000383ffff */
.L_x_10:
[-C--:B-----5:R-:W-:Y:S01]  /*16ac0*/  IMAD.WIDE.U32 R12, R54, R18.reuse, RZ ;  /* 0x00000012360c7225 */ /* 0x0a0fe200078e00ff */
[----:B------:R-:W-:Y:S01]  /*16ad0*/  UMOV UR4, URZ ;  /* 0x0000003f00047c82 */ /* 0x000fe20008000000 */
[----:B------:R0:W-:Y:S01]  /*16ae0*/  STL.128 [R1], RZ ;  /* 0x000000ff01007387 */ /* 0x0001e20000100c00 */
[----:B------:R-:W-:Y:S01]  /*16af0*/  UIADD3 UR4, UP0, URZ, -UR4, URZ ;  /* 0x800000043f047290 */ /* 0x000fe2000ff1e03f */
[----:B------:R-:W-:Y:S01]  /*16b00*/  IMAD.WIDE.U32 R20, R11, R18, RZ ;  /* 0x000000120b147225 */ /* 0x000fe200078e00ff */
[----:B------:R-:W-:Y:S01]  /*16b10*/  UMOV UR42, 0x3ce ;  /* 0x000003ce002a7882 */ /* 0x000fe20000000000 */
[----:B------:R0:W-:Y:S01]  /*16b20*/  STL.128 [R1+0x10], RZ ;  /* 0x000010ff01007387 */ /* 0x0001e20000100c00 */
[----:B------:R-:W-:Y:S01]  /*16b30*/  UIADD3.X UR5, URZ, -0x1, URZ, UP0, !UPT ;  /* 0xffffffff3f057890 */ /* 0x000fe200087fe43f */
[----:B------:R-:W-:Y:S01]  /*16b40*/  IMAD.WIDE.U32 R16, P0, R19, R52, R12 ;  /* 0x0000003413107225 */ /* 0x000fe2000780000c */
[----:B------:R-:W-:Y:S01]  /*16b50*/  UISETP.GT.U32.AND UP0, UPT, UR4, URZ, UPT ;  /* 0x0000003f0400728c */ /* 0x000fe2000bf04070 */
[----:B------:R0:W-:Y:S01]  /*16b60*/  STL.128 [R1+0x20], RZ ;  /* 0x000020ff01007387 */ /* 0x0001e20000100c00 */
[----:B------:R-:W-:Y:S01]  /*16b70*/  ULDC.64 UR30, c[0x4][0x18] ;  /* 0x01000600001e7ab9 */ /* 0x000fe20000000a00 */
[----:B------:R-:W-:Y:S01]  /*16b80*/  IMAD.WIDE.U32 R52, R52, R18, RZ ;  /* 0x0000001234347225 */ /* 0x000fe200078e00ff */
[----:B------:R-:W-:Y:S01]  /*16b90*/  UISETP.GT.U32.AND.EX UP0, UPT, UR5, URZ, UPT, UP0 ;  /* 0x0000003f0500728c */ /* 0x000fe2000bf04100 */
[----:B------:R0:W-:Y:S02]  /*16ba0*/  STL.128 [R1+0x30], RZ ;  /* 0x000030ff01007387 */ /* 0x0001e40000100c00 */
[----:B------:R-:W-:Y:S01]  /*16bb0*/  IMAD.X R23, RZ, RZ, RZ, P0 ;  /* 0x000000ffff177224 */ /* 0x000fe200000e06ff */
[----:B------:R-:W-:Y:S01]  /*16bc0*/  IADD3 R35, P3, R53, R16, RZ ;  /* 0x0000001035237210 */ /* 0x000fe20007f7e0ff */
[----:B------:R-:W-:Y:S01]  /*16bd0*/  IMAD.MOV.U32 R22, RZ, RZ, R17 ;  /* 0x000000ffff167224 */ /* 0x000fe200078e0011 */
[----:B------:R-:W-:Y:S01]  /*16be0*/  USEL UR4, URZ, 0x1, !UP0 ;  /* 0x000000013f047887 */ /* 0x000fe2000c000000 */
[----:B------:R-:W-:Y:S01]  /*16bf0*/  IMAD.WIDE.U32 R16, R9, R18, RZ ;  /* 0x0000001209107225 */ /* 0x000fe200078e00ff */
[----:B------:R-:W-:Y:S01]  /*16c00*/  USEL UR5, URZ, 0xffffffff, !UP0 ;  /* 0xffffffff3f057887 */ /* 0x000fe2000c000000 */
[----:B------:R0:W-:Y:S02]  /*16c10*/  STL.128 [R1+0x40], RZ ;  /* 0x000040ff01007387 */ /* 0x0001e40000100c00 */
[----:B------:R-:W-:-:S02]  /*16c20*/  IMAD.WIDE.U32 R24, P0, R19, R0, R20 ;  /* 0x0000000013187225 */ /* 0x000fc40007800014 */
[----:B------:R0:W-:Y:S02]  /*16c30*/  STL.128 [R1+0x50], RZ ;  /* 0x000050ff01007387 */ /* 0x0001e40000100c00 */
[----:B------:R-:W-:Y:S02]  /*16c40*/  IMAD.WIDE.U32 R12, R52, 0x1, RZ ;  /* 0x00000001340c7825 */ /* 0x000fe400078e00ff */
[----:B------:R0:W-:Y:S02]  /*16c50*/  STL.128 [R1+0x60], RZ ;  /* 0x000060ff01007387 */ /* 0x0001e40000100c00 */
[----:B------:R-:W-:Y:S01]  /*16c60*/  IMAD.WIDE.U32 R20, R0, R18, RZ ;  /* 0x0000001200147225 */ /* 0x000fe200078e00ff */
[-C--:B------:R-:W-:Y:S01]  /*16c70*/  ISETP.GE.U32.AND P1, PT, R12, R52.reuse, PT ;  /* 0x000000340c00720c */ /* 0x080fe20003f26070 */
[----:B------:R0:W-:Y:S01]  /*16c80*/  STL.128 [R1+0x70], RZ ;  /* 0x000070ff01007387 */ /* 0x0001e20000100c00 */
[----:B------:R-:W-:Y:S01]  /*16c90*/  IADD3 R52, R13, R52, R35 ;  /* 0x000000340d347210 */ /* 0x000fe20007ffe023 */
[----:B------:R-:W-:Y:S01]  /*16ca0*/  IMAD.WIDE.U32 R32, P2, R19, R10, R16 ;  /* 0x0000000a13207225 */ /* 0x000fe20007840010 */
[----:B------:R-:W-:Y:S01]  /*16cb0*/  IADD3 R13, P4, R21, R24, RZ ;  /* 0x00000018150d7210 */ /* 0x000fe20007f9e0ff */
[----:B------:R0:W-:Y:S01]  /*16cc0*/  STL.128 [R1+0x80], RZ ;  /* 0x000080ff01007387 */ /* 0x0001e20000100c00 */
[----:B------:R-:W-:Y:S01]  /*16cd0*/  ISETP.GE.U32.AND.EX P1, PT, R52, R35, PT, P1 ;  /* 0x000000233400720c */ /* 0x000fe20003f26110 */
[----:B------:R-:W-:-:S02]  /*16ce0*/  IMAD.WIDE.U32 R16, R20, 0x1, RZ ;  /* 0x0000000114107825 */ /* 0x000fc400078e00ff */
[----:B------:R0:W-:Y:S02]  /*16cf0*/  STL.128 [R1+0x90], RZ ;  /* 0x000090ff01007387 */ /* 0x0001e40000100c00 */
[----:B------:R-:W-:Y:S01]  /*16d00*/  IMAD.WIDE.U32 R30, R10, R18, RZ ;  /* 0x000000120a1e7225 */ /* 0x000fe200078e00ff */
[-C--:B------:R-:W-:Y:S01]  /*16d10*/  IADD3 R28, R17, R20.reuse, R13 ;  /* 0x00000014111c7210 */ /* 0x080fe20007ffe00d */
[----:B------:R0:W-:Y:S02]  /*16d20*/  STL.128 [R1+0xa0], RZ ;  /* 0x0000a0ff01007387 */ /* 0x0001e40000100c00 */
[----:B------:R-:W-:Y:S01]  /*16d30*/  IMAD.X R27, RZ, RZ, RZ, P0 ;  /* 0x000000ffff1b7224 */ /* 0x000fe200000e06ff */
[----:B------:R-:W-:Y:S01]  /*16d40*/  ISETP.GE.U32.AND P0, PT, R16, R20, PT ;  /* 0x000000141000720c */ /* 0x000fe20003f06070 */
[----:B------:R-:W-:Y:S01]  /*16d50*/  IMAD.WIDE.U32 R20, R30, 0x1, RZ ;  /* 0x000000011e147825 */ /* 0x000fe200078e00ff */
[----:B------:R-:W-:Y:S01]  /*16d60*/  IADD3 R7, P5, R31, R32, RZ ;  /* 0x000000201f077210 */ /* 0x000fe20007fbe0ff */
[----:B------:R0:W-:Y:S01]  /*16d70*/  STL.128 [R1+0xb0], RZ ;  /* 0x0000b0ff01007387 */ /* 0x0001e20000100c00 */
[----:B------:R-:W-:Y:S01]  /*16d80*/  ISETP.GE.U32.AND.EX P0, PT, R28, R13, PT, P0 ;  /* 0x0000000d1c00720c */ /* 0x000fe20003f06100 */
[----:B------:R-:W-:Y:S01]  /*16d90*/  IMAD.MOV.U32 R26, RZ, RZ, R25 ;  /* 0x000000ffff1a7224 */ /* 0x000fe200078e0019 */
[----:B------:R-:W-:Y:S01]  /*16da0*/  SEL R31, RZ, 0xffffffff, P1 ;  /* 0xffffffffff1f7807 */ /* 0x000fe20000800000 */
[----:B------:R-:W-:Y:S01]  /*16db0*/  IMAD.X R25, RZ, RZ, RZ, P2 ;  /* 0x000000ffff197224 */ /* 0x000fe200010e06ff */
[-C--:B------:R-:W-:Y:S01]  /*16dc0*/  ISETP.GE.U32.AND P2, PT, R20, R30.reuse, PT ;  /* 0x0000001e1400720c */ /* 0x080fe20003f46070 */
[----:B------:R-:W-:Y:S01]  /*16dd0*/  IMAD.MOV.U32 R24, RZ, RZ, R33 ;  /* 0x000000ffff187224 */ /* 0x000fe200078e0021 */
[----:B------:R-:W-:Y:S01]  /*16de0*/  IADD3 R30, R21, R30, R7 ;  /* 0x0000001e151e7210 */ /* 0x000fe20007ffe007 */
[C---:B------:R-:W-:Y:S01]  /*16df0*/  IMAD.WIDE.U32.X R10, R19.reuse, R11, R26, P4 ;  /* 0x0000000b130a7225 */ /* 0x040fe200020e041a */
[----:B------:R-:W-:Y:S01]  /*16e00*/  IADD3 R0, P1, RZ, UR4, RZ ;  /* 0x00000004ff007c10 */ /* 0x000fe2000ff3e0ff */
[----:B------:R0:W-:Y:S01]  /*16e10*/  STL.128 [R1+0xc0], RZ ;  /* 0x0000c0ff01007387 */ /* 0x0001e20000100c00 */
[----:B------:R-:W-:Y:S01]  /*16e20*/  ISETP.GE.U32.AND.EX P2, PT, R30, R7, PT, P2 ;  /* 0x000000071e00720c */ /* 0x000fe20003f46120 */
[----:B------:R-:W-:Y:S01]  /*16e30*/  IMAD.WIDE.U32.X R54, R19, R54, R22, P3 ;  /* 0x0000003613367225 */ /* 0x000fe200018e0416 */
[----:B------:R-:W-:Y:S01]  /*16e40*/  SEL R33, RZ, 0xffffffff, P0 ;  /* 0xffffffffff217807 */ /* 0x000fe20000000000 */
[----:B------:R0:W-:Y:S01]  /*16e50*/  STL.128 [R1+0xd0], RZ ;  /* 0x0000d0ff01007387 */ /* 0x0001e20000100c00 */
[----:B------:R-:W-:Y:S01]  /*16e60*/  IADD3 R21, P0, P6, R31, R12, -R52 ;  /* 0x0000000c1f157210 */ /* 0x000fe20007e1e834 */
[----:B------:R-:W-:Y:S01]  /*16e70*/  IMAD.X R7, RZ, RZ, UR5, P1 ;  /* 0x00000005ff077e24 */ /* 0x000fe200088e06ff */
[----:B------:R-:W-:Y:S01]  /*16e80*/  SEL R27, RZ, 0xffffffff, P2 ;  /* 0xffffffffff1b7807 */ /* 0x000fe20001000000 */
[----:B------:R-:W-:Y:S01]  /*16e90*/  IMAD.WIDE.U32.X R18, R19, R9, R24, P5 ;  /* 0x0000000913127225 */ /* 0x000fe200028e0418 */
[----:B------:R-:W-:Y:S01]  /*16ea0*/  IADD3 R13, P2, -R0, 0x1, RZ ;  /* 0x00000001000d7810 */ /* 0x000fe20007f5e1ff */
[----:B------:R0:W-:Y:S01]  /*16eb0*/  STL.128 [R1+0xe0], RZ ;  /* 0x0000e0ff01007387 */ /* 0x0001e20000100c00 */
[----:B------:R-:W-:-:S02]  /*16ec0*/  IADD3 R23, P4, P5, R33, R16, -R28 ;  /* 0x0000001021177210 */ /* 0x000fc40007d9e81c */
[----:B------:R-:W-:Y:S01]  /*16ed0*/  IADD3.X R31, R31, -0x1, R52, P0, P6 ;  /* 0xffffffff1f1f7810 */ /* 0x000fe200007ec434 */
[----:B------:R0:W-:Y:S01]  /*16ee0*/  STL.128 [R1+0xf0], RZ ;  /* 0x0000f0ff01007387 */ /* 0x0001e20000100c00 */
[C---:B------:R-:W-:Y:S02]  /*16ef0*/  ISETP.GE.U32.AND P0, PT, R0.reuse, R13, PT ;  /* 0x0000000d0000720c */ /* 0x040fe40003f06070 */
[----:B------:R-:W-:Y:S01]  /*16f00*/  IADD3.X R16, ~R7, -0x1, RZ, P2, !PT ;  /* 0xffffffff07107810 */ /* 0x000fe200017fe5ff */
[----:B------:R0:W-:Y:S01]  /*16f10*/  STL.128 [R1+0x100], RZ ;  /* 0x000100ff01007387 */ /* 0x0001e20000100c00 */
[----:B------:R-:W-:Y:S02]  /*16f20*/  IADD3.X R33, R33, -0x1, R28, P4, P5 ;  /* 0xffffffff21217810 */ /* 0x000fe400027ea41c */
[----:B------:R-:W-:Y:S01]  /*16f30*/  IADD3 R9, P4, R0, -0x1, RZ ;  /* 0xffffffff00097810 */ /* 0x000fe20007f9e0ff */
[----:B------:R0:W-:Y:S01]  /*16f40*/  STL.128 [R1+0x110], RZ ;  /* 0x000110ff01007387 */ /* 0x0001e20000100c00 */
[----:B------:R-:W-:-:S02]  /*16f50*/  ISETP.GE.U32.AND.EX P0, PT, R7, R16, PT, P0 ;  /* 0x000000100700720c */ /* 0x000fc40003f06100 */
[--C-:B------:R-:W-:Y:S01]  /*16f60*/  IADD3 R25, P1, P3, R27, R20, -R30.reuse ;  /* 0x000000141b197210 */ /* 0x100fe20007b3e81e */
[----:B------:R-:W-:Y:S01]  /*16f70*/  IMAD.X R12, RZ, RZ, R7, P4 ;  /* 0x000000ffff0c7224 */ /* 0x000fe200020e0607 */
[----:B------:R-:W-:Y:S01]  /*16f80*/  ISETP.GE.U32.AND P2, PT, R54, R21, PT ;  /* 0x000000153600720c */ /* 0x000fe20003f46070 */
[----:B------:R0:W-:Y:S01]  /*16f90*/  STL.128 [R1+0x120], RZ ;  /* 0x000120ff01007387 */ /* 0x0001e20000100c00 */
[----:B------:R-:W-:Y:S02]  /*16fa0*/  SEL R17, R0, R9, !P0 ;  /* 0x0000000900117207 */ /* 0x000fe40004000000 */
[----:B------:R-:W-:Y:S01]  /*16fb0*/  ISETP.GE.U32.AND.EX P2, PT, R55, R31, PT, P2 ;  /* 0x0000001f3700720c */ /* 0x000fe20003f46120 */
[----:B------:R0:W-:Y:S01]  /*16fc0*/  STL.128 [R1+0x130], RZ ;  /* 0x000130ff01007387 */ /* 0x0001e20000100c00 */
[----:B------:R-:W-:Y:S02]  /*16fd0*/  IADD3.X R27, R27, -0x1, R30, P1, P3 ;  /* 0xffffffff1b1b7810 */ /* 0x000fe40000fe641e */
[----:B------:R-:W-:Y:S01]  /*16fe0*/  ISETP.GE.U32.AND P1, PT, R10, R23, PT ;  /* 0x000000170a00720c */ /* 0x000fe20003f26070 */
[----:B------:R0:W-:Y:S01]  /*16ff0*/  STL.128 [R1+0x140], RZ ;  /* 0x000140ff01007387 */ /* 0x0001e20000100c00 */
[----:B------:R-:W-:-:S02]  /*17000*/  SEL R22, R7, R12, !P0 ;  /* 0x0000000c07167207 */ /* 0x000fc40004000000 */
[----:B------:R-:W-:Y:S01]  /*17010*/  IADD3 R17, P5, R17, R0, RZ ;  /* 0x0000000011117210 */ /* 0x000fe20007fbe0ff */
[----:B------:R0:W-:Y:S01]  /*17020*/  STL.128 [R1+0x150], RZ ;  /* 0x000150ff01007387 */ /* 0x0001e20000100c00 */
[----:B------:R-:W-:Y:S02]  /*17030*/  SEL R35, RZ, 0x1, P2 ;  /* 0x00000001ff237807 */ /* 0x000fe40001000000 */
[----:B------:R-:W-:Y:S01]  /*17040*/  ISETP.GE.U32.AND.EX P1, PT, R11, R33, PT, P1 ;  /* 0x000000210b00720c */ /* 0x000fe20003f26110 */
[----:B------:R-:W-:Y:S01]  /*17050*/  IMAD.X R22, R22, 0x1, R7, P5 ;  /* 0x0000000116167824 */ /* 0x000fe200028e0607 */
[----:B------:R-:W-:Y:S01]  /*17060*/  ISETP.GE.U32.AND P0, PT, R18, R25, PT ;  /* 0x000000191200720c */ /* 0x000fe20003f06070 */
[----:B------:R0:W-:Y:S01]  /*17070*/  STL.128 [R1+0x160], RZ ;  /* 0x000160ff01007387 */ /* 0x0001e20000100c00 */
[----:B------:R-:W-:Y:S02]  /*17080*/  IADD3 R35, P4, P3, R35, R54, -R21 ;  /* 0x0000003623237210 */ /* 0x000fe40007b9e815 */
[----:B------:R-:W-:Y:S01]  /*17090*/  ISETP.GE.U32.AND P5, PT, R17, R0, PT ;  /* 0x000000001100720c */ /* 0x000fe20003fa6070 */
[----:B------:R0:W-:Y:S01]  /*170a0*/  STL.128 [R1+0x170], RZ ;  /* 0x000170ff01007387 */ /* 0x0001e20000100c00 */
[----:B------:R-:W-:-:S02]  /*170b0*/  SEL R21, RZ, 0x1, P1 ;  /* 0x00000001ff157807 */ /* 0x000fc40000800000 */
[----:B------:R-:W-:Y:S01]  /*170c0*/  ISETP.GE.U32.AND.EX P0, PT, R19, R27, PT, P0 ;  /* 0x0000001b1300720c */ /* 0x000fe20003f06100 */
[----:B------:R0:W-:Y:S01]  /*170d0*/  STL.128 [R1+0x180], RZ ;  /* 0x000180ff01007387 */ /* 0x0001e20000100c00 */
[----:B------:R-:W-:Y:S02]  /*170e0*/  SEL R54, RZ, 0xffffffff, P2 ;  /* 0xffffffffff367807 */ /* 0x000fe40001000000 */
[----:B------:R-:W-:Y:S01]  /*170f0*/  ISETP.GE.U32.AND.EX P2, PT, R22, R7, PT, P5 ;  /* 0x000000071600720c */ /* 0x000fe20003f46150 */
[----:B------:R0:W-:Y:S01]  /*17100*/  STL.128 [R1+0x190], RZ ;  /* 0x000190ff01007387 */ /* 0x0001e20000100c00 */
[----:B------:R-:W-:Y:S02]  /*17110*/  IADD3 R24, P5, P6, R21, R10, -R23 ;  /* 0x0000000a15187210 */ /* 0x000fe40007ebe817 */
[----:B------:R-:W-:Y:S01]  /*17120*/  SEL R23, RZ, 0x1, P0 ;  /* 0x00000001ff177807 */ /* 0x000fe20000000000 */
[----:B------:R0:W-:Y:S01]  /*17130*/  STL.128 [R1+0x1a0], RZ ;  /* 0x0001a0ff01007387 */ /* 0x0001e20000100c00 */
[----:B------:R-:W-:-:S02]  /*17140*/  IADD3.X R54, R54, R55, ~R31, P4, P3 ;  /* 0x0000003736367210 */ /* 0x000fc400027e6c1f */
[----:B------:R-:W-:Y:S01]  /*17150*/  SEL R31, RZ, 0xffffffff, P1 ;  /* 0xffffffffff1f7807 */ /* 0x000fe20000800000 */
[----:B------:R0:W-:Y:S01]  /*17160*/  STL.128 [R1+0x1b0], RZ ;  /* 0x0001b0ff01007387 */ /* 0x0001e20000100c00 */
[----:B------:R-:W-:Y:S02]  /*17170*/  IADD3 R10, P3, P1, R23, R18, -R25 ;  /* 0x00000012170a7210 */ /* 0x000fe4000797e819 */
[----:B------:R-:W-:Y:S01]  /*17180*/  SEL R18, RZ, 0xffffffff, P0 ;  /* 0xffffffffff127807 */ /* 0x000fe20000000000 */
[----:B------:R0:W-:Y:S01]  /*17190*/  STL.128 [R1+0x1c0], RZ ;  /* 0x0001c0ff01007387 */ /* 0x0001e20000100c00 */
[----:B------:R-:W-:Y:S02]  /*171a0*/  IADD3.X R25, R31, R11, ~R33, P5, P6 ;  /* 0x0000000b1f197210 */ /* 0x000fe40002fecc21 */
[----:B------:R-:W-:Y:S01]  /*171b0*/  IADD3.X R18, R18, R19, ~R27, P3, P1 ;  /* 0x0000001312127210 */ /* 0x000fe20001fe2c1b */
[----:B------:R0:W-:Y:S01]  /*171c0*/  STL.128 [R1+0x1d0], RZ ;  /* 0x0001d0ff01007387 */ /* 0x0001e20000100c00 */
[----:B------:R-:W-:-:S02]  /*171d0*/  ISETP.GE.U32.AND P1, PT, R10, R13, PT ;  /* 0x0000000d0a00720c */ /* 0x000fc40003f26070 */
[----:B------:R-:W-:Y:S01]  /*171e0*/  ISETP.GE.U32.AND P5, PT, R35, R0, PT ;  /* 0x000000002300720c */ /* 0x000fe20003fa6070 */
[----:B------:R0:W-:Y:S01]  /*171f0*/  STL.128 [R1+0x1e0], RZ ;  /* 0x0001e0ff01007387 */ /* 0x0001e20000100c00 */
[----:B------:R-:W-:Y:S02]  /*17200*/  ISETP.GE.U32.AND.EX P1, PT, R18, R16, PT, P1 ;  /* 0x000000101200720c */ /* 0x000fe40003f26110 */
[----:B------:R-:W-:Y:S01]  /*17210*/  SEL R21, RZ, 0x1, P2 ;  /* 0x00000001ff157807 */ /* 0x000fe20001000000 */
[----:B------:R0:W-:Y:S01]  /*17220*/  STL.128 [R1+0x1f0], RZ ;  /* 0x0001f0ff01007387 */ /* 0x0001e20000100c00 */
[----:B------:R-:W-:Y:S02]  /*17230*/  ISETP.GE.U32.AND P3, PT, R24, R13, PT ;  /* 0x0000000d1800720c */ /* 0x000fe40003f66070 */
[----:B------:R-:W-:Y:S01]  /*17240*/  ISETP.GE.U32.AND.EX P5, PT, R54, R7, PT, P5 ;  /* 0x000000073600720c */ /* 0x000fe20003fa6150 */
[----:B------:R0:W-:Y:S01]  /*17250*/  STL.128 [R1+0x200], RZ ;  /* 0x000200ff01007387 */ /* 0x0001e20000100c00 */
[----:B------:R-:W-:-:S02]  /*17260*/  SEL R11, R0, R9, !P1 ;  /* 0x00000009000b7207 */ /* 0x000fc40004800000 */
[----:B------:R-:W-:Y:S01]  /*17270*/  SEL R20, RZ, 0xffffffff, P2 ;  /* 0xffffffffff147807 */ /* 0x000fe20001000000 */
[----:B------:R0:W-:Y:S01]  /*17280*/  STL.128 [R1+0x210], RZ ;  /* 0x000210ff01007387 */ /* 0x0001e20000100c00 */
[----:B------:R-:W-:Y:S02]  /*17290*/  IADD3 R21, P4, P0, R21, R17, -R0 ;  /* 0x0000001115157210 */ /* 0x000fe4000789e800 */
[----:B------:R-:W-:Y:S01]  /*172a0*/  ISETP.GE.U32.AND.EX P2, PT, R25, R16, PT, P3 ;  /* 0x000000101900720c */ /* 0x000fe20003f46130 */
[----:B------:R0:W-:Y:S01]  /*172b0*/  STL.64 [R1+0x220], RZ ;  /* 0x000220ff01007387 */ /* 0x0001e20000100a00 */
[----:B------:R-:W-:Y:S02]  /*172c0*/  SEL R27, RZ, 0x1, P5 ;  /* 0x00000001ff1b7807 */ /* 0x000fe40002800000 */
[----:B------:R-:W-:Y:S02]  /*172d0*/  SEL R28, RZ, 0xffffffff, P5 ;  /* 0xffffffffff1c7807 */ /* 0x000fe40002800000 */
[----:B------:R-:W-:-:S02]  /*172e0*/  IADD3 R11, P5, R11, R10, RZ ;  /* 0x0000000a0b0b7210 */ /* 0x000fc40007fbe0ff */
[----:B------:R-:W-:Y:S02]  /*172f0*/  SEL R17, R7, R12, !P1 ;  /* 0x0000000c07117207 */ /* 0x000fe40004800000 */
[----:B------:R-:W-:Y:S02]  /*17300*/  IADD3.X R20, R20, R22, ~R7, P4, P0 ;  /* 0x0000001614147210 */ /* 0x000fe400027e0c07 */
[----:B------:R-:W-:Y:S01]  /*17310*/  SEL R23, R0, R9, !P2 ;  /* 0x0000000900177207 */ /* 0x000fe20005000000 */
[----:B------:R-:W-:Y:S01]  /*17320*/  IMAD.X R17, R17, 0x1, R18, P5 ;  /* 0x0000000111117824 */ /* 0x000fe200028e0612 */
[----:B------:R-:W-:Y:S02]  /*17330*/  IADD3 R27, P3, P4, R27, R35, -R0 ;  /* 0x000000231b1b7210 */ /* 0x000fe40007c7e800 */
[----:B------:R-:W-:Y:S02]  /*17340*/  SEL R22, R7, R12, !P2 ;  /* 0x0000000c07167207 */ /* 0x000fe40005000000 */
[----:B------:R-:W-:-:S02]  /*17350*/  ISETP.GE.U32.AND P2, PT, R11, R13, PT ;  /* 0x0000000d0b00720c */ /* 0x000fc40003f46070 */
[----:B------:R-:W-:Y:S02]  /*17360*/  IADD3 R23, P0, R23, R24, RZ ;  /* 0x0000001817177210 */ /* 0x000fe40007f1e0ff */
[----:B------:R-:W-:Y:S02]  /*17370*/  IADD3.X R28, R28, R54, ~R7, P3, P4 ;  /* 0x000000361c1c7210 */ /* 0x000fe40001fe8c07 */
[----:B------:R-:W-:Y:S01]  /*17380*/  IADD3 R10, P3, -R21, 0x1, RZ ;  /* 0x00000001150a7810 */ /* 0x000fe20007f7e1ff */
[----:B------:R-:W-:Y:S01]  /*17390*/  IMAD.X R22, R22, 0x1, R25, P0 ;  /* 0x0000000116167824 */ /* 0x000fe200000e0619 */
[----:B------:R-:W-:Y:S02]  /*173a0*/  ISETP.GE.U32.AND.EX P2, PT, R17, R16, PT, P2 ;  /* 0x000000101100720c */ /* 0x000fe40003f46120 */
[----:B------:R-:W-:Y:S02]  /*173b0*/  ISETP.GE.U32.AND P0, PT, R23, R10, PT ;  /* 0x0000000a1700720c */ /* 0x000fe40003f06070 */
[----:B------:R-:W-:-:S02]  /*173c0*/  ISETP.GE.U32.AND P1, PT, R27, R0, PT ;  /* 0x000000001b00720c */ /* 0x000fc40003f26070 */
[----:B------:R-:W-:Y:S02]  /*173d0*/  IADD3.X R18, ~R20, -0x1, RZ, P3, !PT ;  /* 0xffffffff14127810 */ /* 0x000fe40001ffe5ff */
[----:B------:R-:W-:Y:S02]  /*173e0*/  SEL R10, R0, R9, !P2 ;  /* 0x00000009000a7207 */ /* 0x000fe40005000000 */
[----:B------:R-:W-:Y:S02]  /*173f0*/  ISETP.GE.U32.AND.EX P1, PT, R28, R7, PT, P1 ;  /* 0x000000071c00720c */ /* 0x000fe40003f26110 */
[----:B------:R-:W-:Y:S02]  /*17400*/  ISETP.GE.U32.AND.EX P0, PT, R22, R18, PT, P0 ;  /* 0x000000121600720c */ /* 0x000fe40003f06100 */
[----:B------:R-:W-:Y:S02]  /*17410*/  IADD3 R10, P5, R10, R11, RZ ;  /* 0x0000000b0a0a7210 */ /* 0x000fe40007fbe0ff */
[----:B------:R-:W-:-:S02]  /*17420*/  SEL R19, R7, R12, !P2 ;  /* 0x0000000c07137207 */ /* 0x000fc40005000000 */
[----:B------:R-:W-:Y:S02]  /*17430*/  IADD3 R18, P4, R21, -0x1, RZ ;  /* 0xffffffff15127810 */ /* 0x000fe40007f9e0ff */
[----:B------:R-:W-:Y:S01]  /*17440*/  SEL R25, RZ, 0x1, P1 ;  /* 0x00000001ff197807 */ /* 0x000fe20000800000 */
[----:B------:R-:W-:Y:S01]  /*17450*/  IMAD.X R19, R19, 0x1, R17, P5 ;  /* 0x0000000113137824 */ /* 0x000fe200028e0611 */
[----:B------:R-:W-:Y:S01]  /*17460*/  SEL R18, R21, R18, !P0 ;  /* 0x0000001215127207 */ /* 0x000fe20004000000 */
[----:B------:R-:W-:Y:S01]  /*17470*/  IMAD.X R21, RZ, RZ, R20, P4 ;  /* 0x000000ffff157224 */ /* 0x000fe200020e0614 */
[----:B------:R-:W-:Y:S02]  /*17480*/  SEL R26, RZ, 0xffffffff, P1 ;  /* 0xffffffffff1a7807 */ /* 0x000fe40000800000 */
[----:B------:R-:W-:Y:S02]  /*17490*/  ISETP.GE.U32.AND P1, PT, R10, R13, PT ;  /* 0x0000000d0a00720c */ /* 0x000fe40003f26070 */
[----:B------:R-:W-:-:S02]  /*174a0*/  IADD3 R24, P2, P3, R25, R27, -R0 ;  /* 0x0000001b19187210 */ /* 0x000fc40007b5e800 */
[----:B------:R-:W-:Y:S02]  /*174b0*/  ISETP.GE.U32.AND.EX P1, PT, R19, R16, PT, P1 ;  /* 0x000000101300720c */ /* 0x000fe40003f26110 */
[----:B------:R-:W-:Y:S02]  /*174c0*/  SEL R21, R20, R21, !P0 ;  /* 0x0000001514157207 */ /* 0x000fe40004000000 */
[----:B------:R-:W-:Y:S02]  /*174d0*/  IADD3 R18, P0, R18, R23, RZ ;  /* 0x0000001712127210 */ /* 0x000fe40007f1e0ff */
[----:B------:R-:W-:Y:S02]  /*174e0*/  IADD3.X R20, R26, R28, ~R7, P2, P3 ;  /* 0x0000001c1a147210 */ /* 0x000fe400017e6c07 */
[----:B------:R-:W-:Y:S01]  /*174f0*/  IADD3 R13, P3, -R24, 0x1, RZ ;  /* 0x00000001180d7810 */ /* 0x000fe20007f7e1ff */
[----:B------:R-:W-:Y:S01]  /*17500*/  IMAD.X R21, R21, 0x1, R22, P0 ;  /* 0x0000000115157824 */ /* 0x000fe200000e0616 */
[----:B------:R-:W-:-:S02]  /*17510*/  SEL R17, R0, R9, !P1 ;  /* 0x0000000900117207 */ /* 0x000fc40004800000 */
[----:B------:R-:W-:Y:S02]  /*17520*/  IADD3 R11, P4, -R18, 0x1, RZ ;  /* 0x00000001120b7810 */ /* 0x000fe40007f9e1ff */
[----:B------:R-:W-:Y:S02]  /*17530*/  IADD3.X R9, ~R20, -0x1, RZ, P3, !PT ;  /* 0xffffffff14097810 */ /* 0x000fe40001ffe5ff */
[----:B------:R-:W-:Y:S02]  /*17540*/  IADD3 R17, P3, R17, R10, RZ ;  /* 0x0000000a11117210 */ /* 0x000fe40007f7e0ff */
[----:B------:R-:W-:Y:S02]  /*17550*/  SEL R12, R7, R12, !P1 ;  /* 0x0000000c070c7207 */ /* 0x000fe40004800000 */
[----:B------:R-:W-:Y:S02]  /*17560*/  ISETP.GE.U32.AND P0, PT, R4, R11, PT ;  /* 0x0000000b0400720c */ /* 0x000fe40003f06070 */
[----:B------:R-:W-:Y:S01]  /*17570*/  IADD3 R11, P5, R24, -0x1, RZ ;  /* 0xffffffff180b7810 */ /* 0x000fe20007fbe0ff */
[----:B------:R-:W-:Y:S01]  /*17580*/  IMAD.X R12, R12, 0x1, R19, P3 ;  /* 0x000000010c0c7824 */ /* 0x000fe200018e0613 */
[----:B------:R-:W-:-:S02]  /*17590*/  ISETP.GE.U32.AND P2, PT, R48, R13, PT ;  /* 0x0000000d3000720c */ /* 0x000fc40003f46070 */
[----:B------:R-:W-:Y:S01]  /*175a0*/  IADD3.X R10, ~R21, -0x1, RZ, P4, !PT ;  /* 0xffffffff150a7810 */ /* 0x000fe200027fe5ff */
[----:B------:R-:W-:Y:S01]  /*175b0*/  IMAD.X R13, RZ, RZ, R20, P5 ;  /* 0x000000ffff0d7224 */ /* 0x000fe200028e0614 */
[----:B------:R-:W-:Y:S02]  /*175c0*/  IADD3 R0, P4, -R17, 0x1, RZ ;  /* 0x0000000111007810 */ /* 0x000fe40007f9e1ff */
[----:B------:R-:W-:Y:S02]  /*175d0*/  ISETP.GE.U32.AND.EX P1, PT, R50, R9, PT, P2 ;  /* 0x000000093200720c */ /* 0x000fe40003f26120 */
[----:B------:R-:W-:Y:S02]  /*175e0*/  ISETP.GE.U32.AND P2, PT, R5, R0, PT ;  /* 0x000000000500720c */ /* 0x000fe40003f46070 */
[----:B------:R-:W-:Y:S02]  /*175f0*/  IADD3.X R7, ~R12, -0x1, RZ, P4, !PT ;  /* 0xffffffff0c077810 */ /* 0x000fe400027fe5ff */
[----:B------:R-:W-:-:S02]  /*17600*/  SEL R11, R24, R11, !P1 ;  /* 0x0000000b180b7207 */ /* 0x000fc40004800000 */
[----:B------:R-:W-:Y:S02]  /*17610*/  SEL R13, R20, R13, !P1 ;  /* 0x0000000d140d7207 */ /* 0x000fe40004800000 */
[----:B------:R-:W-:Y:S02]  /*17620*/  ISETP.GE.U32.AND.EX P1, PT, R8, R7, PT, P2 ;  /* 0x000000070800720c */ /* 0x000fe40003f26120 */
[----:B------:R-:W-:Y:S02]  /*17630*/  ISETP.GE.U32.AND.EX P0, PT, R49, R10, PT, P0 ;  /* 0x0000000a3100720c */ /* 0x000fe40003f06100 */
[C---:B------:R-:W-:Y:S02]  /*17640*/  IADD3 R9, P3, R18.reuse, -0x1, RZ ;  /* 0xffffffff12097810 */ /* 0x040fe40007f7e0ff */
[C---:B------:R-:W-:Y:S02]  /*17650*/  IADD3 R0, P2, R17.reuse, -0x1, RZ ;  /* 0xffffffff11007810 */ /* 0x040fe40007f5e0ff */
[----:B------:R-:W-:Y:S01]  /*17660*/  SEL R7, R18, R9, !P0 ;  /* 0x0000000912077207 */ /* 0x000fe20004000000 */
[----:B------:R-:W-:Y:S01]  /*17670*/  IMAD.X R10, RZ, RZ, R21, P3 ;  /* 0x000000ffff0a7224 */ /* 0x000fe200018e0615 */
[----:B------:R-:W-:Y:S01]  /*17680*/  SEL R0, R17, R0, !P1 ;  /* 0x0000000011007207 */ /* 0x000fe20004800000 */
[----:B------:R-:W-:Y:S01]  /*17690*/  IMAD.X R9, RZ, RZ, R12, P2 ;  /* 0x000000ffff097224 */ /* 0x000fe200010e060c */
[----:B------:R-:W-:-:S02]  /*176a0*/  IADD3 R4, P2, R7, R4, RZ ;  /* 0x0000000407047210 */ /* 0x000fc40007f5e0ff */
[----:B------:R-:W-:Y:S02]  /*176b0*/  SEL R10, R21, R10, !P0 ;  /* 0x0000000a150a7207 */ /* 0x000fe40004000000 */
[----:B------:R-:W-:Y:S02]  /*176c0*/  SEL R9, R12, R9, !P1 ;  /* 0x000000090c097207 */ /* 0x000fe40004800000 */
[----:B------:R-:W-:Y:S01]  /*176d0*/  IADD3 R48, P0, R11, R48, RZ ;  /* 0x000000300b307210 */ /* 0x000fe20007f1e0ff */
[----:B------:R-:W-:Y:S01]  /*176e0*/  IMAD.X R7, R10, 0x1, R49, P2 ;  /* 0x000000010a077824 */ /* 0x000fe200010e0631 */
[----:B------:R-:W-:Y:S01]  /*176f0*/  IADD3 R5, P1, R0, R5, RZ ;  /* 0x0000000500057210 */ /* 0x000fe20007f3e0ff */
[----:B------:R-:W-:Y:S01]  /*17700*/  IMAD.MOV.U32 R0, RZ, RZ, R6 ;  /* 0x000000ffff007224 */ /* 0x000fe200078e0006 */
[----:B------:R-:W-:Y:S01]  /*17710*/  MOV R10, 0x177a0 ;  /* 0x000177a0000a7802 */ /* 0x000fe20000000f00 */
[----:B------:R-:W-:Y:S01]  /*17720*/  IMAD.X R6, R13, 0x1, R50, P0 ;  /* 0x000000010d067824 */ /* 0x000fe200000e0632 */
[----:B------:R-:W-:Y:S01]  /*17730*/  CS2R R12, SRZ ;  /* 0x00000000000c7805 */ /* 0x000fe2000001ff00 */
[----:B------:R-:W-:-:S02]  /*17740*/  IMAD.X R8, R9, 0x1, R8, P1 ;  /* 0x0000000109087824 */ /* 0x000fc400008e0608 */
[----:B------:R-:W-:Y:S02]  /*17750*/  IMAD.MOV.U32 R9, RZ, RZ, RZ ;  /* 0x000000ffff097224 */ /* 0x000fe400078e00ff */
[----:B------:R-:W-:Y:S02]  /*17760*/  IMAD.MOV.U32 R11, RZ, RZ, RZ ;  /* 0x000000ffff0b7224 */ /* 0x000fe400078e00ff */
[----:B------:R-:W-:Y:S02]  /*17770*/  IMAD.MOV.U32 R49, RZ, RZ, RZ ;  /* 0x000000ffff317224 */ /* 0x000fe400078e00ff */
[----:B0-----:R-:W-:-:S07]  /*17780*/  IMAD.MOV.U32 R50, RZ, RZ, RZ ;  /* 0x000000ffff327224 */ /* 0x001fce00078e00ff */
[----:B------:R-:W-:Y:S05]  /*17790*/  CALL.REL.NOINC `($evaluate_quotient_kernel$_Z21interpret_constraintsPKhjPK13BFieldElementPK13XFieldElementS3_S6_S6_PS4_j) ;  /* 0x0000006800607944 */ /* 0x000fea0003c00000 */
[----:B------:R-:W-:Y:S01]  /*177a0*/  ULDC.64 UR10, c[0x0][0x260] ;  /* 0x00009800000a7ab9 */ /* 0x000fe20000000a00 */
[----:B------:R-:W-:Y:S01]  /*177b0*/  CS2R R2, SRZ ;  /* 0x0000000000027805 */ /* 0x000fe2000001ff00 */
[----:B------:R-:W-:Y:S01]  /*177c0*/  UIADD3 UR7, -UR10, UR11, URZ ;  /* 0x0000000b0a077290 */ /* 0x000fe2000fffe13f */
[----:B------:R-:W-:Y:S01]  /*177d0*/  IMAD.MOV.U32 R9, RZ, RZ, RZ ;  /* 0x000000ffff097224 */ /* 0x000fe200078e00ff */
[----:B------:R-:W-:Y:S01]  /*177e0*/  UIMAD.WIDE.U32 UR8, UR10, 0x3, URZ ;  /* 0x000000030a0878a5 */ /* 0x000fe2000f8e003f */
        /* <DEDUP_REMOVED lines=10> */
[----:B------:R-:W-:Y:S01]  /*17890*/  IMAD.U32 R38, RZ, RZ, UR10 ;  /* 0x0000000aff267e24 */ /* 0x000fe2000f8e00ff */
[----:B------:R-:W-:-:S03]  /*178a0*/  UMOV UR5, UR6 ;  /* 0x0000000600057c82 */ /* 0x000fc60008000000 */
[----:B------:R-:W-:Y:S01]  /*178b0*/  IMAD.U32 R39, RZ, RZ, UR4 ;  /* 0x00000004ff277e24 */ /* 0x000fe2000f8e00ff */
[----:B------:R-:W-:-:S06]  /*178c0*/  UMOV UR4, URZ ;  /* 0x0000003f00047c82 */ /* 0x000fcc0008000000 */
.L_x_13:
[----:B------:R-:W2:Y:S04]  /*178d0*/  LDL.128 R24, [UR5] ;  /* 0x00000005ff187983 */ /* 0x000ea80008100c00 */
[----:B------:R-:W2:Y:S04]  /*178e0*/  LDG.E.64 R12, desc[UR22][R38.64+-0x30] ;  /* 0xffffd016260c7981 */ /* 0x000ea8000c1e1b00 */
[----:B------:R-:W3:Y:S04]  /*178f0*/  LDG.E.64 R60, desc[UR22][R38.64+-0x28] ;  /* 0xffffd816263c7981 */ /* 0x000ee8000c1e1b00 */
[----:B------:R-:W4:Y:S04]  /*17900*/  LDL.128 R16, [UR5+0x10] ;  /* 0x00001005ff107983 */ /* 0x000f280008100c00 */
[----:B------:R-:W5:Y:S04]  /*17910*/  LDG.E.64 R10, desc[UR22][R38.64+-0x20] ;  /* 0xffffe016260a7981 */ /* 0x000f68000c1e1b00 */
[----:B------:R-:W5:Y:S04]  /*17920*/  LDG.E.64 R44, desc[UR22][R38.64+-0x18] ;  /* 0xffffe816262c7981 */ /* 0x000f68000c1e1b00 */
[----:B------:R-:W5:Y:S04]  /*17930*/  LDL.128 R20, [UR5+0x20] ;  /* 0x00002005ff147983 */ /* 0x000f680008100c00 */
[----:B------:R-:W5:Y:S01]  /*17940*/  LDG.E.64 R54, desc[UR22][R38.64+-0x10] ;  /* 0xfffff01626367981 */ /* 0x000f62000c1e1b00 */
        /* <DEDUP_REMOVED lines=16> */
[-C--:B------:R-:W-:Y:S01]  /*17a50*/  ISETP.GE.U32.AND P0, PT, R30, R40.reuse, PT ;  /* 0x000000281e00720c */ /* 0x080fe20003f06070 */
[----:B------:R-:W-:Y:S01]  /*17a60*/  IMAD.X R47, RZ, RZ, RZ, P1 ;  /* 0x000000ffff2f7224 */ /* 0x000fe200008e06ff */
[----:B------:R-:W-:Y:S01]  /*17a70*/  IADD3 R40, R31, R40, R33 ;  /* 0x000000281f287210 */ /* 0x000fe20007ffe021 */
[----:B------:R-:W-:Y:S01]  /*17a80*/  IMAD.WIDE.U32.X R34, R25, R13, R36, P3 ;  /* 0x0000000d19227225 */ /* 0x000fe200018e0424 */
[--C-:B------:R-:W-:Y:S02]  /*17a90*/  IADD3 R41, P4, P5, R43, R32, -R42.reuse ;  /* 0x000000202b297210 */ /* 0x100fe40007d9e82a */
[----:B------:R-:W-:Y:S01]  /*17aa0*/  ISETP.GE.U32.AND.EX P0, PT, R40, R33, PT, P0 ;  /* 0x000000212800720c */ /* 0x000fe20003f06100 */
[----:B---3--:R-:W-:Y:S01]  /*17ab0*/  IMAD.WIDE.U32 R32, R25, R60, RZ ;  /* 0x0000003c19207225 */ /* 0x008fe200078e00ff */
[----:B------:R-:W-:-:S02]  /*17ac0*/  IADD3.X R43, R43, -0x1, R42, P4, P5 ;  /* 0xffffffff2b2b7810 */ /* 0x000fc400027ea42a */
[----:B------:R-:W-:Y:S01]  /*17ad0*/  ISETP.GE.U32.AND P1, PT, R34, R41, PT ;  /* 0x000000292200720c */ /* 0x000fe20003f26070 */
[----:B------:R-:W-:Y:S01]  /*17ae0*/  IMAD.MOV.U32 R46, RZ, RZ, R29 ;  /* 0x000000ffff2e7224 */ /* 0x000fe200078e001d */
[----:B------:R-:W-:Y:S01]  /*17af0*/  SEL R51, RZ, 0xffffffff, P0 ;  /* 0xffffffffff337807 */ /* 0x000fe20000000000 */
[----:B------:R-:W-:Y:S01]  /*17b00*/  IMAD.WIDE.U32 R56, R26, R60, RZ ;  /* 0x0000003c1a387225 */ /* 0x000fe200078e00ff */
[----:B------:R-:W-:Y:S02]  /*17b10*/  ISETP.GE.U32.AND.EX P0, PT, R35, R43, PT, P1 ;  /* 0x0000002b2300720c */ /* 0x000fe40003f06110 */
[C-C-:B------:R-:W-:Y:S01]  /*17b20*/  IADD3 R37, P1, P3, R51.reuse, R30, -R40.reuse ;  /* 0x0000001e33257210 */ /* 0x140fe20007b3e828 */
[C---:B------:R-:W-:Y:S01]  /*17b30*/  IMAD.WIDE.U32 R30, R24.reuse, R60, RZ ;  /* 0x0000003c181e7225 */ /* 0x040fe200078e00ff */
[----:B------:R-:W-:Y:S02]  /*17b40*/  SEL R29, RZ, 0x1, P0 ;  /* 0x00000001ff1d7807 */ /* 0x000fe40000000000 */
[----:B------:R-:W-:Y:S01]  /*17b50*/  IADD3.X R51, R51, -0x1, R40, P1, P3 ;  /* 0xffffffff33337810 */ /* 0x000fe20000fe6428 */
[----:B------:R-:W-:Y:S01]  /*17b60*/  IMAD.WIDE.U32 R32, P3, R24, R61, R32 ;  /* 0x0000003d18207225 */ /* 0x000fe20007860020 */
[----:B------:R-:W-:-:S03]  /*17b70*/  SEL R67, RZ, 0xffffffff, P0 ;  /* 0xffffffffff437807 */ /* 0x000fc60000000000 */
[----:B------:R-:W-:Y:S01]  /*17b80*/  IMAD.WIDE.U32.X R46, R27, R13, R46, P2 ;  /* 0x0000000d1b2e7225 */ /* 0x000fe200010e042e */
[----:B------:R-:W-:Y:S02]  /*17b90*/  IADD3 R36, P2, P4, R29, R34, -R41 ;  /* 0x000000221d247210 */ /* 0x000fe40007c5e829 */
[----:B------:R-:W-:Y:S01]  /*17ba0*/  IADD3 R31, P5, R31, R32, RZ ;  /* 0x000000201f1f7210 */ /* 0x000fe20007fbe0ff */
[----:B------:R-:W-:Y:S01]  /*17bb0*/  IMAD.WIDE.U32 R28, R30, 0x1, RZ ;  /* 0x000000011e1c7825 */ /* 0x000fe200078e00ff */
[----:B------:R-:W2:Y:S01]  /*17bc0*/  LDG.E.64 R40, desc[UR22][R38.64+-0x8] ;  /* 0xfffff81626287981 */ /* 0x000ea2000c1e1b00 */
[----:B------:R-:W-:Y:S02]  /*17bd0*/  IADD3.X R67, R67, R35, ~R43, P2, P4 ;  /* 0x0000002343437210 */ /* 0x000fe400017e8c2b */
[----:B------:R-:W-:Y:S01]  /*17be0*/  IMAD.WIDE.U32 R42, R27, R60, RZ ;  /* 0x0000003c1b2a7225 */ /* 0x000fe200078e00ff */
[----:B------:R-:W-:Y:S02]  /*17bf0*/  ISETP.GE.U32.AND P1, PT, R46, R37, PT ;  /* 0x000000252e00720c */ /* 0x000fe40003f26070 */
[-C--:B------:R-:W-:Y:S01]  /*17c00*/  ISETP.GE.U32.AND P6, PT, R28, R30.reuse, PT ;  /* 0x0000001e1c00720c */ /* 0x080fe20003fc6070 */
[----:B------:R-:W-:Y:S01]  /*17c10*/  IMAD.X R53, RZ, RZ, RZ, P3 ;  /* 0x000000ffff357224 */ /* 0x000fe200018e06ff */
[----:B------:R-:W-:Y:S01]  /*17c20*/  IADD3 R58, R29, R30, R31 ;  /* 0x0000001e1d3a7210 */ /* 0x000fe20007ffe01f */
[----:B------:R-:W-:Y:S01]  /*17c30*/  IMAD.WIDE.U32 R42, P3, R26, R61, R42 ;  /* 0x0000003d1a2a7225 */ /* 0x000fe2000786002a */
[----:B------:R-:W-:-:S02]  /*17c40*/  ISETP.GE.U32.AND.EX P0, PT, R47, R51, PT, P1 ;  /* 0x000000332f00720c */ /* 0x000fc40003f06110 */
[----:B------:R-:W-:Y:S01]  /*17c50*/  ISETP.GE.U32.AND.EX P6, PT, R58, R31, PT, P6 ;  /* 0x0000001f3a00720c */ /* 0x000fe20003fc6160 */
[----:B------:R-:W-:Y:S01]  /*17c60*/  IMAD.MOV.U32 R52, RZ, RZ, R33 ;  /* 0x000000ffff347224 */ /* 0x000fe200078e0021 */
[----:B------:R-:W-:Y:S01]  /*17c70*/  SEL R35, RZ, 0x1, P0 ;  /* 0x00000001ff237807 */ /* 0x000fe20000000000 */
[----:B------:R-:W-:Y:S01]  /*17c80*/  IMAD.WIDE.U32 R30, R56, 0x1, RZ ;  /* 0x00000001381e7825 */ /* 0x000fe200078e00ff */
[----:B------:R-:W-:Y:S02]  /*17c90*/  SEL R63, RZ, 0xffffffff, P6 ;  /* 0xffffffffff3f7807 */ /* 0x000fe40003000000 */
[----:B------:R-:W-:Y:S01]  /*17ca0*/  IADD3 R29, P1, R57, R42, RZ ;  /* 0x0000002a391d7210 */ /* 0x000fe20007f3e0ff */
[----:B------:R-:W-:Y:S01]  /*17cb0*/  IMAD.WIDE.U32.X R32, R25, R61, R52, P5 ;  /* 0x0000003d19207225 */ /* 0x000fe200028e0434 */
[----:B------:R-:W-:Y:S02]  /*17cc0*/  IADD3 R35, P2, P4, R35, R46, -R37 ;  /* 0x0000002e23237210 */ /* 0x000fe40007c5e825 */
[----:B------:R-:W-:-:S02]  /*17cd0*/  IADD3 R57, P5, P6, R63, R28, -R58 ;  /* 0x0000001c3f397210 */ /* 0x000fc40007ebe83a */
[----:B------:R-:W-:Y:S02]  /*17ce0*/  SEL R46, RZ, 0xffffffff, P0 ;  /* 0xffffffffff2e7807 */ /* 0x000fe40000000000 */
[-C--:B------:R-:W-:Y:S02]  /*17cf0*/  ISETP.GE.U32.AND P0, PT, R30, R56.reuse, PT ;  /* 0x000000381e00720c */ /* 0x080fe40003f06070 */
[----:B------:R-:W-:Y:S02]  /*17d00*/  IADD3 R37, R31, R56, R29 ;  /* 0x000000381f257210 */ /* 0x000fe40007ffe01d */
[----:B------:R-:W-:Y:S01]  /*17d10*/  IADD3.X R63, R63, -0x1, R58, P5, P6 ;  /* 0xffffffff3f3f7810 */ /* 0x000fe20002fec43a */
[-C--:B----4-:R-:W-:Y:S01]  /*17d20*/  IMAD.WIDE.U32 R58, R17, R60.reuse, RZ ;  /* 0x0000003c113a7225 */ /* 0x090fe200078e00ff */
[----:B------:R-:W-:Y:S02]  /*17d30*/  ISETP.GE.U32.AND.EX P0, PT, R37, R29, PT, P0 ;  /* 0x0000001d2500720c */ /* 0x000fe40003f06100 */
[----:B------:R-:W-:Y:S01]  /*17d40*/  IADD3.X R34, R46, R47, ~R51, P2, P4 ;  /* 0x0000002f2e227210 */ /* 0x000fe200017e8c33 */
[----:B------:R-:W-:Y:S01]  /*17d50*/  IMAD.WIDE.U32 R28, R16, R60, RZ ;  /* 0x0000003c101c7225 */ /* 0x000fe200078e00ff */
[----:B------:R-:W-:-:S02]  /*17d60*/  ISETP.GE.U32.AND P2, PT, R32, R57, PT ;  /* 0x000000392000720c */ /* 0x000fc40003f46070 */
[----:B------:R-:W-:Y:S01]  /*17d70*/  SEL R42, RZ, 0xffffffff, P0 ;  /* 0xffffffffff2a7807 */ /* 0x000fe20000000000 */
[----:B------:R-:W-:Y:S01]  /*17d80*/  IMAD.WIDE.U32 R58, P4, R16, R61, R58 ;  /* 0x0000003d103a7225 */ /* 0x000fe2000788003a */
[----:B------:R-:W-:Y:S02]  /*17d90*/  ISETP.GE.U32.AND.EX P0, PT, R33, R63, PT, P2 ;  /* 0x0000003f2100720c */ /* 0x000fe40003f06120 */
[----:B------:R-:W-:Y:S01]  /*17da0*/  IADD3 R51, P2, P5, R42, R30, -R37 ;  /* 0x0000001e2a337210 */ /* 0x000fe20007d5e825 */
[----:B------:R-:W-:Y:S02]  /*17db0*/  IMAD.X R47, RZ, RZ, RZ, P3 ;  /* 0x000000ffff2f7224 */ /* 0x000fe400018e06ff */
[----:B------:R-:W-:-:S04]  /*17dc0*/  IMAD.WIDE.U32 R30, R28, 0x1, RZ ;  /* 0x000000011c1e7825 */ /* 0x000fc800078e00ff */
[----:B------:R-:W-:Y:S01]  /*17dd0*/  IMAD.MOV.U32 R46, RZ, RZ, R43 ;  /* 0x000000ffff2e7224 */ /* 0x000fe200078e002b */
[----:B------:R-:W-:Y:S02]  /*17de0*/  IADD3 R43, P3, R29, R58, RZ ;  /* 0x0000003a1d2b7210 */ /* 0x000fe40007f7e0ff */
[----:B------:R-:W-:Y:S02]  /*17df0*/  IADD3.X R37, R42, -0x1, R37, P2, P5 ;  /* 0xffffffff2a257810 */ /* 0x000fe400017ea425 */
[----:B------:R-:W-:Y:S02]  /*17e00*/  SEL R53, RZ, 0x1, P0 ;  /* 0x00000001ff357807 */ /* 0x000fe40000000000 */
[-C--:B------:R-:W-:Y:S02]  /*17e10*/  ISETP.GE.U32.AND P2, PT, R30, R28.reuse, PT ;  /* 0x0000001c1e00720c */ /* 0x080fe40003f46070 */
[----:B------:R-:W-:Y:S01]  /*17e20*/  IADD3 R31, R31, R28, R43 ;  /* 0x0000001c1f1f7210 */ /* 0x000fe20007ffe02b */
[----:B------:R-:W-:Y:S01]  /*17e30*/  IMAD.WIDE.U32 R28, R17, R12, RZ ;  /* 0x0000000c111c7225 */ /* 0x000fe200078e00ff */
[----:B------:R-:W-:-:S03]  /*17e40*/  IADD3 R58, P5, P6, R53, R32, -R57 ;  /* 0x00000020353a7210 */ /* 0x000fc60007ebe839 */
[----:B------:R-:W-:Y:S01]  /*17e50*/  IMAD.WIDE.U32.X R46, R27, R61, R46, P1 ;  /* 0x0000003d1b2e7225 */ /* 0x000fe200008e042e */
[----:B------:R-:W-:-:S03]  /*17e60*/  SEL R32, RZ, 0xffffffff, P0 ;  /* 0xffffffffff207807 */ /* 0x000fc60000000000 */
[----:B------:R-:W-:Y:S01]  /*17e70*/  IMAD.WIDE.U32 R52, R16, R12, RZ ;  /* 0x0000000c10347225 */ /* 0x000fe200078e00ff */
[----:B------:R-:W-:-:S03]  /*17e80*/  ISETP.GE.U32.AND.EX P0, PT, R31, R43, PT, P2 ;  /* 0x0000002b1f00720c */ /* 0x000fc60003f06120 */
[----:B------:R-:W-:Y:S01]  /*17e90*/  IMAD.X R57, RZ, RZ, RZ, P4 ;  /* 0x000000ffff397224 */ /* 0x000fe200020e06ff */
[----:B------:R-:W-:Y:S01]  /*17ea0*/  ISETP.GE.U32.AND P1, PT, R46, R51, PT ;  /* 0x000000332e00720c */ /* 0x000fe20003f26070 */
[----:B------:R-:W-:Y:S01]  /*17eb0*/  IMAD.WIDE.U32 R28, P4, R16, R13, R28 ;  /* 0x0000000d101c7225 */ /* 0x000fe2000788001c */
[----:B------:R-:W-:Y:S02]  /*17ec0*/  IADD3.X R33, R32, R33, ~R63, P5, P6 ;  /* 0x0000002120217210 */ /* 0x000fe40002fecc3f */
[----:B------:R-:W-:Y:S01]  /*17ed0*/  SEL R32, RZ, 0xffffffff, P0 ;  /* 0xffffffffff207807 */ /* 0x000fe20000000000 */
[----:B------:R-:W-:Y:S01]  /*17ee0*/  IMAD.WIDE.U32 R42, R52, 0x1, RZ ;  /* 0x00000001342a7825 */ /* 0x000fe200078e00ff */
[----:B------:R-:W-:Y:S02]  /*17ef0*/  ISETP.GE.U32.AND.EX P0, PT, R47, R37, PT, P1 ;  /* 0x000000252f00720c */ /* 0x000fe40003f06110 */
[----:B------:R-:W-:Y:S01]  /*17f00*/  IADD3 R63, P2, R53, R28, RZ ;  /* 0x0000001c353f7210 */ /* 0x000fe20007f5e0ff */
[----:B------:R-:W-:Y:S01]  /*17f10*/  IMAD.MOV.U32 R56, RZ, RZ, R59 ;  /* 0x000000ffff387224 */ /* 0x000fe200078e003b */
[----:B------:R-:W-:-:S02]  /*17f20*/  IADD3 R65, P5, P6, R32, R30, -R31 ;  /* 0x0000001e20417210 */ /* 0x000fc40007ebe81f */
[-C--:B------:R-:W-:Y:S02]  /*17f30*/  ISETP.GE.U32.AND P1, PT, R42, R52.reuse, PT ;  /* 0x000000342a00720c */ /* 0x080fe40003f26070 */
[----:B------:R-:W-:Y:S02]  /*17f40*/  SEL R12, RZ, 0x1, P0 ;  /* 0x00000001ff0c7807 */ /* 0x000fe40000000000 */
[----:B------:R-:W-:Y:S01]  /*17f50*/  IADD3 R59, R43, R52, R63 ;  /* 0x000000342b3b7210 */ /* 0x000fe20007ffe03f */
[----:B------:R-:W-:Y:S01]  /*17f60*/  IMAD.WIDE.U32.X R52, R17, R61, R56, P3 ;  /* 0x0000003d11347225 */ /* 0x000fe200018e0438 */
[----:B------:R-:W-:Y:S02]  /*17f70*/  IADD3.X R57, R32, -0x1, R31, P5, P6 ;  /* 0xffffffff20397810 */ /* 0x000fe40002fec41f */
[----:B------:R-:W-:Y:S02]  /*17f80*/  IADD3 R51, P3, P5, R12, R46, -R51 ;  /* 0x0000002e0c337210 */ /* 0x000fe40007d7e833 */
[----:B------:R-:W-:-:S02]  /*17f90*/  ISETP.GE.U32.AND.EX P1, PT, R59, R63, PT, P1 ;  /* 0x0000003f3b00720c */ /* 0x000fc40003f26110 */
[----:B------:R-:W-:Y:S02]  /*17fa0*/  SEL R46, RZ, 0xffffffff, P0 ;  /* 0xffffffffff2e7807 */ /* 0x000fe40000000000 */
[----:B------:R-:W-:Y:S01]  /*17fb0*/  ISETP.GE.U32.AND P0, PT, R52, R65, PT ;  /* 0x000000413400720c */ /* 0x000fe20003f06070 */
[----:B------:R-:W-:Y:S01]  /*17fc0*/  IMAD.X R31, RZ, RZ, RZ, P4 ;  /* 0x000000ffff1f7224 */ /* 0x000fe200020e06ff */
[----:B------:R-:W-:Y:S01]  /*17fd0*/  SEL R56, RZ, 0xffffffff, P1 ;  /* 0xffffffffff387807 */ /* 0x000fe20000800000 */
[----:B------:R-:W-:Y:S01]  /*17fe0*/  IMAD.MOV.U32 R30, RZ, RZ, R29 ;  /* 0x000000ffff1e7224 */ /* 0x000fe200078e001d */
[----:B------:R-:W-:Y:S01]  /*17ff0*/  ISETP.GE.U32.AND.EX P0, PT, R53, R57, PT, P0 ;  /* 0x000000393500720c */ /* 0x000fe20003f06100 */
[----:B-----5:R-:W-:Y:S01]  /*18000*/  IMAD.WIDE.U32 R28, R27, R10, RZ ;  /* 0x0000000a1b1c7225 */ /* 0x020fe200078e00ff */
[----:B------:R-:W-:Y:S02]  /*18010*/  IADD3.X R32, R46, R47, ~R37, P3, P5 ;  /* 0x0000002f2e207210 */ /* 0x000fe40001feac25 */
[----:B------:R-:W-:Y:S01]  /*18020*/  IADD3 R47, P1, P3, R56, R42, -R59 ;  /* 0x0000002a382f7210 */ /* 0x000fe20007b3e83b */
[----:B------:R-:W-:Y:S01]  /*18030*/  IMAD.WIDE.U32.X R12, R17, R13, R30, P2 ;  /* 0x0000000d110c7225 */ /* 0x000fe200010e041e */
[----:B------:R-:W-:-:S02]  /*18040*/  SEL R37, RZ, 0x1, P0 ;  /* 0x00000001ff257807 */ /* 0x000fc40000000000 */
[----:B------:R-:W-:Y:S01]  /*18050*/  IADD3.X R59, R56, -0x1, R59, P1, P3 ;  /* 0xffffffff383b7810 */ /* 0x000fe20000fe643b */
[----:B------:R-:W-:Y:S01]  /*18060*/  IMAD.WIDE.U32 R42, R26, R10, RZ ;  /* 0x0000000a1a2a7225 */ /* 0x000fe200078e00ff */
[----:B------:R-:W-:Y:S02]  /*18070*/  IADD3 R65, P1, P2, R37, R52, -R65 ;  /* 0x0000003425417210 */ /* 0x000fe40007a3e841 */
[----:B------:R-:W-:Y:S01]  /*18080*/  ISETP.GE.U32.AND P3, PT, R12, R47, PT ;  /* 0x0000002f0c00720c */ /* 0x000fe20003f66070 */
[----:B------:R-:W-:Y:S01]  /*18090*/  IMAD.WIDE.U32 R28, P6, R26, R11, R28 ;  /* 0x0000000b1a1c7225 */ /* 0x000fe200078c001c */
[----:B------:R-:W-:Y:S02]  /*180a0*/  SEL R52, RZ, 0xffffffff, P0 ;  /* 0xffffffffff347807 */ /* 0x000fe40000000000 */
[----:B------:R-:W-:Y:S01]  /*180b0*/  ISETP.GE.U32.AND.EX P3, PT, R13, R59, PT, P3 ;  /* 0x0000003b0d00720c */ /* 0x000fe20003f66130 */
[----:B------:R-:W-:Y:S01]  /*180c0*/  IMAD.WIDE.U32 R30, R42, 0x1, RZ ;  /* 0x000000012a1e7825 */ /* 0x000fe200078e00ff */
[----:B------:R-:W-:-:S02]  /*180d0*/  IADD3.X R52, R52, R53, ~R57, P1, P2 ;  /* 0x0000003534347210 */ /* 0x000fc40000fe4c39 */
[----:B------:R-:W-:Y:S02]  /*180e0*/  IADD3 R43, P2, R43, R28, RZ ;  /* 0x0000001c2b2b7210 */ /* 0x000fe40007f5e0ff */
[----:B------:R-:W-:Y:S02]  /*180f0*/  SEL R63, RZ, 0x1, P3 ;  /* 0x00000001ff3f7807 */ /* 0x000fe40001800000 */
[-C--:B------:R-:W-:Y:S02]  /*18100*/  ISETP.GE.U32.AND P1, PT, R30, R42.reuse, PT ;  /* 0x0000002a1e00720c */ /* 0x080fe40003f26070 */
[----:B------:R-:W-:Y:S02]  /*18110*/  IADD3 R53, R31, R42, R43 ;  /* 0x0000002a1f357210 */ /* 0x000fe40007ffe02b */
[----:B------:R-:W-:Y:S02]  /*18120*/  SEL R37, RZ, 0xffffffff, P3 ;  /* 0xffffffffff257807 */ /* 0x000fe40001800000 */
[----:B------:R-:W-:Y:S01]  /*18130*/  IADD3 R63, P3, P4, R63, R12, -R47 ;  /* 0x0000000c3f3f7210 */ /* 0x000fe20007c7e82f */
[----:B------:R-:W-:Y:S01]  /*18140*/  IMAD.WIDE.U32 R46, R17, R10, RZ ;  /* 0x0000000a112e7225 */ /* 0x000fe200078e00ff */
[----:B------:R-:W-:-:S02]  /*18150*/  IADD3 R26, P5, -R58, 0x1, RZ ;  /* 0x000000013a1a7810 */ /* 0x000fc40007fbe1ff */
[----:B------:R-:W-:Y:S02]  /*18160*/  ISETP.GE.U32.AND.EX P1, PT, R53, R43, PT, P1 ;  /* 0x0000002b3500720c */ /* 0x000fe40003f26110 */
[----:B------:R-:W-:Y:S01]  /*18170*/  IADD3.X R37, R37, R13, ~R59, P3, P4 ;  /* 0x0000000d25257210 */ /* 0x000fe20001fe8c3b */
[C---:B------:R-:W-:Y:S01]  /*18180*/  IMAD.WIDE.U32 R12, R16.reuse, R10, RZ ;  /* 0x0000000a100c7225 */ /* 0x040fe200078e00ff */
[----:B------:R-:W-:Y:S02]  /*18190*/  ISETP.GE.U32.AND P0, PT, R35, R26, PT ;  /* 0x0000001a2300720c */ /* 0x000fe40003f06070 */
[----:B------:R-:W-:Y:S01]  /*181a0*/  IADD3.X R31, ~R33, -0x1, RZ, P5, !PT ;  /* 0xffffffff211f7810 */ /* 0x000fe20002ffe5ff */
[----:B------:R-:W-:Y:S01]  /*181b0*/  IMAD.MOV.U32 R56, RZ, RZ, R29 ;  /* 0x000000ffff387224 */ /* 0x000fe200078e001d */
[----:B------:R-:W-:Y:S01]  /*181c0*/  SEL R26, RZ, 0xffffffff, P1 ;  /* 0xffffffffff1a7807 */ /* 0x000fe20000800000 */
[----:B------:R-:W-:Y:S01]  /*181d0*/  IMAD.WIDE.U32 R46, P4, R16, R11, R46 ;  /* 0x0000000b102e7225 */ /* 0x000fe2000788002e */
[----:B------:R-:W-:-:S03]  /*181e0*/  ISETP.GE.U32.AND.EX P0, PT, R34, R31, PT, P0 ;  /* 0x0000001f2200720c */ /* 0x000fc60003f06100 */
[----:B------:R-:W-:Y:S01]  /*181f0*/  IMAD.WIDE.U32 R28, R25, R10, RZ ;  /* 0x0000000a191c7225 */ /* 0x000fe200078e00ff */
[----:B------:R-:W-:Y:S02]  /*18200*/  IADD3 R59, P1, P5, R26, R30, -R53 ;  /* 0x0000001e1a3b7210 */ /* 0x000fe40007d3e835 */
[----:B------:R-:W-:Y:S01]  /*18210*/  IADD3 R69, P3, R13, R46, RZ ;  /* 0x0000002e0d457210 */ /* 0x000fe20007f7e0ff */
[----:B------:R-:W-:-:S04]  /*18220*/  IMAD.WIDE.U32 R30, R12, 0x1, RZ ;  /* 0x000000010c1e7825 */ /* 0x000fc800078e00ff */
[----:B------:R-:W-:Y:S01]  /*18230*/  IMAD.WIDE.U32 R42, R24, R10, RZ ;  /* 0x0000000a182a7225 */ /* 0x000fe200078e00ff */
[----:B------:R-:W-:-:S03]  /*18240*/  IADD3.X R53, R26, -0x1, R53, P1, P5 ;  /* 0xffffffff1a357810 */ /* 0x000fc60000fea435 */
[----:B------:R-:W-:Y:S02]  /*18250*/  IMAD.X R57, RZ, RZ, RZ, P6 ;  /* 0x000000ffff397224 */ /* 0x000fe400030e06ff */
[----:B------:R-:W-:Y:S01]  /*18260*/  IMAD.WIDE.U32 R28, P6, R24, R11, R28 ;  /* 0x0000000b181c7225 */ /* 0x000fe200078c001c */
[-C--:B------:R-:W-:Y:S02]  /*18270*/  ISETP.GE.U32.AND P1, PT, R30, R12.reuse, PT ;  /* 0x0000000c1e00720c */ /* 0x080fe40003f26070 */
[----:B------:R-:W-:Y:S01]  /*18280*/  IADD3 R61, R31, R12, R69 ;  /* 0x0000000c1f3d7210 */ /* 0x000fe20007ffe045 */
[----:B------:R-:W-:Y:S01]  /*18290*/  IMAD.WIDE.U32 R12, R42, 0x1, RZ ;  /* 0x000000012a0c7825 */ /* 0x000fe200078e00ff */
[----:B------:R-:W-:Y:S02]  /*182a0*/  IADD3 R31, P5, R43, R28, RZ ;  /* 0x0000001c2b1f7210 */ /* 0x000fe40007fbe0ff */
[----:B------:R-:W-:Y:S01]  /*182b0*/  ISETP.GE.U32.AND.EX P1, PT, R61, R69, PT, P1 ;  /* 0x000000453d00720c */ /* 0x000fe20003f26110 */
[----:B------:R-:W-:Y:S01]  /*182c0*/  IMAD.WIDE.U32.X R56, R27, R11, R56, P2 ;  /* 0x0000000b1b387225 */ /* 0x000fe200010e0438 */
[----:B------:R-:W-:-:S02]  /*182d0*/  ISETP.GE.U32.AND P2, PT, R12, R42, PT ;  /* 0x0000002a0c00720c */ /* 0x000fc40003f46070 */
[----:B------:R-:W-:Y:S01]  /*182e0*/  IADD3 R75, R13, R42, R31 ;  /* 0x0000002a0d4b7210 */ /* 0x000fe20007ffe01f */
[----:B------:R-:W-:Y:S01]  /*182f0*/  IMAD.X R43, RZ, RZ, RZ, P4 ;  /* 0x000000ffff2b7224 */ /* 0x000fe200020e06ff */
[C---:B------:R-:W-:Y:S01]  /*18300*/  IADD3 R27, P4, R58.reuse, -0x1, RZ ;  /* 0xffffffff3a1b7810 */ /* 0x040fe20007f9e0ff */
[----:B------:R-:W-:Y:S01]  /*18310*/  IMAD.MOV.U32 R42, RZ, RZ, R47 ;  /* 0x000000ffff2a7224 */ /* 0x000fe200078e002f */
[----:B------:R-:W-:Y:S01]  /*18320*/  SEL R24, RZ, 0xffffffff, P1 ;  /* 0xffffffffff187807 */ /* 0x000fe20000800000 */
[----:B------:R-:W-:Y:S01]  /*18330*/  IMAD.MOV.U32 R26, RZ, RZ, R29 ;  /* 0x000000ffff1a7224 */ /* 0x000fe200078e001d */
[----:B------:R-:W-:Y:S01]  /*18340*/  ISETP.GE.U32.AND.EX P2, PT, R75, R31, PT, P2 ;  /* 0x0000001f4b00720c */ /* 0x000fe20003f46120 */
[----:B------:R-:W-:Y:S01]  /*18350*/  IMAD.WIDE.U32.X R42, R17, R11, R42, P3 ;  /* 0x0000000b112a7225 */ /* 0x000fe200018e042a */
[----:B------:R-:W-:Y:S01]  /*18360*/  SEL R10, R58, R27, !P0 ;  /* 0x0000001b3a0a7207 */ /* 0x000fe20004000000 */
[----:B------:R-:W3:Y:S01]  /*18370*/  LDG.E.64 R46, desc[UR22][R38.64] ;  /* 0x00000016262e7981 */ /* 0x000ee2000c1e1b00 */
[----:B------:R-:W-:Y:S01]  /*18380*/  ISETP.GE.U32.AND P1, PT, R56, R59, PT ;  /* 0x0000003b3800720c */ /* 0x000fe20003f26070 */
[----:B------:R-:W-:Y:S01]  /*18390*/  IMAD.X R27, RZ, RZ, RZ, P6 ;  /* 0x000000ffff1b7224 */ /* 0x000fe200030e06ff */
[----:B------:R-:W-:-:S02]  /*183a0*/  IADD3 R69, P3, P6, R24, R30, -R61 ;  /* 0x0000001e18457210 */ /* 0x000fc40007e7e83d */
[----:B------:R-:W-:Y:S01]  /*183b0*/  SEL R16, RZ, 0xffffffff, P2 ;  /* 0xffffffffff107807 */ /* 0x000fe20001000000 */
[----:B------:R-:W3:Y:S01]  /*183c0*/  LDL.128 R28, [UR5+0x30] ;  /* 0x00003005ff1c7983 */ /* 0x000ee20008100c00 */
[----:B------:R-:W-:Y:S02]  /*183d0*/  ISETP.GE.U32.AND.EX P1, PT, R57, R53, PT, P1 ;  /* 0x000000353900720c */ /* 0x000fe40003f26110 */
[----:B------:R-:W-:Y:S02]  /*183e0*/  IADD3.X R61, R24, -0x1, R61, P3, P6 ;  /* 0xffffffff183d7810 */ /* 0x000fe40001fec43d */
[C-C-:B------:R-:W-:Y:S01]  /*183f0*/  IADD3 R71, P2, P3, R16.reuse, R12, -R75.reuse ;  /* 0x0000000c10477210 */ /* 0x140fe20007b5e84b */
[----:B------:R-:W-:Y:S01]  /*18400*/  IMAD.WIDE.U32 R12, R19, R44, RZ ;  /* 0x0000002c130c7225 */ /* 0x000fe200078e00ff */
[----:B------:R-:W-:Y:S02]  /*18410*/  SEL R17, RZ, 0x1, P1 ;  /* 0x00000001ff117807 */ /* 0x000fe40000800000 */
[----:B------:R-:W-:Y:S01]  /*18420*/  IADD3.X R75, R16, -0x1, R75, P2, P3 ;  /* 0xffffffff104b7810 */ /* 0x000fe200017e644b */
[----:B------:R-:W-:Y:S01]  /*18430*/  IMAD.WIDE.U32.X R26, R25, R11, R26, P5 ;  /* 0x0000000b191a7225 */ /* 0x000fe200028e041a */
[----:B------:R-:W-:-:S02]  /*18440*/  IADD3 R11, P2, P3, R17, R56, -R59 ;  /* 0x00000038110b7210 */ /* 0x000fc40007b5e83b */
[----:B------:R-:W-:Y:S01]  /*18450*/  ISETP.GE.U32.AND P6, PT, R42, R69, PT ;  /* 0x000000452a00720c */ /* 0x000fe20003fc6070 */
[----:B------:R-:W-:Y:S01]  /*18460*/  IMAD.WIDE.U32 R24, R18, R44, RZ ;  /* 0x0000002c12187225 */ /* 0x000fe200078e00ff */
[----:B------:R-:W-:-:S03]  /*18470*/  SEL R56, RZ, 0xffffffff, P1 ;  /* 0xffffffffff387807 */ /* 0x000fc60000800000 */
[----:B------:R-:W-:Y:S01]  /*18480*/  IMAD.WIDE.U32 R12, P5, R45, R18, R12 ;  /* 0x000000122d0c7225 */ /* 0x000fe200078a000c */
[----:B------:R-:W-:Y:S02]  /*18490*/  ISETP.GE.U32.AND.EX P6, PT, R43, R61, PT, P6 ;  /* 0x0000003d2b00720c */ /* 0x000fe40003fc6160 */
[----:B------:R-:W-:Y:S01]  /*184a0*/  IADD3.X R66, R56, R57, ~R53, P2, P3 ;  /* 0x0000003938427210 */ /* 0x000fe200017e6c35 */
[----:B------:R-:W-:Y:S01]  /*184b0*/  IMAD.WIDE.U32 R16, R24, 0x1, RZ ;  /* 0x0000000118107825 */ /* 0x000fe200078e00ff */
[----:B------:R-:W-:Y:S02]  /*184c0*/  ISETP.GE.U32.AND P1, PT, R26, R71, PT ;  /* 0x000000471a00720c */ /* 0x000fe40003f26070 */
[----:B------:R-:W-:Y:S02]  /*184d0*/  IADD3 R25, P2, R25, R12, RZ ;  /* 0x0000000c19197210 */ /* 0x000fe40007f5e0ff */
[----:B------:R-:W-:Y:S02]  /*184e0*/  SEL R60, RZ, 0x1, P6 ;  /* 0x00000001ff3c7807 */ /* 0x000fe40003000000 */
[----:B------:R-:W-:Y:S01]  /*184f0*/  ISETP.GE.U32.AND.EX P1, PT, R27, R75, PT, P1 ;  /* 0x0000004b1b00720c */ /* 0x000fe20003f26110 */
[----:B------:R-:W-:Y:S01]  /*18500*/  IMAD.X R12, RZ, RZ, R33, P4 ;  /* 0x000000ffff0c7224 */ /* 0x000fe200020e0621 */
[----:B------:R-:W-:-:S02]  /*18510*/  ISETP.GE.U32.AND P3, PT, R16, R24, PT ;  /* 0x000000181000720c */ /* 0x000fc40003f66070 */
[----:B------:R-:W-:Y:S02]  /*18520*/  IADD3 R73, R17, R24, R25 ;  /* 0x0000001811497210 */ /* 0x000fe40007ffe019 */
[----:B------:R-:W-:Y:S02]  /*18530*/  SEL R57, RZ, 0xffffffff, P6 ;  /* 0xffffffffff397807 */ /* 0x000fe40003000000 */
[----:B------:R-:W-:Y:S02]  /*18540*/  IADD3 R60, P4, P6, R60, R42, -R69 ;  /* 0x0000002a3c3c7210 */ /* 0x000fe40007e9e845 */
[----:B------:R-:W-:Y:S02]  /*18550*/  SEL R62, RZ, 0x1, P1 ;  /* 0x00000001ff3e7807 */ /* 0x000fe40000800000 */
[----:B------:R-:W-:Y:S02]  /*18560*/  ISETP.GE.U32.AND.EX P3, PT, R73, R25, PT, P3 ;  /* 0x000000194900720c */ /* 0x000fe40003f66130 */
[----:B------:R-:W-:-:S02]  /*18570*/  SEL R33, R33, R12, !P0 ;  /* 0x0000000c21217207 */ /* 0x000fc40004000000 */
[----:B------:R-:W-:Y:S02]  /*18580*/  IADD3.X R57, R57, R43, ~R61, P4, P6 ;  /* 0x0000002b39397210 */ /* 0x000fe400027ecc3d */
[----:B------:R-:W-:Y:S01]  /*18590*/  IADD3 R62, P0, P4, R62, R26, -R71 ;  /* 0x0000001a3e3e7210 */ /* 0x000fe20007c1e847 */
[-C--:B------:R-:W-:Y:S01]  /*185a0*/  IMAD.WIDE.U32 R24, R21, R44.reuse, RZ ;  /* 0x0000002c15187225 */ /* 0x080fe200078e00ff */
[----:B------:R-:W-:Y:S02]  /*185b0*/  SEL R26, RZ, 0xffffffff, P1 ;  /* 0xffffffffff1a7807 */ /* 0x000fe40000800000 */
[----:B------:R-:W-:Y:S02]  /*185c0*/  SEL R12, RZ, 0xffffffff, P3 ;  /* 0xffffffffff0c7807 */ /* 0x000fe40001800000 */
[----:B------:R-:W-:Y:S02]  /*185d0*/  IADD3 R10, P3, R10, R35, RZ ;  /* 0x000000230a0a7210 */ /* 0x000fe40007f7e0ff */
[----:B------:R-:W-:Y:S01]  /*185e0*/  IADD3.X R61, R26, R27, ~R75, P0, P4 ;  /* 0x0000001b1a3d7210 */ /* 0x000fe200007e8c4b */
[----:B------:R-:W-:Y:S01]  /*185f0*/  IMAD.WIDE.U32 R26, R20, R44, RZ ;  /* 0x0000002c141a7225 */ /* 0x000fe200078e00ff */
[----:B------:R-:W-:-:S02]  /*18600*/  IADD3 R35, P6, P1, R12, R16, -R73 ;  /* 0x000000100c237210 */ /* 0x000fc400079de849 */
[----:B------:R-:W-:Y:S01]  /*18610*/  IADD3 R42, P4, -R51, 0x1, RZ ;  /* 0x00000001332a7810 */ /* 0x000fe20007f9e1ff */
[----:B------:R-:W-:-:S04]  /*18620*/  IMAD.WIDE.U32 R16, R23, R44, RZ ;  /* 0x0000002c17107225 */ /* 0x000fc800078e00ff */
[----:B------:R-:W-:Y:S02]  /*18630*/  IMAD.X R69, RZ, RZ, RZ, P5 ;  /* 0x000000ffff457224 */ /* 0x000fe400028e06ff */
[----:B------:R-:W-:Y:S01]  /*18640*/  IMAD.WIDE.U32 R24, P5, R20, R45, R24 ;  /* 0x0000002d14187225 */ /* 0x000fe200078a0018 */
[----:B------:R-:W-:Y:S02]  /*18650*/  ISETP.GE.U32.AND P0, PT, R63, R42, PT ;  /* 0x0000002a3f00720c */ /* 0x000fe40003f06070 */
[----:B------:R-:W-:Y:S01]  /*18660*/  IADD3.X R73, R12, -0x1, R73, P6, P1 ;  /* 0xffffffff0c497810 */ /* 0x000fe200037e2449 */
[----:B------:R-:W-:Y:S01]  /*18670*/  IMAD.WIDE.U32 R16, P1, R45, R22, R16 ;  /* 0x000000162d107225 */ /* 0x000fe20007820010 */
[----:B------:R-:W-:-:S03]  /*18680*/  IADD3 R71, P6, R27, R24, RZ ;  /* 0x000000181b477210 */ /* 0x000fc60007fde0ff */
[----:B------:R-:W-:-:S04]  /*18690*/  IMAD.WIDE.U32 R58, R26, 0x1, RZ ;  /* 0x000000011a3a7825 */ /* 0x000fc800078e00ff */
[----:B------:R-:W-:Y:S01]  /*186a0*/  IMAD.WIDE.U32 R42, R22, R44, RZ ;  /* 0x0000002c162a7225 */ /* 0x000fe200078e00ff */
[----:B------:R-:W-:-:S03]  /*186b0*/  IADD3 R53, R59, R26, R71 ;  /* 0x0000001a3b357210 */ /* 0x000fc60007ffe047 */
[----:B------:R-:W-:Y:S02]  /*186c0*/  IMAD.MOV.U32 R12, RZ, RZ, R25 ;  /* 0x000000ffff0c7224 */ /* 0x000fe400078e0019 */
[----:B------:R-:W-:Y:S01]  /*186d0*/  IMAD.X R25, RZ, RZ, RZ, P1 ;  /* 0x000000ffff197224 */ /* 0x000fe200008e06ff */
[----:B------:R-:W-:Y:S01]  /*186e0*/  ISETP.GE.U32.AND P1, PT, R58, R26, PT ;  /* 0x0000001a3a00720c */ /* 0x000fe20003f26070 */
[----:B------:R-:W-:Y:S02]  /*186f0*/  IMAD.MOV.U32 R68, RZ, RZ, R13 ;  /* 0x000000ffff447224 */ /* 0x000fe400078e000d */
[----:B------:R-:W-:Y:S01]  /*18700*/  IMAD.X R13, RZ, RZ, RZ, P5 ;  /* 0x000000ffff0d7224 */ /* 0x000fe200028e06ff */
[----:B------:R-:W-:Y:S01]  /*18710*/  IADD3 R59, P5, R43, R16, RZ ;  /* 0x000000102b3b7210 */ /* 0x000fe20007fbe0ff */
[----:B------:R-:W-:-:S04]  /*18720*/  IMAD.WIDE.U32 R26, R42, 0x1, RZ ;  /* 0x000000012a1a7825 */ /* 0x000fc800078e00ff */
[----:B------:R-:W-:Y:S01]  /*18730*/  IMAD.MOV.U32 R24, RZ, RZ, R17 ;  /* 0x000000ffff187224 */ /* 0x000fe200078e0011 */
[-C--:B------:R-:W-:Y:S01]  /*18740*/  IADD3 R44, R27, R42.reuse, R59 ;  /* 0x0000002a1b2c7210 */ /* 0x080fe20007ffe03b */
[----:B------:R-:W-:Y:S01]  /*18750*/  IMAD.WIDE.U32.X R16, R45, R19, R68, P2 ;  /* 0x000000132d107225 */ /* 0x000fe200010e0444 */
[----:B------:R-:W-:Y:S02]  /*18760*/  ISETP.GE.U32.AND P2, PT, R26, R42, PT ;  /* 0x0000002a1a00720c */ /* 0x000fe40003f46070 */
[----:B------:R-:W4:Y:S01]  /*18770*/  LDG.E.64 R42, desc[UR22][R38.64+0x8] ;  /* 0x00000816262a7981 */ /* 0x000f22000c1e1b00 */
[----:B------:R-:W-:Y:S01]  /*18780*/  ISETP.GE.U32.AND.EX P1, PT, R53, R71, PT, P1 ;  /* 0x000000473500720c */ /* 0x000fe20003f26110 */
[----:B------:R-:W-:-:S03]  /*18790*/  IMAD.WIDE.U32.X R12, R21, R45, R12, P6 ;  /* 0x0000002d150c7225 */ /* 0x000fc600030e040c */
[----:B------:R-:W-:Y:S01]  /*187a0*/  SEL R56, RZ, 0xffffffff, P1 ;  /* 0xffffffffff387807 */ /* 0x000fe20000800000 */
[----:B------:R-:W-:Y:S01]  /*187b0*/  IMAD.WIDE.U32.X R24, R45, R23, R24, P5 ;  /* 0x000000172d187225 */ /* 0x000fe200028e0418 */
[----:B------:R-:W-:Y:S02]  /*187c0*/  ISETP.GE.U32.AND.EX P2, PT, R44, R59, PT, P2 ;  /* 0x0000003b2c00720c */ /* 0x000fe40003f46120 */
[--C-:B------:R-:W-:Y:S02]  /*187d0*/  IADD3 R27, P6, P1, R56, R58, -R53.reuse ;  /* 0x0000003a381b7210 */ /* 0x100fe400079de835 */
[----:B------:R-:W-:Y:S02]  /*187e0*/  ISETP.GE.U32.AND P5, PT, R16, R35, PT ;  /* 0x000000231000720c */ /* 0x000fe40003fa6070 */
[----:B------:R-:W-:Y:S02]  /*187f0*/  IADD3.X R69, R56, -0x1, R53, P6, P1 ;  /* 0xffffffff38457810 */ /* 0x000fe400037e2435 */
[----:B------:R-:W-:-:S02]  /*18800*/  SEL R53, RZ, 0xffffffff, P2 ;  /* 0xffffffffff357807 */ /* 0x000fc40001000000 */
[----:B------:R-:W-:Y:S02]  /*18810*/  IADD3.X R56, ~R32, -0x1, RZ, P4, !PT ;  /* 0xffffffff20387810 */ /* 0x000fe400027fe5ff */
[----:B------:R-:W-:Y:S02]  /*18820*/  ISETP.GE.U32.AND.EX P1, PT, R17, R73, PT, P5 ;  /* 0x000000491100720c */ /* 0x000fe40003f26150 */
[----:B------:R-:W-:Y:S02]  /*18830*/  ISETP.GE.U32.AND P2, PT, R12, R27, PT ;  /* 0x0000001b0c00720c */ /* 0x000fe40003f46070 */
[----:B------:R-:W-:Y:S02]  /*18840*/  IADD3 R59, P4, P5, R53, R26, -R44 ;  /* 0x0000001a353b7210 */ /* 0x000fe40007d9e82c */
[----:B------:R-:W-:Y:S02]  /*18850*/  ISETP.GE.U32.AND.EX P0, PT, R37, R56, PT, P0 ;  /* 0x000000382500720c */ /* 0x000fe40003f06100 */
[----:B------:R-:W-:-:S02]  /*18860*/  SEL R56, RZ, 0x1, P1 ;  /* 0x00000001ff387807 */ /* 0x000fc40000800000 */
[----:B------:R-:W-:Y:S02]  /*18870*/  ISETP.GE.U32.AND.EX P2, PT, R13, R69, PT, P2 ;  /* 0x000000450d00720c */ /* 0x000fe40003f46120 */
[----:B------:R-:W-:Y:S02]  /*18880*/  IADD3.X R53, R53, -0x1, R44, P4, P5 ;  /* 0xffffffff35357810 */ /* 0x000fe400027ea42c */
[----:B------:R-:W-:Y:S02]  /*18890*/  ISETP.GE.U32.AND P6, PT, R24, R59, PT ;  /* 0x0000003b1800720c */ /* 0x000fe40003fc6070 */
[----:B------:R-:W-:Y:S02]  /*188a0*/  IADD3 R56, P4, P5, R56, R16, -R35 ;  /* 0x0000001038387210 */ /* 0x000fe40007d9e823 */
[----:B------:R-:W-:Y:S02]  /*188b0*/  SEL R16, RZ, 0x1, P2 ;  /* 0x00000001ff107807 */ /* 0x000fe40001000000 */
[----:B------:R-:W-:-:S02]  /*188c0*/  SEL R26, RZ, 0xffffffff, P1 ;  /* 0xffffffffff1a7807 */ /* 0x000fc40000800000 */
[----:B------:R-:W-:Y:S02]  /*188d0*/  ISETP.GE.U32.AND.EX P1, PT, R25, R53, PT, P6 ;  /* 0x000000351900720c */ /* 0x000fe40003f26160 */
[----:B------:R-:W-:Y:S01]  /*188e0*/  SEL R35, RZ, 0xffffffff, P2 ;  /* 0xffffffffff237807 */ /* 0x000fe20001000000 */
[----:B------:R-:W-:Y:S01]  /*188f0*/  IMAD.WIDE.U32 R44, R23, R54, RZ ;  /* 0x00000036172c7225 */ /* 0x000fe200078e00ff */
[----:B------:R-:W-:Y:S02]  /*18900*/  IADD3 R12, P2, P6, R16, R12, -R27 ;  /* 0x0000000c100c7210 */ /* 0x000fe40007e5e81b */
[----:B------:R-:W-:Y:S02]  /*18910*/  SEL R68, RZ, 0x1, P1 ;  /* 0x00000001ff447807 */ /* 0x000fe40000800000 */
[----:B------:R-:W-:Y:S01]  /*18920*/  IADD3.X R73, R26, R17, ~R73, P4, P5 ;  /* 0x000000111a497210 */ /* 0x000fe200027eac49 */
[----:B------:R-:W-:Y:S01]  /*18930*/  IMAD.WIDE.U32 R16, R22, R54, RZ ;  /* 0x0000003616107225 */ /* 0x000fe200078e00ff */
[----:B------:R-:W-:-:S02]  /*18940*/  IADD3.X R35, R35, R13, ~R69, P2, P6 ;  /* 0x0000000d23237210 */ /* 0x000fc400017ecc45 */
[----:B------:R-:W-:Y:S02]  /*18950*/  IADD3 R68, P2, P5, R68, R24, -R59 ;  /* 0x0000001844447210 */ /* 0x000fe40007d5e83b */
[----:B------:R-:W-:Y:S01]  /*18960*/  SEL R24, RZ, 0xffffffff, P1 ;  /* 0xffffffffff187807 */ /* 0x000fe20000800000 */
[----:B------:R-:W-:Y:S01]  /*18970*/  IMAD.WIDE.U32 R44, P1, R55, R22, R44 ;  /* 0x00000016372c7225 */ /* 0x000fe2000782002c */
[----:B------:R-:W-:Y:S02]  /*18980*/  IADD3 R70, P4, R51, -0x1, RZ ;  /* 0xffffffff33467810 */ /* 0x000fe40007f9e0ff */
[----:B------:R-:W-:Y:S01]  /*18990*/  IADD3.X R64, R24, R25, ~R53, P2, P5 ;  /* 0x0000001918407210 */ /* 0x000fe200017eac35 */
[----:B------:R-:W-:Y:S01]  /*189a0*/  IMAD.WIDE.U32 R26, R16, 0x1, RZ ;  /* 0x00000001101a7825 */ /* 0x000fe200078e00ff */
[----:B------:R-:W-:Y:S02]  /*189b0*/  IADD3 R17, P2, R17, R44, RZ ;  /* 0x0000002c11117210 */ /* 0x000fe40007f5e0ff */
[----:B------:R-:W-:Y:S01]  /*189c0*/  SEL R70, R51, R70, !P0 ;  /* 0x0000004633467207 */ /* 0x000fe20004000000 */
[----:B------:R-:W-:Y:S01]  /*189d0*/  IMAD.X R51, RZ, RZ, R32, P4 ;  /* 0x000000ffff337224 */ /* 0x000fe200020e0620 */
[----:B------:R-:W-:Y:S01]  /*189e0*/  ISETP.GE.U32.AND P6, PT, R26, R16, PT ;  /* 0x000000101a00720c */ /* 0x000fe20003fc6070 */
[----:B------:R-:W-:Y:S01]  /*189f0*/  IMAD.WIDE.U32 R58, R19, R54, RZ ;  /* 0x00000036133a7225 */ /* 0x000fe200078e00ff */
[----:B------:R-:W-:-:S02]  /*18a00*/  IADD3 R13, R27, R16, R17 ;  /* 0x000000101b0d7210 */ /* 0x000fc40007ffe011 */
[----:B------:R-:W-:Y:S01]  /*18a10*/  SEL R44, R32, R51, !P0 ;  /* 0x00000033202c7207 */ /* 0x000fe20004000000 */
[----:B------:R-:W-:Y:S01]  /*18a20*/  IMAD.WIDE.U32 R24, R18, R54, RZ ;  /* 0x0000003612187225 */ /* 0x000fe200078e00ff */
[----:B------:R-:W-:Y:S02]  /*18a30*/  ISETP.GE.U32.AND.EX P0, PT, R13, R17, PT, P6 ;  /* 0x000000110d00720c */ /* 0x000fe40003f06160 */
[----:B------:R-:W-:Y:S01]  /*18a40*/  IADD3 R63, P5, R70, R63, RZ ;  /* 0x0000003f463f7210 */ /* 0x000fe20007fbe0ff */
[----:B------:R-:W-:Y:S01]  /*18a50*/  IMAD.WIDE.U32 R58, P4, R55, R18, R58 ;  /* 0x00000012373a7225 */ /* 0x000fe2000788003a */
[----:B------:R-:W-:-:S03]  /*18a60*/  SEL R32, RZ, 0xffffffff, P0 ;  /* 0xffffffffff207807 */ /* 0x000fc60000000000 */
[----:B------:R-:W-:-:S04]  /*18a70*/  IMAD.WIDE.U32 R16, R24, 0x1, RZ ;  /* 0x0000000118107825 */ /* 0x000fc800078e00ff */
[----:B------:R-:W-:Y:S01]  /*18a80*/  IMAD.X R34, R33, 0x1, R34, P3 ;  /* 0x0000000121227824 */ /* 0x000fe200018e0622 */
[----:B------:R-:W-:Y:S01]  /*18a90*/  IADD3 R71, P3, R25, R58, RZ ;  /* 0x0000003a19477210 */ /* 0x000fe20007f7e0ff */
[----:B------:R-:W-:Y:S01]  /*18aa0*/  IMAD.X R37, R44, 0x1, R37, P5 ;  /* 0x000000012c257824 */ /* 0x000fe200028e0625 */
[----:B------:R-:W-:Y:S02]  /*18ab0*/  IADD3 R69, P5, P6, R32, R26, -R13 ;  /* 0x0000001a20457210 */ /* 0x000fe40007ebe80d */
[-C--:B------:R-:W-:Y:S02]  /*18ac0*/  ISETP.GE.U32.AND P0, PT, R16, R24.reuse, PT ;  /* 0x000000181000720c */ /* 0x080fe40003f06070 */
[----:B------:R-:W-:Y:S01]  /*18ad0*/  IADD3 R51, R17, R24, R71 ;  /* 0x0000001811337210 */ /* 0x000fe20007ffe047 */
[----:B------:R-:W-:Y:S01]  /*18ae0*/  IMAD.X R33, RZ, RZ, RZ, P1 ;  /* 0x000000ffff217224 */ /* 0x000fe200008e06ff */
[----:B------:R-:W-:Y:S01]  /*18af0*/  IADD3.X R53, R32, -0x1, R13, P5, P6 ;  /* 0xffffffff20357810 */ /* 0x000fe20002fec40d */
[----:B------:R-:W-:Y:S01]  /*18b00*/  IMAD.MOV.U32 R32, RZ, RZ, R45 ;  /* 0x000000ffff207224 */ /* 0x000fe200078e002d */
[----:B------:R-:W-:Y:S01]  /*18b10*/  ISETP.GE.U32.AND.EX P0, PT, R51, R71, PT, P0 ;  /* 0x000000473300720c */ /* 0x000fe20003f06100 */
[----:B------:R-:W-:Y:S01]  /*18b20*/  IMAD.MOV.U32 R44, RZ, RZ, R59 ;  /* 0x000000ffff2c7224 */ /* 0x000fe200078e003b */
[----:B------:R-:W-:Y:S01]  /*18b30*/  ISETP.GE.U32.AND P1, PT, R36, R65, PT ;  /* 0x000000412400720c */ /* 0x000fe20003f26070 */
[----:B------:R-:W-:Y:S01]  /*18b40*/  IMAD.WIDE.U32.X R32, R55, R23, R32, P2 ;  /* 0x0000001737207225 */ /* 0x000fe200010e0420 */
[----:B------:R-:W-:Y:S01]  /*18b50*/  SEL R58, RZ, 0xffffffff, P0 ;  /* 0xffffffffff3a7807 */ /* 0x000fe20000000000 */
[----:B------:R-:W5:Y:S01]  /*18b60*/  LDL.128 R24, [UR5+0x40] ;  /* 0x00004005ff187983 */ /* 0x000f620008100c00 */
[----:B------:R-:W-:Y:S01]  /*18b70*/  ISETP.GE.U32.AND.EX P1, PT, R67, R52, PT, P1 ;  /* 0x000000344300720c */ /* 0x000fe20003f26110 */
[----:B------:R-:W-:Y:S01]  /*18b80*/  IMAD.X R45, RZ, RZ, RZ, P4 ;  /* 0x000000ffff2d7224 */ /* 0x000fe200020e06ff */
[----:B------:R-:W-:-:S02]  /*18b90*/  ISETP.GE.U32.AND P0, PT, R32, R69, PT ;  /* 0x000000452000720c */ /* 0x000fc40003f06070 */
[----:B------:R-:W-:Y:S01]  /*18ba0*/  IADD3 R59, P4, P5, R58, R16, -R51 ;  /* 0x000000103a3b7210 */ /* 0x000fe20007d9e833 */
[----:B------:R-:W-:Y:S01]  /*18bb0*/  IMAD.WIDE.U32.X R16, R55, R19, R44, P3 ;  /* 0x0000001337107225 */ /* 0x000fe200018e042c */
[----:B------:R-:W-:Y:S02]  /*18bc0*/  SEL R70, RZ, 0x1, P1 ;  /* 0x00000001ff467807 */ /* 0x000fe40000800000 */
[----:B------:R-:W-:Y:S02]  /*18bd0*/  ISETP.GE.U32.AND.EX P0, PT, R33, R53, PT, P0 ;  /* 0x000000352100720c */ /* 0x000fe40003f06100 */
[----:B------:R-:W-:Y:S02]  /*18be0*/  SEL R44, RZ, 0xffffffff, P1 ;  /* 0xffffffffff2c7807 */ /* 0x000fe40000800000 */
[----:B------:R-:W-:Y:S02]  /*18bf0*/  IADD3 R70, P2, P3, R70, R36, -R65 ;  /* 0x0000002446467210 */ /* 0x000fe40007b5e841 */
[----:B------:R-:W-:-:S02]  /*18c00*/  IADD3.X R45, R58, -0x1, R51, P4, P5 ;  /* 0xffffffff3a2d7810 */ /* 0x000fc400027ea433 */
[----:B------:R-:W-:Y:S02]  /*18c10*/  ISETP.GE.U32.AND P1, PT, R16, R59, PT ;  /* 0x0000003b1000720c */ /* 0x000fe40003f26070 */
[----:B------:R-:W-:Y:S02]  /*18c20*/  SEL R13, RZ, 0x1, P0 ;  /* 0x00000001ff0d7807 */ /* 0x000fe40000000000 */
[----:B------:R-:W-:Y:S02]  /*18c30*/  IADD3 R36, P5, -R11, 0x1, RZ ;  /* 0x000000010b247810 */ /* 0x000fe40007fbe1ff */
[----:B------:R-:W-:Y:S02]  /*18c40*/  IADD3.X R67, R44, R67, ~R52, P2, P3 ;  /* 0x000000432c437210 */ /* 0x000fe400017e6c34 */
[----:B------:R-:W-:Y:S02]  /*18c50*/  ISETP.GE.U32.AND.EX P1, PT, R17, R45, PT, P1 ;  /* 0x0000002d1100720c */ /* 0x000fe40003f26110 */
[----:B------:R-:W-:-:S02]  /*18c60*/  IADD3 R13, P2, P3, R13, R32, -R69 ;  /* 0x000000200d0d7210 */ /* 0x000fc40007b5e845 */
[----:B------:R-:W-:Y:S02]  /*18c70*/  SEL R32, RZ, 0xffffffff, P0 ;  /* 0xffffffffff207807 */ /* 0x000fe40000000000 */
[----:B------:R-:W-:Y:S02]  /*18c80*/  ISETP.GE.U32.AND P4, PT, R65, R36, PT ;  /* 0x000000244100720c */ /* 0x000fe40003f86070 */
[----:B------:R-:W-:Y:S02]  /*18c90*/  IADD3.X R69, ~R66, -0x1, RZ, P5, !PT ;  /* 0xffffffff42457810 */ /* 0x000fe40002ffe5ff */
[----:B------:R-:W-:Y:S02]  /*18ca0*/  SEL R51, RZ, 0x1, P1 ;  /* 0x00000001ff337807 */ /* 0x000fe40000800000 */
[----:B------:R-:W-:Y:S02]  /*18cb0*/  IADD3.X R36, R32, R33, ~R53, P2, P3 ;  /* 0x0000002120247210 */ /* 0x000fe400017e6c35 */
[----:B------:R-:W-:-:S02]  /*18cc0*/  ISETP.GE.U32.AND.EX P0, PT, R52, R69, PT, P4 ;  /* 0x000000453400720c */ /* 0x000fc40003f06140 */
[----:B------:R-:W-:Y:S02]  /*18cd0*/  ISETP.GE.U32.AND P2, PT, R70, R11, PT ;  /* 0x0000000b4600720c */ /* 0x000fe40003f46070 */
[----:B------:R-:W-:Y:S01]  /*18ce0*/  IADD3 R51, P4, P5, R51, R16, -R59 ;  /* 0x0000001033337210 */ /* 0x000fe20007d9e83b */
[----:B------:R-:W-:Y:S01]  /*18cf0*/  IMAD.WIDE.U32 R58, R21, R54, RZ ;  /* 0x00000036153a7225 */ /* 0x000fe200078e00ff */
[----:B------:R-:W-:Y:S02]  /*18d00*/  IADD3 R32, P3, R11, -0x1, RZ ;  /* 0xffffffff0b207810 */ /* 0x000fe40007f7e0ff */
[----:B------:R-:W-:Y:S02]  /*18d10*/  SEL R16, RZ, 0xffffffff, P1 ;  /* 0xffffffffff107807 */ /* 0x000fe40000800000 */
[----:B------:R-:W-:Y:S01]  /*18d20*/  ISETP.GE.U32.AND.EX P1, PT, R67, R66, PT, P2 ;  /* 0x000000424300720c */ /* 0x000fe20003f26120 */
[----:B------:R-:W-:Y:S01]  /*18d30*/  IMAD.X R53, RZ, RZ, R66, P3 ;  /* 0x000000ffff357224 */ /* 0x000fe200018e0642 */
[----:B------:R-:W-:Y:S01]  /*18d40*/  IADD3.X R33, R16, R17, ~R45, P4, P5 ;  /* 0x0000001110217210 */ /* 0x000fe200027eac2d */
[----:B------:R-:W-:Y:S01]  /*18d50*/  IMAD.WIDE.U32 R44, R20, R54, RZ ;  /* 0x00000036142c7225 */ /* 0x000fe200078e00ff */
[----:B------:R-:W-:-:S02]  /*18d60*/  SEL R32, R11, R32, !P0 ;  /* 0x000000200b207207 */ /* 0x000fc40004000000 */
[----:B------:R-:W-:Y:S01]  /*18d70*/  SEL R16, RZ, 0x1, P1 ;  /* 0x00000001ff107807 */ /* 0x000fe20000800000 */
[----:B------:R-:W-:Y:S01]  /*18d80*/  IMAD.WIDE.U32 R58, P5, R20, R55, R58 ;  /* 0x00000037143a7225 */ /* 0x000fe200078a003a */
[----:B------:R-:W-:Y:S02]  /*18d90*/  IADD3 R65, P6, R32, R65, RZ ;  /* 0x0000004120417210 */ /* 0x000fe40007fde0ff */
[----:B------:R-:W-:Y:S01]  /*18da0*/  IADD3 R11, P2, P3, R16, R70, -R11 ;  /* 0x00000046100b7210 */ /* 0x000fe20007b5e80b */
[----:B------:R-:W-:Y:S01]  /*18db0*/  IMAD.WIDE.U32 R16, R44, 0x1, RZ ;  /* 0x000000012c107825 */ /* 0x000fe200078e00ff */
[----:B------:R-:W-:Y:S02]  /*18dc0*/  SEL R53, R66, R53, !P0 ;  /* 0x0000003542357207 */ /* 0x000fe40004000000 */
[----:B------:R-:W-:-:S03]  /*18dd0*/  IADD3 R45, P4, R45, R58, RZ ;  /* 0x0000003a2d2d7210 */ /* 0x000fc60007f9e0ff */
[----:B------:R-:W-:Y:S01]  /*18de0*/  IMAD.X R58, R53, 0x1, R52, P6 ;  /* 0x00000001353a7824 */ /* 0x000fe200030e0634 */
[-C--:B------:R-:W-:Y:S02]  /*18df0*/  ISETP.GE.U32.AND P6, PT, R16, R44.reuse, PT ;  /* 0x0000002c1000720c */ /* 0x080fe40003fc6070 */
[----:B------:R-:W-:Y:S02]  /*18e00*/  IADD3 R69, R17, R44, R45 ;  /* 0x0000002c11457210 */ /* 0x000fe40007ffe02d */
[----:B------:R-:W-:Y:S02]  /*18e10*/  IADD3 R32, P0, -R62, 0x1, RZ ;  /* 0x000000013e207810 */ /* 0x000fe40007f1e1ff */
[----:B------:R-:W-:Y:S02]  /*18e20*/  SEL R17, RZ, 0xffffffff, P1 ;  /* 0xffffffffff117807 */ /* 0x000fe40000800000 */
[----:B------:R-:W-:Y:S01]  /*18e30*/  ISETP.GE.U32.AND.EX P6, PT, R69, R45, PT, P6 ;  /* 0x0000002d4500720c */ /* 0x000fe20003fc6160 */
[----:B------:R-:W-:Y:S01]  /*18e40*/  IMAD.X R53, RZ, RZ, RZ, P5 ;  /* 0x000000ffff357224 */ /* 0x000fe200028e06ff */
[----:B------:R-:W-:Y:S01]  /*18e50*/  ISETP.GE.U32.AND P1, PT, R63, R32, PT ;  /* 0x000000203f00720c */ /* 0x000fe20003f26070 */
[----:B------:R-:W-:Y:S01]  /*18e60*/  IMAD.MOV.U32 R52, RZ, RZ, R59 ;  /* 0x000000ffff347224 */ /* 0x000fe200078e003b */
[----:B------:R-:W-:Y:S01]  /*18e70*/  IADD3.X R32, R17, R67, ~R66, P2, P3 ;  /* 0x0000004311207210 */ /* 0x000fe200017e6c42 */
[----:B--2---:R-:W-:Y:S01]  /*18e80*/  IMAD.WIDE.U32 R44, R21, R40, RZ ;  /* 0x00000028152c7225 */ /* 0x004fe200078e00ff */
[----:B------:R-:W-:-:S03]  /*18e90*/  SEL R66, RZ, 0xffffffff, P6 ;  /* 0xffffffffff427807 */ /* 0x000fc60003000000 */
[----:B------:R-:W-:Y:S01]  /*18ea0*/  IMAD.WIDE.U32.X R54, R21, R55, R52, P4 ;  /* 0x0000003715367225 */ /* 0x000fe200020e0434 */
[----:B------:R-:W-:-:S03]  /*18eb0*/  IADD3 R59, P2, P3, R66, R16, -R69 ;  /* 0x00000010423b7210 */ /* 0x000fc60007b5e845 */
[----:B------:R-:W-:-:S04]  /*18ec0*/  IMAD.WIDE.U32 R52, R20, R40, RZ ;  /* 0x0000002814347225 */ /* 0x000fc800078e00ff */
[----:B------:R-:W-:Y:S01]  /*18ed0*/  IMAD.WIDE.U32 R16, P4, R20, R41, R44 ;  /* 0x0000002914107225 */ /* 0x000fe2000788002c */
[----:B------:R-:W-:-:S03]  /*18ee0*/  IADD3.X R20, ~R61, -0x1, RZ, P0, !PT ;  /* 0xffffffff3d147810 */ /* 0x000fc600007fe5ff */
[----:B------:R-:W-:Y:S01]  /*18ef0*/  IMAD.WIDE.U32 R44, R52, 0x1, RZ ;  /* 0x00000001342c7825 */ /* 0x000fe200078e00ff */
[----:B------:R-:W-:Y:S02]  /*18f00*/  IADD3 R53, P5, R53, R16, RZ ;  /* 0x0000001035357210 */ /* 0x000fe40007fbe0ff */
[----:B------:R-:W-:Y:S02]  /*18f10*/  IADD3.X R69, R66, -0x1, R69, P2, P3 ;  /* 0xffffffff42457810 */ /* 0x000fe400017e6445 */
[----:B------:R-:W-:Y:S02]  /*18f20*/  ISETP.GE.U32.AND P3, PT, R65, R60, PT ;  /* 0x0000003c4100720c */ /* 0x000fe40003f66070 */
[----:B------:R-:W-:Y:S02]  /*18f30*/  IADD3 R71, R45, R52, R53 ;  /* 0x000000342d477210 */ /* 0x000fe40007ffe035 */
[----:B------:R-:W-:Y:S02]  /*18f40*/  ISETP.GE.U32.AND.EX P1, PT, R37, R20, PT, P1 ;  /* 0x000000142500720c */ /* 0x000fe40003f26110 */
[----:B------:R-:W-:-:S02]  /*18f50*/  IADD3 R45, P6, R62, -0x1, RZ ;  /* 0xffffffff3e2d7810 */ /* 0x000fc40007fde0ff */
[----:B------:R-:W-:Y:S02]  /*18f60*/  ISETP.GE.U32.AND.EX P3, PT, R58, R57, PT, P3 ;  /* 0x000000393a00720c */ /* 0x000fe40003f66130 */
[----:B------:R-:W-:Y:S02]  /*18f70*/  ISETP.GE.U32.AND P0, PT, R54, R59, PT ;  /* 0x0000003b3600720c */ /* 0x000fe40003f06070 */
[----:B------:R-:W-:Y:S02]  /*18f80*/  ISETP.GE.U32.AND P2, PT, R44, R52, PT ;  /* 0x000000342c00720c */ /* 0x000fe40003f46070 */
[----:B------:R-:W-:Y:S02]  /*18f90*/  SEL R20, R62, R45, !P1 ;  /* 0x0000002d3e147207 */ /* 0x000fe40004800000 */
[----:B------:R-:W-:Y:S01]  /*18fa0*/  SEL R45, RZ, 0x1, P3 ;  /* 0x00000001ff2d7807 */ /* 0x000fe20001800000 */
[----:B------:R-:W-:Y:S01]  /*18fb0*/  IMAD.X R16, RZ, RZ, R61, P6 ;  /* 0x000000ffff107224 */ /* 0x000fe200030e063d */
[----:B------:R-:W-:-:S02]  /*18fc0*/  ISETP.GE.U32.AND.EX P0, PT, R55, R69, PT, P0 ;  /* 0x000000453700720c */ /* 0x000fc40003f06100 */
[----:B------:R-:W-:Y:S02]  /*18fd0*/  ISETP.GE.U32.AND.EX P2, PT, R71, R53, PT, P2 ;  /* 0x000000354700720c */ /* 0x000fe40003f46120 */
[----:B------:R-:W-:Y:S02]  /*18fe0*/  SEL R52, RZ, 0xffffffff, P3 ;  /* 0xffffffffff347807 */ /* 0x000fe40001800000 */
[----:B------:R-:W-:Y:S02]  /*18ff0*/  IADD3 R65, P3, P6, R45, R65, -R60 ;  /* 0x000000412d417210 */ /* 0x000fe40007e7e83c */
[----:B------:R-:W-:Y:S02]  /*19000*/  SEL R53, RZ, 0x1, P0 ;  /* 0x00000001ff357807 */ /* 0x000fe40000000000 */
[----:B------:R-:W-:Y:S02]  /*19010*/  SEL R62, RZ, 0xffffffff, P2 ;  /* 0xffffffffff3e7807 */ /* 0x000fe40001000000 */
[----:B------:R-:W-:-:S02]  /*19020*/  SEL R16, R61, R16, !P1 ;  /* 0x000000103d107207 */ /* 0x000fc40004800000 */
[----:B------:R-:W-:Y:S02]  /*19030*/  IADD3 R45, P2, -R65, 0x1, RZ ;  /* 0x00000001412d7810 */ /* 0x000fe40007f5e1ff */
[----:B------:R-:W-:Y:S02]  /*19040*/  IADD3.X R61, R52, R58, ~R57, P3, P6 ;  /* 0x0000003a343d7210 */ /* 0x000fe40001fecc39 */
[----:B------:R-:W-:Y:S01]  /*19050*/  IADD3 R53, P3, P6, R53, R54, -R59 ;  /* 0x0000003635357210 */ /* 0x000fe20007e7e83b */
[----:B------:R-:W-:Y:S01]  /*19060*/  IMAD.WIDE.U32 R58, R23, R40, RZ ;  /* 0x00000028173a7225 */ /* 0x000fe200078e00ff */
[----:B------:R-:W-:Y:S02]  /*19070*/  IADD3 R20, P1, R20, R63, RZ ;  /* 0x0000003f14147210 */ /* 0x000fe40007f3e0ff */
[----:B------:R-:W-:Y:S02]  /*19080*/  SEL R54, RZ, 0xffffffff, P0 ;  /* 0xffffffffff367807 */ /* 0x000fe40000000000 */
[----:B------:R-:W-:-:S02]  /*19090*/  ISETP.GE.U32.AND P0, PT, R10, R45, PT ;  /* 0x0000002d0a00720c */ /* 0x000fc40003f06070 */
[----:B------:R-:W-:Y:S01]  /*190a0*/  IADD3.X R45, ~R61, -0x1, RZ, P2, !PT ;  /* 0xffffffff3d2d7810 */ /* 0x000fe200017fe5ff */
[----:B------:R-:W-:Y:S01]  /*190b0*/  IMAD.X R16, R16, 0x1, R37, P1 ;  /* 0x0000000110107824 */ /* 0x000fe200008e0625 */
[----:B------:R-:W-:Y:S01]  /*190c0*/  IADD3.X R52, R54, R55, ~R69, P3, P6 ;  /* 0x0000003736347210 */ /* 0x000fe20001fecc45 */
[----:B------:R-:W-:Y:S01]  /*190d0*/  IMAD.WIDE.U32 R54, R22, R40, RZ ;  /* 0x0000002816367225 */ /* 0x000fe200078e00ff */
[----:B------:R-:W-:Y:S02]  /*190e0*/  IADD3 R67, P3, P2, R62, R44, -R71 ;  /* 0x0000002c3e437210 */ /* 0x000fe40007a7e847 */
[----:B------:R-:W-:Y:S01]  /*190f0*/  ISETP.GE.U32.AND.EX P1, PT, R34, R45, PT, P0 ;  /* 0x0000002d2200720c */ /* 0x000fe20003f26100 */
[----:B------:R-:W-:Y:S01]  /*19100*/  IMAD.WIDE.U32 R44, P0, R41, R22, R58 ;  /* 0x00000016292c7225 */ /* 0x000fe2000780003a */
[----:B------:R-:W-:-:S03]  /*19110*/  IADD3.X R71, R62, -0x1, R71, P3, P2 ;  /* 0xffffffff3e477810 */ /* 0x000fc60001fe4447 */
[----:B------:R-:W-:Y:S01]  /*19120*/  IMAD.WIDE.U32 R58, R54, 0x1, RZ ;  /* 0x00000001363a7825 */ /* 0x000fe200078e00ff */
[----:B------:R-:W-:Y:S02]  /*19130*/  IADD3 R37, P3, R55, R44, RZ ;  /* 0x0000002c37257210 */ /* 0x000fe40007f7e0ff */
[----:B------:R-:W-:Y:S02]  /*19140*/  IADD3 R22, P2, R65, -0x1, RZ ;  /* 0xffffffff41167810 */ /* 0x000fe40007f5e0ff */
[-C--:B------:R-:W-:Y:S02]  /*19150*/  IADD3 R55, R59, R54.reuse, R37 ;  /* 0x000000363b377210 */ /* 0x080fe40007ffe025 */
[----:B------:R-:W-:Y:S01]  /*19160*/  IADD3 R59, P6, -R60, 0x1, RZ ;  /* 0x000000013c3b7810 */ /* 0x000fe20007fde1ff */
[----:B------:R-:W-:Y:S01]  /*19170*/  IMAD.X R44, RZ, RZ, R61, P2 ;  /* 0x000000ffff2c7224 */ /* 0x000fe200010e063d */
[----:B------:R-:W-:Y:S02]  /*19180*/  ISETP.GE.U32.AND P2, PT, R58, R54, PT ;  /* 0x000000363a00720c */ /* 0x000fe40003f46070 */
[----:B------:R-:W-:-:S02]  /*19190*/  IADD3.X R63, ~R57, -0x1, RZ, P6, !PT ;  /* 0xffffffff393f7810 */ /* 0x000fc400037fe5ff */
[----:B------:R-:W-:Y:S02]  /*191a0*/  ISETP.GE.U32.AND P6, PT, R20, R59, PT ;  /* 0x0000003b1400720c */ /* 0x000fe40003fc6070 */
[----:B------:R-:W-:Y:S02]  /*191b0*/  SEL R65, R65, R22, !P1 ;  /* 0x0000001641417207 */ /* 0x000fe40004800000 */
[----:B------:R-:W-:Y:S02]  /*191c0*/  ISETP.GE.U32.AND.EX P2, PT, R55, R37, PT, P2 ;  /* 0x000000253700720c */ /* 0x000fe40003f46120 */
[----:B------:R-:W-:Y:S02]  /*191d0*/  SEL R59, R61, R44, !P1 ;  /* 0x0000002c3d3b7207 */ /* 0x000fe40004800000 */
[----:B------:R-:W-:Y:S02]  /*191e0*/  IADD3 R61, P1, R60, -0x1, RZ ;  /* 0xffffffff3c3d7810 */ /* 0x000fe40007f3e0ff */
[----:B------:R-:W-:-:S02]  /*191f0*/  SEL R22, RZ, 0xffffffff, P2 ;  /* 0xffffffffff167807 */ /* 0x000fc40001000000 */
[----:B------:R-:W-:Y:S01]  /*19200*/  ISETP.GE.U32.AND.EX P6, PT, R16, R63, PT, P6 ;  /* 0x0000003f1000720c */ /* 0x000fe20003fc6160 */
[----:B------:R-:W-:Y:S01]  /*19210*/  IMAD.X R44, RZ, RZ, R57, P1 ;  /* 0x000000ffff2c7224 */ /* 0x000fe200008e0639 */
[--C-:B------:R-:W-:Y:S02]  /*19220*/  IADD3 R37, P1, P2, R22, R58, -R55.reuse ;  /* 0x0000003a16257210 */ /* 0x100fe40007a3e837 */
[----:B------:R-:W-:Y:S02]  /*19230*/  SEL R61, R60, R61, !P6 ;  /* 0x0000003d3c3d7207 */ /* 0x000fe40007000000 */
[----:B------:R-:W-:Y:S02]  /*19240*/  SEL R63, R57, R44, !P6 ;  /* 0x0000002c393f7207 */ /* 0x000fe40007000000 */
[----:B------:R-:W-:Y:S01]  /*19250*/  IADD3.X R57, R22, -0x1, R55, P1, P2 ;  /* 0xffffffff16397810 */ /* 0x000fe20000fe4437 */
[----:B------:R-:W-:Y:S01]  /*19260*/  IMAD.WIDE.U32 R54, R19, R40, RZ ;  /* 0x0000002813367225 */ /* 0x000fe200078e00ff */
[----:B------:R-:W-:-:S02]  /*19270*/  IADD3 R20, P6, R61, R20, RZ ;  /* 0x000000143d147210 */ /* 0x000fc40007fde0ff */
[----:B------:R-:W-:Y:S01]  /*19280*/  IADD3 R10, P1, R65, R10, RZ ;  /* 0x0000000a410a7210 */ /* 0x000fe20007f3e0ff */
[----:B------:R-:W-:-:S04]  /*19290*/  IMAD.WIDE.U32 R60, R18, R40, RZ ;  /* 0x00000028123c7225 */ /* 0x000fc800078e00ff */
[----:B------:R-:W-:-:S04]  /*192a0*/  IMAD.WIDE.U32 R54, P2, R41, R18, R54 ;  /* 0x0000001229367225 */ /* 0x000fc80007840036 */
[----:B------:R-:W-:Y:S02]  /*192b0*/  IMAD.X R34, R59, 0x1, R34, P1 ;  /* 0x000000013b227824 */ /* 0x000fe400008e0622 */
[----:B------:R-:W-:Y:S01]  /*192c0*/  IMAD.WIDE.U32 R58, R60, 0x1, RZ ;  /* 0x000000013c3a7825 */ /* 0x000fe200078e00ff */
[----:B------:R-:W-:-:S03]  /*192d0*/  IADD3 R61, P1, R61, R54, RZ ;  /* 0x000000363d3d7210 */ /* 0x000fc60007f3e0ff */
[----:B------:R-:W-:Y:S01]  /*192e0*/  IMAD.X R22, R63, 0x1, R16, P6 ;  /* 0x000000013f167824 */ /* 0x000fe200030e0610 */
[-C--:B------:R-:W-:Y:S02]  /*192f0*/  ISETP.GE.U32.AND P6, PT, R58, R60.reuse, PT ;  /* 0x0000003c3a00720c */ /* 0x080fe40003fc6070 */
[----:B------:R-:W-:-:S04]  /*19300*/  IADD3 R60, R59, R60, R61 ;  /* 0x0000003c3b3c7210 */ /* 0x000fc80007ffe03d */
[----:B------:R-:W-:Y:S01]  /*19310*/  ISETP.GE.U32.AND.EX P6, PT, R60, R61, PT, P6 ;  /* 0x0000003d3c00720c */ /* 0x000fe20003fc6160 */
[----:B------:R-:W-:-:S03]  /*19320*/  IMAD.X R59, RZ, RZ, RZ, P4 ;  /* 0x000000ffff3b7224 */ /* 0x000fc600020e06ff */
[----:B------:R-:W-:-:S04]  /*19330*/  SEL R65, RZ, 0xffffffff, P6 ;  /* 0xffffffffff417807 */ /* 0x000fc80003000000 */
[----:B------:R-:W-:Y:S01]  /*19340*/  IADD3 R63, P4, P6, R65, R58, -R60 ;  /* 0x0000003a413f7210 */ /* 0x000fe20007e9e83c */
[----:B------:R-:W-:-:S04]  /*19350*/  IMAD.MOV.U32 R58, RZ, RZ, R17 ;  /* 0x000000ffff3a7224 */ /* 0x000fc800078e0011 */
[----:B------:R-:W-:Y:S01]  /*19360*/  IMAD.WIDE.U32.X R16, R21, R41, R58, P5 ;  /* 0x0000002915107225 */ /* 0x000fe200028e043a */
[----:B------:R-:W-:Y:S02]  /*19370*/  IADD3.X R65, R65, -0x1, R60, P4, P6 ;  /* 0xffffffff41417810 */ /* 0x000fe400027ec43c */
[----:B------:R-:W-:Y:S02]  /*19380*/  ISETP.GE.U32.AND P4, PT, R16, R67, PT ;  /* 0x000000431000720c */ /* 0x000fe40003f86070 */
[----:B------:R-:W-:Y:S02]  /*19390*/  ISETP.GE.U32.AND P5, PT, R56, R13, PT ;  /* 0x0000000d3800720c */ /* 0x000fe40003fa6070 */
[----:B------:R-:W-:Y:S01]  /*193a0*/  ISETP.GE.U32.AND.EX P4, PT, R17, R71, PT, P4 ;  /* 0x000000471100720c */ /* 0x000fe20003f86140 */
[----:B------:R-:W-:Y:S01]  /*193b0*/  IMAD.X R61, RZ, RZ, RZ, P0 ;  /* 0x000000ffff3d7224 */ /* 0x000fe200000e06ff */
[----:B------:R-:W-:Y:S01]  /*193c0*/  IADD3 R21, P6, -R53, 0x1, RZ ;  /* 0x0000000135157810 */ /* 0x000fe20007fde1ff */
[----:B------:R-:W-:Y:S01]  /*193d0*/  IMAD.MOV.U32 R60, RZ, RZ, R45 ;  /* 0x000000ffff3c7224 */ /* 0x000fe200078e002d */
[----:B------:R-:W-:-:S02]  /*193e0*/  ISETP.GE.U32.AND.EX P5, PT, R73, R36, PT, P5 ;  /* 0x000000244900720c */ /* 0x000fc40003fa6150 */
[----:B------:R-:W-:Y:S01]  /*193f0*/  SEL R54, RZ, 0x1, P4 ;  /* 0x00000001ff367807 */ /* 0x000fe20002000000 */
[----:B------:R-:W-:Y:S01]  /*19400*/  IMAD.WIDE.U32.X R60, R41, R23, R60, P3 ;  /* 0x00000017293c7225 */ /* 0x000fe200018e043c */
[----:B------:R-:W-:Y:S02]  /*19410*/  ISETP.GE.U32.AND P0, PT, R68, R21, PT ;  /* 0x000000154400720c */ /* 0x000fe40003f06070 */
[----:B------:R-:W-:Y:S01]  /*19420*/  SEL R69, RZ, 0x1, P5 ;  /* 0x00000001ff457807 */ /* 0x000fe20002800000 */
[----:B---3--:R-:W-:Y:S01]  /*19430*/  IMAD.WIDE.U32 R44, R29, R46, RZ ;  /* 0x0000002e1d2c7225 */ /* 0x008fe200078e00ff */
[----:B------:R-:W-:Y:S02]  /*19440*/  IADD3.X R21, ~R52, -0x1, RZ, P6, !PT ;  /* 0xffffffff34157810 */ /* 0x000fe400037fe5ff */
[----:B------:R-:W-:Y:S02]  /*19450*/  SEL R18, RZ, 0xffffffff, P5 ;  /* 0xffffffffff127807 */ /* 0x000fe40002800000 */
[----:B------:R-:W-:-:S02]  /*19460*/  SEL R23, RZ, 0xffffffff, P4 ;  /* 0xffffffffff177807 */ /* 0x000fc40002000000 */
[----:B------:R-:W-:Y:S01]  /*19470*/  IADD3 R54, P5, P6, R54, R16, -R67 ;  /* 0x0000001036367210 */ /* 0x000fe20007ebe843 */
[C---:B------:R-:W-:Y:S01]  /*19480*/  IMAD.WIDE.U32 R66, R28.reuse, R46, RZ ;  /* 0x0000002e1c427225 */ /* 0x040fe200078e00ff */
[----:B------:R-:W-:Y:S02]  /*19490*/  IADD3 R69, P3, P4, R69, R56, -R13 ;  /* 0x0000003845457210 */ /* 0x000fe40007c7e80d */
[----:B------:R-:W-:Y:S01]  /*194a0*/  IADD3.X R56, R23, R17, ~R71, P5, P6 ;  /* 0x0000001117387210 */ /* 0x000fe20002fecc47 */
[----:B------:R-:W-:Y:S01]  /*194b0*/  IMAD.WIDE.U32 R44, P5, R28, R47, R44 ;  /* 0x0000002f1c2c7225 */ /* 0x000fe200078a002c */
[----:B------:R-:W-:Y:S02]  /*194c0*/  ISETP.GE.U32.AND.EX P0, PT, R64, R21, PT, P0 ;  /* 0x000000154000720c */ /* 0x000fe40003f06100 */
[----:B------:R-:W-:Y:S01]  /*194d0*/  ISETP.GE.U32.AND P6, PT, R60, R37, PT ;  /* 0x000000253c00720c */ /* 0x000fe20003fc6070 */
[----:B------:R-:W-:Y:S01]  /*194e0*/  IMAD.WIDE.U32 R16, R66, 0x1, RZ ;  /* 0x0000000142107825 */ /* 0x000fe200078e00ff */
[----:B------:R-:W-:-:S02]  /*194f0*/  IADD3.X R21, R18, R73, ~R36, P3, P4 ;  /* 0x0000004912157210 */ /* 0x000fc40001fe8c24 */
[----:B------:R-:W-:Y:S01]  /*19500*/  IADD3 R67, P3, R67, R44, RZ ;  /* 0x0000002c43437210 */ /* 0x000fe20007f7e0ff */
[----:B------:R-:W-:Y:S01]  /*19510*/  IMAD.X R59, RZ, RZ, RZ, P2 ;  /* 0x000000ffff3b7224 */ /* 0x000fe200010e06ff */
[----:B------:R-:W-:Y:S01]  /*19520*/  IADD3 R18, P4, R53, -0x1, RZ ;  /* 0xffffffff35127810 */ /* 0x000fe20007f9e0ff */
[----:B------:R-:W-:Y:S01]  /*19530*/  IMAD.MOV.U32 R58, RZ, RZ, R55 ;  /* 0x000000ffff3a7224 */ /* 0x000fe200078e0037 */
[----:B------:R-:W-:Y:S02]  /*19540*/  ISETP.GE.U32.AND.EX P2, PT, R61, R57, PT, P6 ;  /* 0x000000393d00720c */ /* 0x000fe40003f46160 */
[-C--:B------:R-:W-:Y:S02]  /*19550*/  ISETP.GE.U32.AND P6, PT, R16, R66.reuse, PT ;  /* 0x000000421000720c */ /* 0x080fe40003fc6070 */
[----:B------:R-:W-:Y:S02]  /*19560*/  IADD3 R23, R17, R66, R67 ;  /* 0x0000004211177210 */ /* 0x000fe40007ffe043 */
[----:B------:R-:W-:Y:S01]  /*19570*/  SEL R53, R53, R18, !P0 ;  /* 0x0000001235357207 */ /* 0x000fe20004000000 */
[----:B------:R-:W-:Y:S01]  /*19580*/  IMAD.WIDE.U32.X R18, R41, R19, R58, P1 ;  /* 0x0000001329127225 */ /* 0x000fe200008e043a */
[----:B------:R-:W-:-:S02]  /*19590*/  SEL R17, RZ, 0x1, P2 ;  /* 0x00000001ff117807 */ /* 0x000fc40001000000 */
[----:B------:R-:W-:Y:S01]  /*195a0*/  ISETP.GE.U32.AND.EX P1, PT, R23, R67, PT, P6 ;  /* 0x000000431700720c */ /* 0x000fe20003f26160 */
[----:B------:R-:W-:Y:S01]  /*195b0*/  IMAD.WIDE.U32 R70, R31, R46, RZ ;  /* 0x0000002e1f467225 */ /* 0x000fe200078e00ff */
[----:B------:R-:W-:Y:S02]  /*195c0*/  SEL R62, RZ, 0xffffffff, P2 ;  /* 0xffffffffff3e7807 */ /* 0x000fe40001000000 */
[----:B------:R-:W-:Y:S01]  /*195d0*/  IADD3 R37, P2, P6, R17, R60, -R37 ;  /* 0x0000003c11257210 */ /* 0x000fe20007e5e825 */
[----:B------:R-:W-:Y:S01]  /*195e0*/  IMAD.X R59, RZ, RZ, RZ, P5 ;  /* 0x000000ffff3b7224 */ /* 0x000fe200028e06ff */
[----:B------:R-:W-:Y:S01]  /*195f0*/  SEL R60, RZ, 0xffffffff, P1 ;  /* 0xffffffffff3c7807 */ /* 0x000fe20000800000 */
[----:B------:R-:W-:Y:S01]  /*19600*/  IMAD.WIDE.U32 R40, R30, R46, RZ ;  /* 0x0000002e1e287225 */ /* 0x000fe200078e00ff */
[----:B------:R-:W-:-:S03]  /*19610*/  IADD3.X R62, R62, R61, ~R57, P2, P6 ;  /* 0x0000003d3e3e7210 */ /* 0x000fc600017ecc39 */
[----:B------:R-:W-:Y:S01]  /*19620*/  IMAD.MOV.U32 R58, RZ, RZ, R45 ;  /* 0x000000ffff3a7224 */ /* 0x000fe200078e002d */
[----:B------:R-:W-:Y:S01]  /*19630*/  IADD3 R67, P1, P5, R60, R16, -R23 ;  /* 0x000000103c437210 */ /* 0x000fe20007d3e817 */
[----:B------:R-:W-:Y:S01]  /*19640*/  IMAD.WIDE.U32 R70, P2, R30, R47, R70 ;  /* 0x0000002f1e467225 */ /* 0x000fe20007840046 */
[----:B------:R-:W-:-:S03]  /*19650*/  ISETP.GE.U32.AND P6, PT, R18, R63, PT ;  /* 0x0000003f1200720c */ /* 0x000fc60003fc6070 */
[----:B------:R-:W-:Y:S01]  /*19660*/  IMAD.WIDE.U32.X R16, R29, R47, R58, P3 ;  /* 0x0000002f1d107225 */ /* 0x000fe200018e043a */
[----:B------:R-:W-:-:S03]  /*19670*/  IADD3 R41, P3, R41, R70, RZ ;  /* 0x0000004629297210 */ /* 0x000fc60007f7e0ff */
[----:B------:R-:W-:Y:S01]  /*19680*/  IMAD.WIDE.U32 R44, R40, 0x1, RZ ;  /* 0x00000001282c7825 */ /* 0x000fe200078e00ff */
[----:B------:R-:W-:Y:S02]  /*19690*/  IADD3.X R61, R60, -0x1, R23, P1, P5 ;  /* 0xffffffff3c3d7810 */ /* 0x000fe40000fea417 */
[----:B------:R-:W-:Y:S02]  /*196a0*/  ISETP.GE.U32.AND.EX P6, PT, R19, R65, PT, P6 ;  /* 0x000000411300720c */ /* 0x000fe40003fc6160 */
[----:B------:R-:W-:Y:S02]  /*196b0*/  ISETP.GE.U32.AND P1, PT, R16, R67, PT ;  /* 0x000000431000720c */ /* 0x000fe40003f26070 */
[-C--:B------:R-:W-:Y:S02]  /*196c0*/  ISETP.GE.U32.AND P5, PT, R44, R40.reuse, PT ;  /* 0x000000282c00720c */ /* 0x080fe40003fa6070 */
[----:B------:R-:W-:Y:S02]  /*196d0*/  IADD3 R23, R45, R40, R41 ;  /* 0x000000282d177210 */ /* 0x000fe40007ffe029 */
[----:B------:R-:W-:-:S02]  /*196e0*/  SEL R40, RZ, 0x1, P6 ;  /* 0x00000001ff287807 */ /* 0x000fc40003000000 */
[----:B------:R-:W-:Y:S01]  /*196f0*/  ISETP.GE.U32.AND.EX P1, PT, R17, R61, PT, P1 ;  /* 0x0000003d1100720c */ /* 0x000fe20003f26110 */
[----:B------:R-:W-:Y:S01]  /*19700*/  IMAD.X R59, RZ, RZ, R52, P4 ;  /* 0x000000ffff3b7224 */ /* 0x000fe200020e0634 */
[----:B------:R-:W-:Y:S02]  /*19710*/  SEL R45, RZ, 0xffffffff, P6 ;  /* 0xffffffffff2d7807 */ /* 0x000fe40003000000 */
[----:B------:R-:W-:Y:S02]  /*19720*/  IADD3 R63, P4, P6, R40, R18, -R63 ;  /* 0x00000012283f7210 */ /* 0x000fe40007e9e83f */
[----:B------:R-:W-:Y:S02]  /*19730*/  SEL R18, RZ, 0x1, P1 ;  /* 0x00000001ff127807 */ /* 0x000fe40000800000 */
[----:B------:R-:W-:Y:S02]  /*19740*/  ISETP.GE.U32.AND.EX P5, PT, R23, R41, PT, P5 ;  /* 0x000000291700720c */ /* 0x000fe40003fa6150 */
[----:B------:R-:W-:-:S02]  /*19750*/  SEL R59, R52, R59, !P0 ;  /* 0x0000003b343b7207 */ /* 0x000fc40004000000 */
[----:B------:R-:W-:Y:S02]  /*19760*/  IADD3.X R65, R45, R19, ~R65, P4, P6 ;  /* 0x000000132d417210 */ /* 0x000fe400027ecc41 */
[----:B------:R-:W-:Y:S01]  /*19770*/  IADD3 R67, P0, P4, R18, R16, -R67 ;  /* 0x0000001012437210 */ /* 0x000fe20007c1e843 */
[-C--:B----4-:R-:W-:Y:S01]  /*19780*/  IMAD.WIDE.U32 R18, R29, R42.reuse, RZ ;  /* 0x0000002a1d127225 */ /* 0x090fe200078e00ff */
[----:B------:R-:W-:Y:S02]  /*19790*/  SEL R16, RZ, 0xffffffff, P5 ;  /* 0xffffffffff107807 */ /* 0x000fe40002800000 */
[----:B------:R-:W-:Y:S01]  /*197a0*/  SEL R45, RZ, 0xffffffff, P1 ;  /* 0xffffffffff2d7807 */ /* 0x000fe20000800000 */
[----:B------:R-:W-:Y:S01]  /*197b0*/  IMAD.WIDE.U32 R40, R28, R42, RZ ;  /* 0x0000002a1c287225 */ /* 0x000fe200078e00ff */
[----:B------:R-:W-:Y:S02]  /*197c0*/  IADD3 R55, P5, P6, R16, R44, -R23 ;  /* 0x0000002c10377210 */ /* 0x000fe40007ebe817 */
[----:B------:R-:W-:Y:S01]  /*197d0*/  IADD3.X R61, R45, R17, ~R61, P0, P4 ;  /* 0x000000112d3d7210 */ /* 0x000fe200007e8c3d */
[----:B------:R-:W-:Y:S01]  /*197e0*/  IMAD.WIDE.U32 R18, P4, R28, R43, R18 ;  /* 0x0000002b1c127225 */ /* 0x000fe20007880012 */
[----:B------:R-:W-:-:S02]  /*197f0*/  IADD3.X R23, R16, -0x1, R23, P5, P6 ;  /* 0xffffffff10177810 */ /* 0x000fc40002fec417 */
[----:B------:R-:W-:Y:S01]  /*19800*/  IADD3 R57, P1, -R51, 0x1, RZ ;  /* 0x0000000133397810 */ /* 0x000fe20007f3e1ff */
[----:B------:R-:W-:Y:S01]  /*19810*/  IMAD.WIDE.U32 R16, R40, 0x1, RZ ;  /* 0x0000000128107825 */ /* 0x000fe200078e00ff */
[----:B------:R-:W-:Y:S02]  /*19820*/  IADD3 R68, P6, R53, R68, RZ ;  /* 0x0000004435447210 */ /* 0x000fe40007fde0ff */
[----:B------:R-:W-:Y:S01]  /*19830*/  IADD3 R41, P5, R41, R18, RZ ;  /* 0x0000001229297210 */ /* 0x000fe20007fbe0ff */
[-C--:B------:R-:W-:Y:S01]  /*19840*/  IMAD.WIDE.U32 R44, R31, R42.reuse, RZ ;  /* 0x0000002a1f2c7225 */ /* 0x080fe200078e00ff */
[----:B------:R-:W-:Y:S02]  /*19850*/  ISETP.GE.U32.AND P0, PT, R12, R57, PT ;  /* 0x000000390c00720c */ /* 0x000fe40003f06070 */
[----:B------:R-:W-:Y:S01]  /*19860*/  IADD3.X R18, ~R33, -0x1, RZ, P1, !PT ;  /* 0xffffffff21127810 */ /* 0x000fe20000ffe5ff */
[----:B------:R-:W-:Y:S01]  /*19870*/  IMAD.WIDE.U32 R52, R30, R42, RZ ;  /* 0x0000002a1e347225 */ /* 0x000fe200078e00ff */
[----:B------:R-:W-:-:S02]  /*19880*/  ISETP.GE.U32.AND P1, PT, R16, R40, PT ;  /* 0x000000281000720c */ /* 0x000fc40003f26070 */
[----:B------:R-:W-:Y:S01]  /*19890*/  IADD3 R57, R17, R40, R41 ;  /* 0x0000002811397210 */ /* 0x000fe20007ffe029 */
[----:B------:R-:W-:Y:S02]  /*198a0*/  IMAD.X R64, R59, 0x1, R64, P6 ;  /* 0x000000013b407824 */ /* 0x000fe400030e0640 */
[----:B------:R-:W-:Y:S01]  /*198b0*/  IMAD.WIDE.U32 R44, P6, R30, R43, R44 ;  /* 0x0000002b1e2c7225 */ /* 0x000fe200078c002c */
[----:B------:R-:W-:-:S03]  /*198c0*/  ISETP.GE.U32.AND.EX P1, PT, R57, R41, PT, P1 ;  /* 0x000000293900720c */ /* 0x000fc60003f26110 */
[----:B------:R-:W-:-:S04]  /*198d0*/  IMAD.WIDE.U32 R40, R52, 0x1, RZ ;  /* 0x0000000134287825 */ /* 0x000fc800078e00ff */
[----:B------:R-:W-:Y:S01]  /*198e0*/  IMAD.X R59, RZ, RZ, RZ, P2 ;  /* 0x000000ffff3b7224 */ /* 0x000fe200010e06ff */
[----:B------:R-:W-:Y:S01]  /*198f0*/  IADD3 R17, P2, R53, R44, RZ ;  /* 0x0000002c35117210 */ /* 0x000fe20007f5e0ff */
[----:B------:R-:W-:Y:S01]  /*19900*/  IMAD.X R53, RZ, RZ, RZ, P4 ;  /* 0x000000ffff357224 */ /* 0x000fe200020e06ff */
[-C--:B------:R-:W-:Y:S01]  /*19910*/  ISETP.GE.U32.AND P4, PT, R40, R52.reuse, PT ;  /* 0x000000342800720c */ /* 0x080fe20003f86070 */
[----:B------:R-:W-:Y:S01]  /*19920*/  IMAD.MOV.U32 R58, RZ, RZ, R71 ;  /* 0x000000ffff3a7224 */ /* 0x000fe200078e0047 */
[----:B------:R-:W-:Y:S01]  /*19930*/  IADD3 R41, R41, R52, R17 ;  /* 0x0000003429297210 */ /* 0x000fe20007ffe011 */
[----:B------:R-:W-:Y:S01]  /*19940*/  IMAD.MOV.U32 R52, RZ, RZ, R19 ;  /* 0x000000ffff347224 */ /* 0x000fe200078e0013 */
[----:B------:R-:W-:Y:S01]  /*19950*/  ISETP.GE.U32.AND.EX P0, PT, R35, R18, PT, P0 ;  /* 0x000000122300720c */ /* 0x000fe20003f06100 */
[----:B------:R-:W-:Y:S01]  /*19960*/  IMAD.WIDE.U32.X R18, R31, R47, R58, P3 ;  /* 0x0000002f1f127225 */ /* 0x000fe200018e043a */
[----:B------:R-:W-:Y:S02]  /*19970*/  SEL R60, RZ, 0xffffffff, P1 ;  /* 0xffffffffff3c7807 */ /* 0x000fe40000800000 */
[----:B------:R-:W-:-:S02]  /*19980*/  ISETP.GE.U32.AND.EX P1, PT, R41, R17, PT, P4 ;  /* 0x000000112900720c */ /* 0x000fc40003f26140 */
[----:B------:R-:W-:Y:S01]  /*19990*/  IADD3 R75, P4, P3, R60, R16, -R57 ;  /* 0x000000103c4b7210 */ /* 0x000fe20007b9e839 */
[----:B------:R-:W-:Y:S01]  /*199a0*/  IMAD.WIDE.U32.X R16, R29, R43, R52, P5 ;  /* 0x0000002b1d107225 */ /* 0x000fe200028e0434 */
[----:B------:R-:W-:Y:S02]  /*199b0*/  SEL R44, RZ, 0xffffffff, P1 ;  /* 0xffffffffff2c7807 */ /* 0x000fe40000800000 */
[----:B------:R-:W-:Y:S01]  /*199c0*/  ISETP.GE.U32.AND P1, PT, R18, R55, PT ;  /* 0x000000371200720c */ /* 0x000fe20003f26070 */
[----:B------:R-:W-:Y:S02]  /*199d0*/  IMAD.X R59, RZ, RZ, RZ, P6 ;  /* 0x000000ffff3b7224 */ /* 0x000fe400030e06ff */
[----:B------:R-:W-:Y:S01]  /*199e0*/  IMAD.MOV.U32 R58, RZ, RZ, R45 ;  /* 0x000000ffff3a7224 */ /* 0x000fe200078e002d */
[----:B------:R-:W-:Y:S02]  /*199f0*/  IADD3.X R77, R60, -0x1, R57, P4, P3 ;  /* 0xffffffff3c4d7810 */ /* 0x000fe400027e6439 */
[----:B------:R-:W-:Y:S01]  /*19a00*/  ISETP.GE.U32.AND.EX P1, PT, R19, R23, PT, P1 ;  /* 0x000000171300720c */ /* 0x000fe20003f26110 */
[----:B------:R-:W-:Y:S01]  /*19a10*/  IMAD.WIDE.U32.X R52, R31, R43, R58, P2 ;  /* 0x0000002b1f347225 */ /* 0x000fe200010e043a */
[----:B------:R-:W-:-:S02]  /*19a20*/  ISETP.GE.U32.AND P4, PT, R16, R75, PT ;  /* 0x0000004b1000720c */ /* 0x000fc40003f86070 */
[C-C-:B------:R-:W-:Y:S02]  /*19a30*/  IADD3 R73, P5, P6, R44.reuse, R40, -R41.reuse ;  /* 0x000000282c497210 */ /* 0x140fe40007ebe829 */
[----:B------:R-:W-:Y:S02]  /*19a40*/  IADD3 R60, P3, R51, -0x1, RZ ;  /* 0xffffffff333c7810 */ /* 0x000fe40007f7e0ff */
[----:B------:R-:W-:Y:S02]  /*19a50*/  SEL R40, RZ, 0x1, P1 ;  /* 0x00000001ff287807 */ /* 0x000fe40000800000 */
[----:B------:R-:W-:Y:S02]  /*19a60*/  ISETP.GE.U32.AND.EX P2, PT, R17, R77, PT, P4 ;  /* 0x0000004d1100720c */ /* 0x000fe40003f46140 */
[----:B------:R-:W-:Y:S02]  /*19a70*/  SEL R59, R51, R60, !P0 ;  /* 0x0000003c333b7207 */ /* 0x000fe40004000000 */
[----:B------:R-:W-:-:S02]  /*19a80*/  IADD3.X R71, R44, -0x1, R41, P5, P6 ;  /* 0xffffffff2c477810 */ /* 0x000fc40002fec429 */
[----:B------:R-:W-:Y:S02]  /*19a90*/  ISETP.GE.U32.AND P4, PT, R52, R73, PT ;  /* 0x000000493400720c */ /* 0x000fe40003f86070 */
[----:B------:R-:W-:Y:S02]  /*19aa0*/  IADD3 R51, P6, P5, R40, R18, -R55 ;  /* 0x0000001228337210 */ /* 0x000fe40007dde837 */
[----:B------:R-:W-:Y:S02]  /*19ab0*/  SEL R57, RZ, 0x1, P2 ;  /* 0x00000001ff397807 */ /* 0x000fe40001000000 */
[----:B------:R-:W-:Y:S02]  /*19ac0*/  SEL R18, RZ, 0xffffffff, P1 ;  /* 0xffffffffff127807 */ /* 0x000fe40000800000 */
[----:B------:R-:W-:Y:S02]  /*19ad0*/  ISETP.GE.U32.AND.EX P4, PT, R53, R71, PT, P4 ;  /* 0x000000473500720c */ /* 0x000fe40003f86140 */
[----:B------:R-:W-:-:S02]  /*19ae0*/  SEL R60, RZ, 0xffffffff, P2 ;  /* 0xffffffffff3c7807 */ /* 0x000fc40001000000 */
[----:B------:R-:W-:Y:S02]  /*19af0*/  IADD3 R57, P2, P1, R57, R16, -R75 ;  /* 0x0000001039397210 */ /* 0x000fe4000795e84b */
[----:B------:R-:W-:Y:S02]  /*19b00*/  IADD3.X R66, R18, R19, ~R23, P6, P5 ;  /* 0x0000001312427210 */ /* 0x000fe400037eac17 */
[----:B------:R-:W-:Y:S02]  /*19b10*/  IADD3 R16, P5, -R54, 0x1, RZ ;  /* 0x0000000136107810 */ /* 0x000fe40007fbe1ff */
[----:B------:R-:W-:Y:S02]  /*19b20*/  SEL R23, RZ, 0x1, P4 ;  /* 0x00000001ff177807 */ /* 0x000fe40002000000 */
[----:B------:R-:W-:Y:S02]  /*19b30*/  IADD3.X R55, ~R56, -0x1, RZ, P5, !PT ;  /* 0xffffffff38377810 */ /* 0x000fe40002ffe5ff */
[----:B------:R-:W-:-:S02]  /*19b40*/  IADD3 R23, P5, P6, R23, R52, -R73 ;  /* 0x0000003417177210 */ /* 0x000fc40007ebe849 */
[----:B------:R-:W-:-:S04]  /*19b50*/  SEL R52, RZ, 0xffffffff, P4 ;  /* 0xffffffffff347807 */ /* 0x000fc80002000000 */
[----:B------:R-:W-:Y:S02]  /*19b60*/  IADD3.X R58, R52, R53, ~R71, P5, P6 ;  /* 0x00000035343a7210 */ /* 0x000fe40002fecc47 */
[----:B------:R-:W2:Y:S01]  /*19b70*/  LDG.E.64 R52, desc[UR22][R38.64+0x10] ;  /* 0x0000101626347981 */ /* 0x000ea2000c1e1b00 */
[----:B-----5:R-:W-:Y:S01]  /*19b80*/  IMAD.WIDE.U32 R44, R25, R42, RZ ;  /* 0x0000002a192c7225 */ /* 0x020fe200078e00ff */
[----:B------:R-:W-:-:S03]  /*19b90*/  IADD3.X R60, R60, R17, ~R77, P2, P1 ;  /* 0x000000113c3c7210 */ /* 0x000fc600017e2c4d */
[----:B------:R-:W-:-:S04]  /*19ba0*/  IMAD.WIDE.U32 R44, P2, R24, R43, R44 ;  /* 0x0000002b182c7225 */ /* 0x000fc8000784002c */
[----:B------:R-:W-:Y:S01]  /*19bb0*/  IMAD.X R17, RZ, RZ, RZ, P2 ;  /* 0x000000ffff117224 */ /* 0x000fe200010e06ff */
[----:B------:R-:W-:Y:S01]  /*19bc0*/  ISETP.GE.U32.AND P2, PT, R69, R54, PT ;  /* 0x000000364500720c */ /* 0x000fe20003f46070 */
[----:B------:R-:W-:Y:S01]  /*19bd0*/  IMAD.WIDE.U32 R40, R24, R42, RZ ;  /* 0x0000002a18287225 */ /* 0x000fe200078e00ff */
[----:B------:R-:W-:Y:S02]  /*19be0*/  ISETP.GE.U32.AND P1, PT, R13, R16, PT ;  /* 0x000000100d00720c */ /* 0x000fe40003f26070 */
[----:B------:R-:W-:Y:S01]  /*19bf0*/  ISETP.GE.U32.AND.EX P2, PT, R21, R56, PT, P2 ;  /* 0x000000381500720c */ /* 0x000fe20003f46120 */
[----:B------:R-:W-:Y:S01]  /*19c00*/  IMAD.MOV.U32 R16, RZ, RZ, R45 ;  /* 0x000000ffff107224 */ /* 0x000fe200078e002d */
[----:B------:R-:W-:Y:S02]  /*19c10*/  IADD3 R41, P4, R41, R44, RZ ;  /* 0x0000002c29297210 */ /* 0x000fe40007f9e0ff */
[----:B------:R-:W-:Y:S02]  /*19c20*/  ISETP.GE.U32.AND.EX P1, PT, R36, R55, PT, P1 ;  /* 0x000000372400720c */ /* 0x000fe40003f26110 */
[----:B------:R-:W-:-:S02]  /*19c30*/  IADD3 R45, P5, R54, -0x1, RZ ;  /* 0xffffffff362d7810 */ /* 0x000fc40007fbe0ff */
[----:B------:R-:W-:Y:S01]  /*19c40*/  SEL R44, RZ, 0x1, P2 ;  /* 0x00000001ff2c7807 */ /* 0x000fe20001000000 */
[----:B------:R-:W-:Y:S01]  /*19c50*/  IMAD.WIDE.U32.X R42, R25, R43, R16, P4 ;  /* 0x0000002b192a7225 */ /* 0x000fe200020e0410 */
[----:B------:R-:W-:-:S03]  /*19c60*/  SEL R72, R54, R45, !P1 ;  /* 0x0000002d36487207 */ /* 0x000fc60004800000 */
[----:B------:R-:W-:Y:S01]  /*19c70*/  IMAD.X R70, RZ, RZ, R33, P3 ;  /* 0x000000ffff467224 */ /* 0x000fe200018e0621 */
[----:B------:R-:W-:Y:S02]  /*19c80*/  IADD3 R69, P4, P3, R44, R69, -R54 ;  /* 0x000000452c457210 */ /* 0x000fe40007b9e836 */
[----:B------:R-:W3:Y:S01]  /*19c90*/  LDG.E.64 R54, desc[UR22][R38.64+0x18] ;  /* 0x0000181626367981 */ /* 0x000ee2000c1e1b00 */
[----:B------:R-:W-:-:S04]  /*19ca0*/  IMAD.WIDE.U32 R18, R25, R46, RZ ;  /* 0x0000002e19127225 */ /* 0x000fc800078e00ff */
[----:B------:R-:W-:-:S04]  /*19cb0*/  IMAD.WIDE.U32 R44, R24, R46, RZ ;  /* 0x0000002e182c7225 */ /* 0x000fc800078e00ff */
[----:B------:R-:W-:-:S04]  /*19cc0*/  IMAD.WIDE.U32 R18, P6, R24, R47, R18 ;  /* 0x0000002f18127225 */ /* 0x000fc800078c0012 */
[----:B------:R-:W-:Y:S01]  /*19cd0*/  IMAD.X R17, RZ, RZ, RZ, P6 ;  /* 0x000000ffff117224 */ /* 0x000fe200030e06ff */
[----:B------:R-:W-:Y:S01]  /*19ce0*/  IADD3 R45, P6, R45, R18, RZ ;  /* 0x000000122d2d7210 */ /* 0x000fe20007fde0ff */
[----:B------:R-:W-:-:S04]  /*19cf0*/  IMAD.MOV.U32 R16, RZ, RZ, R19 ;  /* 0x000000ffff107224 */ /* 0x000fc800078e0013 */
[----:B------:R-:W-:Y:S02]  /*19d00*/  IMAD.WIDE.U32.X R46, R25, R47, R16, P6 ;  /* 0x0000002f192e7225 */ /* 0x000fe400030e0410 */
[----:B------:R-:W4:Y:S01]  /*19d10*/  LDL.128 R16, [UR5+0x50] ;  /* 0x00005005ff107983 */ /* 0x000f220008100c00 */
[----:B------:R-:W-:Y:S02]  /*19d20*/  SEL R70, R33, R70, !P0 ;  /* 0x0000004621467207 */ /* 0x000fe40004000000 */
[----:B------:R-:W-:Y:S02]  /*19d30*/  SEL R33, RZ, 0xffffffff, P2 ;  /* 0xffffffffff217807 */ /* 0x000fe40001000000 */
[----:B------:R-:W-:Y:S02]  /*19d40*/  IADD3 R59, P6, R59, R12, RZ ;  /* 0x0000000c3b3b7210 */ /* 0x000fe40007fde0ff */
[----:B------:R-:W-:Y:S02]  /*19d50*/  IADD3 R74, P2, R72, R13, RZ ;  /* 0x0000000d484a7210 */ /* 0x000fe40007f5e0ff */
[----:B------:R-:W5:Y:S01]  /*19d60*/  LDG.E.64 R12, desc[UR22][R38.64+0x20] ;  /* 0x00002016260c7981 */ /* 0x000f62000c1e1b00 */
[----:B------:R-:W-:-:S02]  /*19d70*/  IADD3.X R21, R33, R21, ~R56, P4, P3 ;  /* 0x0000001521157210 */ /* 0x000fc400027e6c38 */
[----:B------:R-:W-:-:S04]  /*19d80*/  IADD3 R33, P3, -R63, 0x1, RZ ;  /* 0x000000013f217810 */ /* 0x000fc80007f7e1ff */
[----:B------:R-:W-:Y:S02]  /*19d90*/  ISETP.GE.U32.AND P0, PT, R68, R33, PT ;  /* 0x000000214400720c */ /* 0x000fe40003f06070 */
[----:B------:R-:W-:Y:S02]  /*19da0*/  IADD3.X R33, ~R65, -0x1, RZ, P3, !PT ;  /* 0xffffffff41217810 */ /* 0x000fe40001ffe5ff */
[----:B------:R-:W-:Y:S02]  /*19db0*/  IADD3 R72, P3, R63, -0x1, RZ ;  /* 0xffffffff3f487810 */ /* 0x000fe40007f7e0ff */
[----:B------:R-:W-:-:S04]  /*19dc0*/  ISETP.GE.U32.AND.EX P0, PT, R64, R33, PT, P0 ;  /* 0x000000214000720c */ /* 0x000fc80003f06100 */
[----:B------:R-:W-:Y:S01]  /*19dd0*/  SEL R33, R63, R72, !P0 ;  /* 0x000000483f217207 */ /* 0x000fe20004000000 */
[----:B------:R-:W-:Y:S02]  /*19de0*/  IMAD.X R63, RZ, RZ, R56, P5 ;  /* 0x000000ffff3f7224 */ /* 0x000fe400028e0638 */
[----:B------:R-:W-:-:S03]  /*19df0*/  IMAD.WIDE.U32 R72, R40, 0x1, RZ ;  /* 0x0000000128487825 */ /* 0x000fc600078e00ff */
[----:B------:R-:W-:Y:S01]  /*19e00*/  SEL R63, R56, R63, !P1 ;  /* 0x0000003f383f7207 */ /* 0x000fe20004800000 */
[----:B------:R-:W-:-:S05]  /*19e10*/  IMAD.X R56, RZ, RZ, R65, P3 ;  /* 0x000000ffff387224 */ /* 0x000fca00018e0641 */
[----:B------:R-:W-:Y:S02]  /*19e20*/  SEL R65, R65, R56, !P0 ;  /* 0x0000003841417207 */ /* 0x000fe40004000000 */
[-C--:B------:R-:W-:Y:S02]  /*19e30*/  ISETP.GE.U32.AND P0, PT, R72, R40.reuse, PT ;  /* 0x000000284800720c */ /* 0x080fe40003f06070 */
[----:B------:R-:W-:Y:S01]  /*19e40*/  IADD3 R56, R73, R40, R41 ;  /* 0x0000002849387210 */ /* 0x000fe20007ffe029 */
[----:B------:R-:W-:-:S03]  /*19e50*/  IMAD.X R63, R63, 0x1, R36, P2 ;  /* 0x000000013f3f7824 */ /* 0x000fc600010e0624 */
[----:B------:R-:W-:Y:S01]  /*19e60*/  ISETP.GE.U32.AND.EX P0, PT, R56, R41, PT, P0 ;  /* 0x000000293800720c */ /* 0x000fe20003f06100 */
[----:B------:R-:W-:Y:S01]  /*19e70*/  IMAD.WIDE.U32 R40, R44, 0x1, RZ ;  /* 0x000000012c287825 */ /* 0x000fe200078e00ff */
[----:B------:R-:W-:Y:S02]  /*19e80*/  ISETP.GE.U32.AND P1, PT, R74, R37, PT ;  /* 0x000000254a00720c */ /* 0x000fe40003f26070 */
[----:B------:R-:W-:Y:S02]  /*19e90*/  IADD3 R33, P4, R33, R68, RZ ;  /* 0x0000004421217210 */ /* 0x000fe40007f9e0ff */
[-C--:B------:R-:W-:Y:S02]  /*19ea0*/  IADD3 R36, R41, R44.reuse, R45 ;  /* 0x0000002c29247210 */ /* 0x080fe40007ffe02d */
[----:B------:R-:W-:Y:S02]  /*19eb0*/  ISETP.GE.U32.AND P2, PT, R40, R44, PT ;  /* 0x0000002c2800720c */ /* 0x000fe40003f46070 */
[----:B------:R-:W-:Y:S01]  /*19ec0*/  SEL R41, RZ, 0xffffffff, P0 ;  /* 0xffffffffff297807 */ /* 0x000fe20000000000 */
[----:B------:R-:W-:Y:S01]  /*19ed0*/  IMAD.X R70, R70, 0x1, R35, P6 ;  /* 0x0000000146467824 */ /* 0x000fe200030e0623 */
[----:B------:R-:W-:Y:S01]  /*19ee0*/  ISETP.GE.U32.AND.EX P0, PT, R63, R62, PT, P1 ;  /* 0x0000003e3f00720c */ /* 0x000fe20003f06110 */
[----:B------:R-:W-:Y:S01]  /*19ef0*/  IMAD.X R35, R65, 0x1, R64, P4 ;  /* 0x0000000141237824 */ /* 0x000fe200020e0640 */
[----:B------:R-:W-:-:S02]  /*19f00*/  IADD3 R73, P3, P4, R41, R72, -R56 ;  /* 0x0000004829497210 */ /* 0x000fc40007c7e838 */
[----:B------:R-:W-:Y:S02]  /*19f10*/  ISETP.GE.U32.AND.EX P1, PT, R36, R45, PT, P2 ;  /* 0x0000002d2400720c */ /* 0x000fe40003f26120 */
[----:B------:R-:W-:Y:S02]  /*19f20*/  SEL R45, RZ, 0x1, P0 ;  /* 0x00000001ff2d7807 */ /* 0x000fe40000000000 */
[----:B------:R-:W-:Y:S02]  /*19f30*/  IADD3.X R41, R41, -0x1, R56, P3, P4 ;  /* 0xffffffff29297810 */ /* 0x000fe40001fe8438 */
[----:B------:R-:W-:Y:S02]  /*19f40*/  IADD3 R44, P5, -R37, 0x1, RZ ;  /* 0x00000001252c7810 */ /* 0x000fe40007fbe1ff */
[----:B------:R-:W-:Y:S02]  /*19f50*/  IADD3 R74, P3, P4, R45, R74, -R37 ;  /* 0x0000004a2d4a7210 */ /* 0x000fe40007c7e825 */
[----:B------:R-:W-:-:S02]  /*19f60*/  SEL R45, RZ, 0xffffffff, P0 ;  /* 0xffffffffff2d7807 */ /* 0x000fc40000000000 */
[----:B------:R-:W-:Y:S02]  /*19f70*/  ISETP.GE.U32.AND P2, PT, R33, R44, PT ;  /* 0x0000002c2100720c */ /* 0x000fe40003f46070 */
[----:B------:R-:W-:Y:S02]  /*19f80*/  IADD3.X R56, ~R62, -0x1, RZ, P5, !PT ;  /* 0xffffffff3e387810 */ /* 0x000fe40002ffe5ff */
[----:B------:R-:W-:Y:S02]  /*19f90*/  IADD3.X R44, R45, R63, ~R62, P3, P4 ;  /* 0x0000003f2d2c7210 */ /* 0x000fe40001fe8c3e */
[----:B------:R-:W-:Y:S02]  /*19fa0*/  IADD3 R68, P3, -R74, 0x1, RZ ;  /* 0x000000014a447810 */ /* 0x000fe40007f7e1ff */
[----:B------:R-:W-:Y:S02]  /*19fb0*/  ISETP.GE.U32.AND.EX P2, PT, R35, R56, PT, P2 ;  /* 0x000000382300720c */ /* 0x000fe40003f46120 */
[----:B------:R-:W-:-:S02]  /*19fc0*/  IADD3 R64, P4, R37, -0x1, RZ ;  /* 0xffffffff25407810 */ /* 0x000fc40007f9e0ff */
[----:B------:R-:W-:Y:S02]  /*19fd0*/  ISETP.GE.U32.AND P0, PT, R59, R68, PT ;  /* 0x000000443b00720c */ /* 0x000fe40003f06070 */
[----:B------:R-:W-:Y:S02]  /*19fe0*/  IADD3.X R45, ~R44, -0x1, RZ, P3, !PT ;  /* 0xffffffff2c2d7810 */ /* 0x000fe40001ffe5ff */
[----:B------:R-:W-:Y:S01]  /*19ff0*/  SEL R64, R37, R64, !P2 ;  /* 0x0000004025407207 */ /* 0x000fe20005000000 */
[----:B------:R-:W-:Y:S01]  /*1a000*/  IMAD.X R37, RZ, RZ, R62, P4 ;  /* 0x000000ffff257224 */ /* 0x000fe200020e063e */
[----:B------:R-:W-:Y:S02]  /*1a010*/  ISETP.GE.U32.AND P3, PT, R42, R73, PT ;  /* 0x000000492a00720c */ /* 0x000fe40003f66070 */
[----:B------:R-:W-:Y:S02]  /*1a020*/  ISETP.GE.U32.AND.EX P0, PT, R70, R45, PT, P0 ;  /* 0x0000002d4600720c */ /* 0x000fe40003f06100 */
[----:B------:R-:W-:-:S02]  /*1a030*/  SEL R45, RZ, 0xffffffff, P1 ;  /* 0xffffffffff2d7807 */ /* 0x000fc40000800000 */
[----:B------:R-:W-:Y:S02]  /*1a040*/  ISETP.GE.U32.AND.EX P1, PT, R43, R41, PT, P3 ;  /* 0x000000292b00720c */ /* 0x000fe40003f26130 */
[----:B------:R-:W-:Y:S02]  /*1a050*/  SEL R56, R62, R37, !P2 ;  /* 0x000000253e387207 */ /* 0x000fe40005000000 */
[C---:B------:R-:W-:Y:S02]  /*1a060*/  IADD3 R37, P3, R74.reuse, -0x1, RZ ;  /* 0xffffffff4a257810 */ /* 0x040fe40007f7e0ff */
[C-C-:B------:R-:W-:Y:S02]  /*1a070*/  IADD3 R63, P2, P4, R45.reuse, R40, -R36.reuse ;  /* 0x000000282d3f7210 */ /* 0x140fe40007c5e824 */
[----:B------:R-:W-:Y:S02]  /*1a080*/  SEL R74, R74, R37, !P0 ;  /* 0x000000254a4a7207 */ /* 0x000fe40004000000 */
[----:B------:R-:W-:-:S02]  /*1a090*/  IADD3.X R45, R45, -0x1, R36, P2, P4 ;  /* 0xffffffff2d2d7810 */ /* 0x000fc400017e8424 */
[----:B------:R-:W5:Y:S01]  /*1a0a0*/  LDG.E.64 R36, desc[UR22][R38.64+0x28] ;  /* 0x0000281626247981 */ /* 0x000f62000c1e1b00 */
[----:B------:R-:W-:-:S04]  /*1a0b0*/  SEL R62, RZ, 0x1, P1 ;  /* 0x00000001ff3e7807 */ /* 0x000fc80000800000 */
[----:B------:R-:W-:Y:S02]  /*1a0c0*/  IADD3 R62, P4, P5, R62, R42, -R73 ;  /* 0x0000002a3e3e7210 */ /* 0x000fe40007d9e849 */
[----:B------:R-:W-:Y:S02]  /*1a0d0*/  SEL R42, RZ, 0xffffffff, P1 ;  /* 0xffffffffff2a7807 */ /* 0x000fe40000800000 */
[----:B------:R-:W-:Y:S02]  /*1a0e0*/  IADD3 R33, P1, R64, R33, RZ ;  /* 0x0000002140217210 */ /* 0x000fe40007f3e0ff */
[----:B------:R-:W-:Y:S02]  /*1a0f0*/  ISETP.GE.U32.AND P2, PT, R46, R63, PT ;  /* 0x0000003f2e00720c */ /* 0x000fe40003f46070 */
[----:B------:R-:W-:Y:S02]  /*1a100*/  IADD3.X R64, R42, R43, ~R41, P4, P5 ;  /* 0x0000002b2a407210 */ /* 0x000fe400027eac29 */
[----:B------:R-:W-:Y:S01]  /*1a110*/  IADD3 R40, P5, -R57, 0x1, RZ ;  /* 0x0000000139287810 */ /* 0x000fe20007fbe1ff */
[----:B------:R-:W-:Y:S01]  /*1a120*/  IMAD.X R65, RZ, RZ, R44, P3 ;  /* 0x000000ffff417224 */ /* 0x000fe200018e062c */
[----:B------:R-:W-:-:S02]  /*1a130*/  ISETP.GE.U32.AND.EX P2, PT, R47, R45, PT, P2 ;  /* 0x0000002d2f00720c */ /* 0x000fc40003f46120 */
[----:B------:R-:W-:Y:S02]  /*1a140*/  ISETP.GE.U32.AND P3, PT, R51, R40, PT ;  /* 0x000000283300720c */ /* 0x000fe40003f66070 */
[----:B------:R-:W-:Y:S02]  /*1a150*/  IADD3.X R43, ~R60, -0x1, RZ, P5, !PT ;  /* 0xffffffff3c2b7810 */ /* 0x000fe40002ffe5ff */
[----:B------:R-:W-:Y:S01]  /*1a160*/  SEL R42, RZ, 0x1, P2 ;  /* 0x00000001ff2a7807 */ /* 0x000fe20001000000 */
[----:B------:R-:W-:Y:S01]  /*1a170*/  IMAD.X R35, R56, 0x1, R35, P1 ;  /* 0x0000000138237824 */ /* 0x000fe200008e0623 */
[----:B------:R-:W-:Y:S02]  /*1a180*/  SEL R65, R44, R65, !P0 ;  /* 0x000000412c417207 */ /* 0x000fe40004000000 */
[----:B------:R-:W-:Y:S02]  /*1a190*/  ISETP.GE.U32.AND.EX P1, PT, R66, R43, PT, P3 ;  /* 0x0000002b4200720c */ /* 0x000fe40003f26130 */
[----:B------:R-:W-:-:S02]  /*1a1a0*/  IADD3 R63, P0, P5, R42, R46, -R63 ;  /* 0x0000002e2a3f7210 */ /* 0x000fc40007d1e83f */
[----:B------:R-:W-:Y:S02]  /*1a1b0*/  IADD3 R44, P3, R57, -0x1, RZ ;  /* 0xffffffff392c7810 */ /* 0x000fe40007f7e0ff */
[----:B------:R-:W-:Y:S02]  /*1a1c0*/  SEL R46, RZ, 0xffffffff, P2 ;  /* 0xffffffffff2e7807 */ /* 0x000fe40001000000 */
[----:B------:R-:W-:-:S05]  /*1a1d0*/  IADD3 R59, P4, R74, R59, RZ ;  /* 0x0000003b4a3b7210 */ /* 0x000fca0007f9e0ff */
[----:B------:R-:W-:Y:S02]  /*1a1e0*/  IMAD.X R56, R65, 0x1, R70, P4 ;  /* 0x0000000141387824 */ /* 0x000fe400020e0646 */
[----:B--2---:R-:W-:-:S04]  /*1a1f0*/  IMAD.WIDE.U32 R40, R31, R52, RZ ;  /* 0x000000341f287225 */ /* 0x004fc800078e00ff */
[----:B------:R-:W-:-:S04]  /*1a200*/  IMAD.WIDE.U32 R42, R30, R52, RZ ;  /* 0x000000341e2a7225 */ /* 0x000fc800078e00ff */
[----:B------:R-:W-:Y:S01]  /*1a210*/  IMAD.WIDE.U32 R40, P6, R30, R53, R40 ;  /* 0x000000351e287225 */ /* 0x000fe200078c0028 */
[----:B------:R-:W-:Y:S02]  /*1a220*/  SEL R30, R57, R44, !P1 ;  /* 0x0000002c391e7207 */ /* 0x000fe40004800000 */
[----:B------:R-:W-:Y:S01]  /*1a230*/  IADD3.X R57, R46, R47, ~R45, P0, P5 ;  /* 0x0000002f2e397210 */ /* 0x000fe200007eac2d */
[----:B------:R-:W-:Y:S01]  /*1a240*/  IMAD.WIDE.U32 R44, R25, R52, RZ ;  /* 0x00000034192c7225 */ /* 0x000fe200078e00ff */
[----:B------:R-:W-:-:S03]  /*1a250*/  IADD3 R43, P0, R43, R40, RZ ;  /* 0x000000282b2b7210 */ /* 0x000fc60007f1e0ff */
[----:B------:R-:W-:Y:S02]  /*1a260*/  IMAD.X R47, RZ, RZ, RZ, P6 ;  /* 0x000000ffff2f7224 */ /* 0x000fe400030e06ff */
[----:B------:R-:W-:Y:S01]  /*1a270*/  IMAD.MOV.U32 R46, RZ, RZ, R41 ;  /* 0x000000ffff2e7224 */ /* 0x000fe200078e0029 */
[----:B------:R-:W-:Y:S01]  /*1a280*/  IADD3 R65, P6, R30, R51, RZ ;  /* 0x000000331e417210 */ /* 0x000fe20007fde0ff */
[----:B------:R-:W-:-:S04]  /*1a290*/  IMAD.WIDE.U32 R40, R42, 0x1, RZ ;  /* 0x000000012a287825 */ /* 0x000fc800078e00ff */
[----:B------:R-:W-:Y:S01]  /*1a2a0*/  IMAD.WIDE.U32.X R30, R31, R53, R46, P0 ;  /* 0x000000351f1e7225 */ /* 0x000fe200000e042e */
[----:B------:R-:W-:-:S03]  /*1a2b0*/  ISETP.GE.U32.AND P2, PT, R40, R42, PT ;  /* 0x0000002a2800720c */ /* 0x000fc60003f46070 */
[----:B------:R-:W-:-:S04]  /*1a2c0*/  IMAD.WIDE.U32 R44, P0, R24, R53, R44 ;  /* 0x00000035182c7225 */ /* 0x000fc8000780002c */
[----:B------:R-:W-:Y:S01]  /*1a2d0*/  IMAD.WIDE.U32 R46, R24, R52, RZ ;  /* 0x00000034182e7225 */ /* 0x000fe200078e00ff */
[----:B------:R-:W-:-:S03]  /*1a2e0*/  IADD3 R42, R41, R42, R43 ;  /* 0x0000002a292a7210 */ /* 0x000fc60007ffe02b */
[----:B------:R-:W-:Y:S01]  /*1a2f0*/  IMAD.X R71, RZ, RZ, RZ, P0 ;  /* 0x000000ffff477224 */ /* 0x000fe200000e06ff */
[----:B------:R-:W-:Y:S01]  /*1a300*/  IADD3 R41, P0, R47, R44, RZ ;  /* 0x0000002c2f297210 */ /* 0x000fe20007f1e0ff */
[----:B------:R-:W-:Y:S02]  /*1a310*/  IMAD.MOV.U32 R70, RZ, RZ, R45 ;  /* 0x000000ffff467224 */ /* 0x000fe400078e002d */
[----:B------:R-:W-:-:S04]  /*1a320*/  IMAD.WIDE.U32 R44, R46, 0x1, RZ ;  /* 0x000000012e2c7825 */ /* 0x000fc800078e00ff */
[----:B------:R-:W-:Y:S01]  /*1a330*/  IMAD.WIDE.U32.X R70, R25, R53, R70, P0 ;  /* 0x0000003519467225 */ /* 0x000fe200000e0446 */
[----:B------:R-:W-:-:S03]  /*1a340*/  ISETP.GE.U32.AND P0, PT, R44, R46, PT ;  /* 0x0000002e2c00720c */ /* 0x000fc60003f06070 */
[----:B------:R-:W-:Y:S01]  /*1a350*/  IMAD.WIDE.U32 R24, R29, R52, RZ ;  /* 0x000000341d187225 */ /* 0x000fe200078e00ff */
[----:B------:R-:W-:-:S03]  /*1a360*/  IADD3 R45, R45, R46, R41 ;  /* 0x0000002e2d2d7210 */ /* 0x000fc60007ffe029 */
[----:B------:R-:W-:Y:S01]  /*1a370*/  IMAD.WIDE.U32 R46, R28, R52, RZ ;  /* 0x000000341c2e7225 */ /* 0x000fe200078e00ff */
[----:B------:R-:W-:-:S03]  /*1a380*/  ISETP.GE.U32.AND.EX P2, PT, R42, R43, PT, P2 ;  /* 0x0000002b2a00720c */ /* 0x000fc60003f46120 */
[----:B------:R-:W-:-:S04]  /*1a390*/  IMAD.WIDE.U32 R24, P4, R28, R53, R24 ;  /* 0x000000351c187225 */ /* 0x000fc80007880018 */
[----:B------:R-:W-:Y:S01]  /*1a3a0*/  IMAD.X R43, RZ, RZ, R60, P3 ;  /* 0x000000ffff2b7224 */ /* 0x000fe200018e063c */
[----:B------:R-:W-:Y:S01]  /*1a3b0*/  IADD3 R51, P3, R47, R24, RZ ;  /* 0x000000182f337210 */ /* 0x000fe20007f7e0ff */
[----:B------:R-:W-:-:S05]  /*1a3c0*/  IMAD.WIDE.U32 R72, R46, 0x1, RZ ;  /* 0x000000012e487825 */ /* 0x000fca00078e00ff */
[----:B------:R-:W-:Y:S02]  /*1a3d0*/  IADD3 R47, R73, R46, R51 ;  /* 0x0000002e492f7210 */ /* 0x000fe40007ffe033 */
[----:B------:R-:W-:Y:S02]  /*1a3e0*/  SEL R73, RZ, 0xffffffff, P2 ;  /* 0xffffffffff497807 */ /* 0x000fe40001000000 */
[----:B------:R-:W-:Y:S02]  /*1a3f0*/  SEL R43, R60, R43, !P1 ;  /* 0x0000002b3c2b7207 */ /* 0x000fe40004800000 */
[----:B------:R-:W-:Y:S02]  /*1a400*/  IADD3 R75, P2, P5, R73, R40, -R42 ;  /* 0x00000028494b7210 */ /* 0x000fe40007d5e82a */
[----:B------:R-:W-:Y:S01]  /*1a410*/  ISETP.GE.U32.AND.EX P0, PT, R45, R41, PT, P0 ;  /* 0x000000292d00720c */ /* 0x000fe20003f06100 */
[----:B------:R-:W-:Y:S01]  /*1a420*/  IMAD.X R28, R43, 0x1, R66, P6 ;  /* 0x000000012b1c7824 */ /* 0x000fe200030e0642 */
[----:B------:R-:W-:-:S02]  /*1a430*/  IADD3.X R43, R73, -0x1, R42, P2, P5 ;  /* 0xffffffff492b7810 */ /* 0x000fc400017ea42a */
[----:B------:R-:W-:Y:S02]  /*1a440*/  IADD3 R24, P5, -R23, 0x1, RZ ;  /* 0x0000000117187810 */ /* 0x000fe40007fbe1ff */
[----:B------:R-:W-:Y:S02]  /*1a450*/  SEL R40, RZ, 0xffffffff, P0 ;  /* 0xffffffffff287807 */ /* 0x000fe40000000000 */
[----:B------:R-:W-:Y:S02]  /*1a460*/  ISETP.GE.U32.AND P2, PT, R63, R24, PT ;  /* 0x000000183f00720c */ /* 0x000fe40003f46070 */
[----:B------:R-:W-:Y:S02]  /*1a470*/  IADD3.X R24, ~R58, -0x1, RZ, P5, !PT ;  /* 0xffffffff3a187810 */ /* 0x000fe40002ffe5ff */
[----:B------:R-:W-:Y:S02]  /*1a480*/  IADD3 R73, P5, P6, R40, R44, -R45 ;  /* 0x0000002c28497210 */ /* 0x000fe40007ebe82d */
[----:B------:R-:W-:-:S02]  /*1a490*/  ISETP.GE.U32.AND P0, PT, R67, R62, PT ;  /* 0x0000003e4300720c */ /* 0x000fc40003f06070 */
[----:B------:R-:W-:Y:S02]  /*1a4a0*/  ISETP.GE.U32.AND.EX P2, PT, R57, R24, PT, P2 ;  /* 0x000000183900720c */ /* 0x000fe40003f46120 */
[----:B------:R-:W-:Y:S02]  /*1a4b0*/  IADD3.X R45, R40, -0x1, R45, P5, P6 ;  /* 0xffffffff282d7810 */ /* 0x000fe40002fec42d */
[----:B------:R-:W-:Y:S02]  /*1a4c0*/  IADD3 R24, P5, R23, -0x1, RZ ;  /* 0xffffffff17187810 */ /* 0x000fe40007fbe0ff */
[----:B------:R-:W-:Y:S02]  /*1a4d0*/  ISETP.GE.U32.AND P1, PT, R72, R46, PT ;  /* 0x0000002e4800720c */ /* 0x000fe40003f26070 */
[----:B------:R-:W-:Y:S02]  /*1a4e0*/  ISETP.GE.U32.AND.EX P0, PT, R61, R64, PT, P0 ;  /* 0x000000403d00720c */ /* 0x000fe40003f06100 */
[----:B------:R-:W-:Y:S01]  /*1a4f0*/  SEL R24, R23, R24, !P2 ;  /* 0x0000001817187207 */ /* 0x000fe20005000000 */
[----:B------:R-:W-:Y:S01]  /*1a500*/  IMAD.X R23, RZ, RZ, R58, P5 ;  /* 0x000000ffff177224 */ /* 0x000fe200028e063a */
[----:B------:R-:W-:-:S02]  /*1a510*/  ISETP.GE.U32.AND.EX P1, PT, R47, R51, PT, P1 ;  /* 0x000000332f00720c */ /* 0x000fc40003f26110 */
[----:B------:R-:W-:Y:S02]  /*1a520*/  ISETP.GE.U32.AND P5, PT, R30, R75, PT ;  /* 0x0000004b1e00720c */ /* 0x000fe40003fa6070 */
[----:B------:R-:W-:Y:S02]  /*1a530*/  SEL R66, RZ, 0x1, P0 ;  /* 0x00000001ff427807 */ /* 0x000fe40000000000 */
[----:B------:R-:W-:Y:S02]  /*1a540*/  SEL R42, RZ, 0xffffffff, P1 ;  /* 0xffffffffff2a7807 */ /* 0x000fe40000800000 */
[----:B------:R-:W-:Y:S02]  /*1a550*/  SEL R51, RZ, 0xffffffff, P0 ;  /* 0xffffffffff337807 */ /* 0x000fe40000000000 */
[----:B------:R-:W-:Y:S02]  /*1a560*/  ISETP.GE.U32.AND.EX P1, PT, R31, R43, PT, P5 ;  /* 0x0000002b1f00720c */ /* 0x000fe40003f26150 */
[----:B------:R-:W-:Y:S01]  /*1a570*/  IADD3 R66, P0, P6, R66, R67, -R62 ;  /* 0x0000004342427210 */ /* 0x000fe20007e1e83e */
[----:B------:R-:W-:Y:S01]  /*1a580*/  IMAD.X R41, RZ, RZ, RZ, P4 ;  /* 0x000000ffff297224 */ /* 0x000fe200020e06ff */
[----:B------:R-:W-:-:S02]  /*1a590*/  SEL R44, RZ, 0x1, P1 ;  /* 0x00000001ff2c7807 */ /* 0x000fc40000800000 */
[----:B------:R-:W-:Y:S02]  /*1a5a0*/  SEL R58, R58, R23, !P2 ;  /* 0x000000173a3a7207 */ /* 0x000fe40005000000 */
[----:B------:R-:W-:Y:S01]  /*1a5b0*/  IADD3.X R51, R51, R61, ~R64, P0, P6 ;  /* 0x0000003d33337210 */ /* 0x000fe200007ecc40 */
[----:B------:R-:W-:Y:S01]  /*1a5c0*/  IMAD.MOV.U32 R40, RZ, RZ, R25 ;  /* 0x000000ffff287224 */ /* 0x000fe200078e0019 */
[----:B------:R-:W-:Y:S02]  /*1a5d0*/  IADD3 R23, P0, P4, R42, R72, -R47 ;  /* 0x000000482a177210 */ /* 0x000fe40007c1e82f */
[----:B------:R-:W-:Y:S02]  /*1a5e0*/  IADD3 R75, P2, P5, R44, R30, -R75 ;  /* 0x0000001e2c4b7210 */ /* 0x000fe40007d5e84b */
[----:B------:R-:W-:Y:S01]  /*1a5f0*/  SEL R30, RZ, 0xffffffff, P1 ;  /* 0xffffffffff1e7807 */ /* 0x000fe20000800000 */
[----:B------:R-:W-:Y:S01]  /*1a600*/  IMAD.WIDE.U32.X R40, R29, R53, R40, P3 ;  /* 0x000000351d287225 */ /* 0x000fe200018e0428 */
[----:B------:R-:W-:-:S02]  /*1a610*/  IADD3.X R47, R42, -0x1, R47, P0, P4 ;  /* 0xffffffff2a2f7810 */ /* 0x000fc400007e842f */
[----:B------:R-:W-:Y:S02]  /*1a620*/  ISETP.GE.U32.AND P0, PT, R70, R73, PT ;  /* 0x000000494600720c */ /* 0x000fe40003f06070 */
[----:B------:R-:W-:Y:S02]  /*1a630*/  IADD3 R25, P3, -R75, 0x1, RZ ;  /* 0x000000014b197810 */ /* 0x000fe40007f7e1ff */
[----:B------:R-:W-:Y:S02]  /*1a640*/  IADD3.X R30, R30, R31, ~R43, P2, P5 ;  /* 0x0000001f1e1e7210 */ /* 0x000fe400017eac2b */
[----:B------:R-:W-:Y:S02]  /*1a650*/  ISETP.GE.U32.AND.EX P0, PT, R71, R45, PT, P0 ;  /* 0x0000002d4700720c */ /* 0x000fe40003f06100 */
[----:B------:R-:W-:Y:S02]  /*1a660*/  ISETP.GE.U32.AND P2, PT, R62, R25, PT ;  /* 0x000000193e00720c */ /* 0x000fe40003f46070 */
[----:B------:R-:W-:-:S02]  /*1a670*/  ISETP.GE.U32.AND P1, PT, R40, R23, PT ;  /* 0x000000172800720c */ /* 0x000fc40003f26070 */
[----:B------:R-:W-:Y:S02]  /*1a680*/  IADD3.X R25, ~R30, -0x1, RZ, P3, !PT ;  /* 0xffffffff1e197810 */ /* 0x000fe40001ffe5ff */
[----:B------:R-:W-:Y:S02]  /*1a690*/  IADD3 R63, P4, R24, R63, RZ ;  /* 0x0000003f183f7210 */ /* 0x000fe40007f9e0ff */
[----:B------:R-:W-:Y:S02]  /*1a6a0*/  SEL R29, RZ, 0x1, P0 ;  /* 0x00000001ff1d7807 */ /* 0x000fe40000000000 */
[----:B------:R-:W-:Y:S02]  /*1a6b0*/  IADD3 R24, P3, R75, -0x1, RZ ;  /* 0xffffffff4b187810 */ /* 0x000fe40007f7e0ff */
[----:B------:R-:W-:Y:S02]  /*1a6c0*/  ISETP.GE.U32.AND.EX P1, PT, R41, R47, PT, P1 ;  /* 0x0000002f2900720c */ /* 0x000fe40003f26110 */
[----:B------:R-:W-:-:S02]  /*1a6d0*/  ISETP.GE.U32.AND.EX P2, PT, R64, R25, PT, P2 ;  /* 0x000000194000720c */ /* 0x000fc40003f46120 */
[----:B------:R-:W-:Y:S01]  /*1a6e0*/  IADD3 R73, P5, P6, R29, R70, -R73 ;  /* 0x000000461d497210 */ /* 0x000fe20007ebe849 */
[----:B------:R-:W-:Y:S01]  /*1a6f0*/  IMAD.X R29, RZ, RZ, R30, P3 ;  /* 0x000000ffff1d7224 */ /* 0x000fe200018e061e */
[----:B------:R-:W-:Y:S02]  /*1a700*/  SEL R31, RZ, 0x1, P1 ;  /* 0x00000001ff1f7807 */ /* 0x000fe40000800000 */
[----:B------:R-:W-:Y:S02]  /*1a710*/  SEL R70, RZ, 0xffffffff, P0 ;  /* 0xffffffffff467807 */ /* 0x000fe40000000000 */
[----:B------:R-:W-:Y:S01]  /*1a720*/  SEL R25, R75, R24, !P2 ;  /* 0x000000184b197207 */ /* 0x000fe20005000000 */
[----:B------:R-:W-:Y:S01]  /*1a730*/  IMAD.X R57, R58, 0x1, R57, P4 ;  /* 0x000000013a397824 */ /* 0x000fe200020e0639 */
[----:B------:R-:W-:Y:S02]  /*1a740*/  IADD3 R31, P4, P3, R31, R40, -R23 ;  /* 0x000000281f1f7210 */ /* 0x000fe40007b9e817 */
[----:B------:R-:W-:-:S02]  /*1a750*/  IADD3.X R45, R70, R71, ~R45, P5, P6 ;  /* 0x00000047462d7210 */ /* 0x000fc40002fecc2d */
[----:B------:R-:W-:Y:S02]  /*1a760*/  IADD3 R62, P6, R25, R62, RZ ;  /* 0x0000003e193e7210 */ /* 0x000fe40007fde0ff */
[----:B------:R-:W-:Y:S02]  /*1a770*/  SEL R23, R30, R29, !P2 ;  /* 0x0000001d1e177207 */ /* 0x000fe40005000000 */
[----:B------:R-:W-:Y:S02]  /*1a780*/  SEL R40, RZ, 0xffffffff, P1 ;  /* 0xffffffffff287807 */ /* 0x000fe40000800000 */
[----:B------:R-:W-:Y:S01]  /*1a790*/  IADD3 R24, P5, -R31, 0x1, RZ ;  /* 0x000000011f187810 */ /* 0x000fe20007fbe1ff */
[----:B------:R-:W-:Y:S01]  /*1a7a0*/  IMAD.X R44, R23, 0x1, R64, P6 ;  /* 0x00000001172c7824 */ /* 0x000fe200030e0640 */
[----:B------:R-:W-:Y:S02]  /*1a7b0*/  ISETP.GE.U32.AND P0, PT, R66, R75, PT ;  /* 0x0000004b4200720c */ /* 0x000fe40003f06070 */
[----:B------:R-:W-:-:S02]  /*1a7c0*/  IADD3.X R41, R40, R41, ~R47, P4, P3 ;  /* 0x0000002928297210 */ /* 0x000fc400027e6c2f */
[----:B------:R-:W-:Y:S02]  /*1a7d0*/  ISETP.GE.U32.AND P1, PT, R62, R73, PT ;  /* 0x000000493e00720c */ /* 0x000fe40003f26070 */
[----:B------:R-:W-:Y:S02]  /*1a7e0*/  IADD3 R40, P3, R31, -0x1, RZ ;  /* 0xffffffff1f287810 */ /* 0x000fe40007f7e0ff */
[----:B------:R-:W-:Y:S02]  /*1a7f0*/  ISETP.GE.U32.AND P2, PT, R63, R24, PT ;  /* 0x000000183f00720c */ /* 0x000fe40003f46070 */
[----:B------:R-:W-:Y:S02]  /*1a800*/  ISETP.GE.U32.AND.EX P0, PT, R51, R30, PT, P0 ;  /* 0x0000001e3300720c */ /* 0x000fe40003f06100 */
[----:B------:R-:W-:Y:S02]  /*1a810*/  IADD3.X R24, ~R41, -0x1, RZ, P5, !PT ;  /* 0xffffffff29187810 */ /* 0x000fe40002ffe5ff */
[----:B------:R-:W-:Y:S01]  /*1a820*/  ISETP.GE.U32.AND.EX P1, PT, R44, R45, PT, P1 ;  /* 0x0000002d2c00720c */ /* 0x000fe20003f26110 */
[----:B------:R-:W-:Y:S01]  /*1a830*/  IMAD.X R64, RZ, RZ, R41, P3 ;  /* 0x000000ffff407224 */ /* 0x000fe200018e0629 */
[----:B------:R-:W-:-:S02]  /*1a840*/  SEL R23, RZ, 0x1, P0 ;  /* 0x00000001ff177807 */ /* 0x000fc40000000000 */
[----:B------:R-:W-:Y:S02]  /*1a850*/  ISETP.GE.U32.AND.EX P2, PT, R57, R24, PT, P2 ;  /* 0x000000183900720c */ /* 0x000fe40003f46120 */
[----:B------:R-:W-:Y:S02]  /*1a860*/  SEL R24, RZ, 0x1, P1 ;  /* 0x00000001ff187807 */ /* 0x000fe40000800000 */
[----:B------:R-:W-:Y:S02]  /*1a870*/  IADD3 R66, P3, P4, R23, R66, -R75 ;  /* 0x0000004217427210 */ /* 0x000fe40007c7e84b */
[----:B------:R-:W-:Y:S02]  /*1a880*/  SEL R40, R31, R40, !P2 ;  /* 0x000000281f287207 */ /* 0x000fe40005000000 */
[----:B------:R-:W-:Y:S02]  /*1a890*/  SEL R64, R41, R64, !P2 ;  /* 0x0000004029407207 */ /* 0x000fe40005000000 */
[----:B------:R-:W-:-:S02]  /*1a8a0*/  SEL R23, RZ, 0xffffffff, P0 ;  /* 0xffffffffff177807 */ /* 0x000fc40000000000 */
[----:B------:R-:W-:Y:S01]  /*1a8b0*/  IADD3 R29, P0, P2, R24, R62, -R73 ;  /* 0x0000003e181d7210 */ /* 0x000fe20007a1e849 */
[-C--:B---3--:R-:W-:Y:S01]  /*1a8c0*/  IMAD.WIDE.U32 R24, R27, R54.reuse, RZ ;  /* 0x000000361b187225 */ /* 0x088fe200078e00ff */
[----:B------:R-:W-:Y:S02]  /*1a8d0*/  SEL R42, RZ, 0xffffffff, P1 ;  /* 0xffffffffff2a7807 */ /* 0x000fe40000800000 */
[----:B------:R-:W-:Y:S01]  /*1a8e0*/  IADD3 R63, P1, R40, R63, RZ ;  /* 0x0000003f283f7210 */ /* 0x000fe20007f3e0ff */
[----:B------:R-:W-:Y:S01]  /*1a8f0*/  IMAD.WIDE.U32 R40, R26, R54, RZ ;  /* 0x000000361a287225 */ /* 0x000fe200078e00ff */
[----:B------:R-:W-:Y:S02]  /*1a900*/  IADD3.X R51, R23, R51, ~R30, P3, P4 ;  /* 0x0000003317337210 */ /* 0x000fe40001fe8c1e */
[----:B------:R-:W-:Y:S01]  /*1a910*/  IADD3.X R23, R42, R44, ~R45, P0, P2 ;  /* 0x0000002c2a177210 */ /* 0x000fe200007e4c2d */
[----:B------:R-:W-:Y:S01]  /*1a920*/  IMAD.WIDE.U32 R24, P3, R55, R26, R24 ;  /* 0x0000001a37187225 */ /* 0x000fe20007860018 */
[----:B------:R-:W-:-:S02]  /*1a930*/  IADD3 R42, P6, -R73, 0x1, RZ ;  /* 0x00000001492a7810 */ /* 0x000fc40007fde1ff */
[----:B------:R-:W-:Y:S01]  /*1a940*/  IADD3 R44, P4, -R29, 0x1, RZ ;  /* 0x000000011d2c7810 */ /* 0x000fe20007f9e1ff */
[----:B------:R-:W-:Y:S01]  /*1a950*/  IMAD.WIDE.U32 R30, R40, 0x1, RZ ;  /* 0x00000001281e7825 */ /* 0x000fe200078e00ff */
[----:B------:R-:W-:Y:S02]  /*1a960*/  IADD3 R41, P5, R41, R24, RZ ;  /* 0x0000001829297210 */ /* 0x000fe40007fbe0ff */
[----:B------:R-:W-:Y:S01]  /*1a970*/  ISETP.GE.U32.AND P0, PT, R65, R44, PT ;  /* 0x0000002c4100720c */ /* 0x000fe20003f06070 */
[----:B------:R-:W-:Y:S01]  /*1a980*/  IMAD.X R64, R64, 0x1, R57, P1 ;  /* 0x0000000140407824 */ /* 0x000fe200008e0639 */
[----:B------:R-:W-:Y:S02]  /*1a990*/  IADD3.X R43, ~R45, -0x1, RZ, P6, !PT ;  /* 0xffffffff2d2b7810 */ /* 0x000fe400037fe5ff */
[----:B------:R-:W-:Y:S02]  /*1a9a0*/  IADD3 R44, P6, R73, -0x1, RZ ;  /* 0xffffffff492c7810 */ /* 0x000fe40007fde0ff */
[----:B------:R-:W-:-:S02]  /*1a9b0*/  ISETP.GE.U32.AND P1, PT, R30, R40, PT ;  /* 0x000000281e00720c */ /* 0x000fc40003f26070 */
[----:B------:R-:W-:Y:S02]  /*1a9c0*/  ISETP.GE.U32.AND P2, PT, R63, R42, PT ;  /* 0x0000002a3f00720c */ /* 0x000fe40003f46070 */
[----:B------:R-:W-:Y:S01]  /*1a9d0*/  IADD3 R40, R31, R40, R41 ;  /* 0x000000281f287210 */ /* 0x000fe20007ffe029 */
[----:B------:R-:W-:Y:S01]  /*1a9e0*/  IMAD.X R24, RZ, RZ, R45, P6 ;  /* 0x000000ffff187224 */ /* 0x000fe200030e062d */
[----:B------:R-:W-:Y:S02]  /*1a9f0*/  ISETP.GE.U32.AND.EX P2, PT, R64, R43, PT, P2 ;  /* 0x0000002b4000720c */ /* 0x000fe40003f46120 */
[----:B------:R-:W-:Y:S01]  /*1aa00*/  ISETP.GE.U32.AND.EX P1, PT, R40, R41, PT, P1 ;  /* 0x000000292800720c */ /* 0x000fe20003f26110 */
[----:B------:R-:W-:Y:S01]  /*1aa10*/  IMAD.X R61, RZ, RZ, RZ, P3 ;  /* 0x000000ffff3d7224 */ /* 0x000fe200018e06ff */
[----:B------:R-:W-:Y:S01]  /*1aa20*/  IADD3.X R31, ~R23, -0x1, RZ, P4, !PT ;  /* 0xffffffff171f7810 */ /* 0x000fe200027fe5ff */
[----:B------:R-:W-:Y:S01]  /*1aa30*/  IMAD.MOV.U32 R60, RZ, RZ, R25 ;  /* 0x000000ffff3c7224 */ /* 0x000fe200078e0019 */
[----:B------:R-:W-:Y:S01]  /*1aa40*/  SEL R45, R45, R24, !P2 ;  /* 0x000000182d2d7207 */ /* 0x000fe20005000000 */
[----:B----4-:R-:W-:Y:S01]  /*1aa50*/  IMAD.WIDE.U32 R24, R17, R54, RZ ;  /* 0x0000003611187225 */ /* 0x010fe200078e00ff */
[----:B------:R-:W-:-:S02]  /*1aa60*/  SEL R47, RZ, 0xffffffff, P1 ;  /* 0xffffffffff2f7807 */ /* 0x000fc40000800000 */
[----:B------:R-:W-:Y:S01]  /*1aa70*/  IADD3 R46, P1, R29, -0x1, RZ ;  /* 0xffffffff1d2e7810 */ /* 0x000fe20007f3e0ff */
[----:B------:R-:W-:Y:S01]  /*1aa80*/  IMAD.WIDE.U32.X R60, R55, R27, R60, P5 ;  /* 0x0000001b373c7225 */ /* 0x000fe200028e043c */
[----:B------:R-:W-:Y:S02]  /*1aa90*/  SEL R44, R73, R44, !P2 ;  /* 0x0000002c492c7207 */ /* 0x000fe40005000000 */
[----:B------:R-:W-:Y:S02]  /*1aaa0*/  ISETP.GE.U32.AND.EX P0, PT, R28, R31, PT, P0 ;  /* 0x0000001f1c00720c */ /* 0x000fe40003f06100 */
[----:B------:R-:W-:Y:S01]  /*1aab0*/  IADD3 R41, P2, P3, R47, R30, -R40 ;  /* 0x0000001e2f297210 */ /* 0x000fe20007b5e828 */
[----:B------:R-:W-:-:S04]  /*1aac0*/  IMAD.WIDE.U32 R30, R16, R54, RZ ;  /* 0x00000036101e7225 */ /* 0x000fc800078e00ff */
[----:B------:R-:W-:Y:S01]  /*1aad0*/  IMAD.X R52, RZ, RZ, R23, P1 ;  /* 0x000000ffff347224 */ /* 0x000fe200008e0617 */
[----:B------:R-:W-:Y:S01]  /*1aae0*/  IADD3.X R47, R47, -0x1, R40, P2, P3 ;  /* 0xffffffff2f2f7810 */ /* 0x000fe200017e6428 */
[----:B------:R-:W-:Y:S01]  /*1aaf0*/  IMAD.WIDE.U32 R24, P4, R16, R55, R24 ;  /* 0x0000003710187225 */ /* 0x000fe20007880018 */
[----:B------:R-:W-:Y:S02]  /*1ab00*/  ISETP.GE.U32.AND P1, PT, R60, R41, PT ;  /* 0x000000293c00720c */ /* 0x000fe40003f26070 */
[----:B------:R-:W-:Y:S01]  /*1ab10*/  SEL R46, R29, R46, !P0 ;  /* 0x0000002e1d2e7207 */ /* 0x000fe20004000000 */
[----:B------:R-:W-:Y:S01]  /*1ab20*/  IMAD.WIDE.U32 R42, R30, 0x1, RZ ;  /* 0x000000011e2a7825 */ /* 0x000fe200078e00ff */
[----:B------:R-:W-:Y:S02]  /*1ab30*/  SEL R23, R23, R52, !P0 ;  /* 0x0000003417177207 */ /* 0x000fe40004000000 */
[----:B------:R-:W-:Y:S02]  /*1ab40*/  IADD3 R29, P3, R31, R24, RZ ;  /* 0x000000181f1d7210 */ /* 0x000fe40007f7e0ff */
[----:B------:R-:W-:-:S02]  /*1ab50*/  ISETP.GE.U32.AND.EX P0, PT, R61, R47, PT, P1 ;  /* 0x0000002f3d00720c */ /* 0x000fc40003f06110 */
[----:B------:R-:W-:Y:S02]  /*1ab60*/  IADD3 R63, P5, R44, R63, RZ ;  /* 0x0000003f2c3f7210 */ /* 0x000fe40007fbe0ff */
[-C--:B------:R-:W-:Y:S02]  /*1ab70*/  ISETP.GE.U32.AND P1, PT, R42, R30.reuse, PT ;  /* 0x0000001e2a00720c */ /* 0x080fe40003f26070 */
[----:B------:R-:W-:Y:S02]  /*1ab80*/  IADD3 R44, R43, R30, R29 ;  /* 0x0000001e2b2c7210 */ /* 0x000fe40007ffe01d */
[----:B------:R-:W-:Y:S01]  /*1ab90*/  SEL R31, RZ, 0x1, P0 ;  /* 0x00000001ff1f7807 */ /* 0x000fe20000000000 */
[----:B------:R-:W-:Y:S01]  /*1aba0*/  IMAD.X R64, R45, 0x1, R64, P5 ;  /* 0x000000012d407824 */ /* 0x000fe200028e0640 */
[----:B------:R-:W-:Y:S02]  /*1abb0*/  ISETP.GE.U32.AND.EX P1, PT, R44, R29, PT, P1 ;  /* 0x0000001d2c00720c */ /* 0x000fe40003f26110 */
[----:B------:R-:W-:Y:S01]  /*1abc0*/  IADD3 R62, P5, P6, R31, R60, -R41 ;  /* 0x0000003c1f3e7210 */ /* 0x000fe20007ebe829 */
[----:B-----5:R-:W-:Y:S01]  /*1abd0*/  IMAD.WIDE.U32 R40, R19, R12, RZ ;  /* 0x0000000c13287225 */ /* 0x020fe200078e00ff */
[----:B------:R-:W-:-:S02]  /*1abe0*/  SEL R60, RZ, 0xffffffff, P0 ;  /* 0xffffffffff3c7807 */ /* 0x000fc40000000000 */
[----:B------:R-:W-:Y:S01]  /*1abf0*/  SEL R45, RZ, 0xffffffff, P1 ;  /* 0xffffffffff2d7807 */ /* 0x000fe20000800000 */
[----:B------:R-:W-:Y:S02]  /*1ac00*/  IMAD.X R53, RZ, RZ, RZ, P4 ;  /* 0x000000ffff357224 */ /* 0x000fe400020e06ff */
[----:B------:R-:W-:Y:S02]  /*1ac10*/  IMAD.MOV.U32 R52, RZ, RZ, R25 ;  /* 0x000000ffff347224 */ /* 0x000fe400078e0019 */
[----:B------:R-:W-:Y:S01]  /*1ac20*/  IMAD.WIDE.U32 R30, R18, R12, RZ ;  /* 0x0000000c121e7225 */ /* 0x000fe200078e00ff */
[----:B------:R-:W-:Y:S02]  /*1ac30*/  IADD3 R65, P2, R46, R65, RZ ;  /* 0x000000412e417210 */ /* 0x000fe40007f5e0ff */
[----:B------:R-:W-:Y:S01]  /*1ac40*/  IADD3.X R60, R60, R61, ~R47, P5, P6 ;  /* 0x0000003d3c3c7210 */ /* 0x000fe20002fecc2f */
[----:B------:R-:W-:Y:S01]  /*1ac50*/  IMAD.WIDE.U32 R24, P1, R13, R18, R40 ;  /* 0x000000120d187225 */ /* 0x000fe20007820028 */
[----:B------:R-:W-:-:S03]  /*1ac60*/  IADD3 R29, P0, P4, R45, R42, -R44 ;  /* 0x0000002a2d1d7210 */ /* 0x000fc60007c1e82c */
[----:B------:R-:W-:-:S04]  /*1ac70*/  IMAD.WIDE.U32 R46, R19, R54, RZ ;  /* 0x00000036132e7225 */ /* 0x000fc800078e00ff */
[----:B------:R-:W-:Y:S01]  /*1ac80*/  IMAD.WIDE.U32.X R52, R17, R55, R52, P3 ;  /* 0x0000003711347225 */ /* 0x000fe200018e0434 */
[----:B------:R-:W-:Y:S02]  /*1ac90*/  IADD3.X R45, R45, -0x1, R44, P0, P4 ;  /* 0xffffffff2d2d7810 */ /* 0x000fe400007e842c */
[----:B------:R-:W-:Y:S01]  /*1aca0*/  IADD3 R57, P5, R31, R24, RZ ;  /* 0x000000181f397210 */ /* 0x000fe20007fbe0ff */
[----:B------:R-:W-:Y:S01]  /*1acb0*/  IMAD.WIDE.U32 R40, R30, 0x1, RZ ;  /* 0x000000011e287825 */ /* 0x000fe200078e00ff */
[----:B------:R-:W-:-:S03]  /*1acc0*/  ISETP.GE.U32.AND P4, PT, R52, R29, PT ;  /* 0x0000001d3400720c */ /* 0x000fc60003f86070 */
[----:B------:R-:W-:Y:S01]  /*1acd0*/  IMAD.WIDE.U32 R42, R18, R54, RZ ;  /* 0x00000036122a7225 */ /* 0x000fe200078e00ff */
[----:B------:R-:W-:-:S03]  /*1ace0*/  ISETP.GE.U32.AND P0, PT, R40, R30, PT ;  /* 0x0000001e2800720c */ /* 0x000fc60003f06070 */
[----:B------:R-:W-:Y:S01]  /*1acf0*/  IMAD.WIDE.U32 R46, P3, R55, R18, R46 ;  /* 0x00000012372e7225 */ /* 0x000fe2000786002e */
[----:B------:R-:W-:Y:S02]  /*1ad00*/  IADD3 R61, R41, R30, R57 ;  /* 0x0000001e293d7210 */ /* 0x000fe40007ffe039 */
[----:B------:R-:W-:Y:S01]  /*1ad10*/  ISETP.GE.U32.AND.EX P4, PT, R53, R45, PT, P4 ;  /* 0x0000002d3500720c */ /* 0x000fe20003f86140 */
[----:B------:R-:W-:Y:S01]  /*1ad20*/  IMAD.WIDE.U32 R30, R42, 0x1, RZ ;  /* 0x000000012a1e7825 */ /* 0x000fe200078e00ff */
[----:B------:R-:W-:-:S03]  /*1ad30*/  ISETP.GE.U32.AND.EX P6, PT, R61, R57, PT, P0 ;  /* 0x000000393d00720c */ /* 0x000fc60003fc6100 */
[----:B------:R-:W-:Y:S01]  /*1ad40*/  IMAD.X R23, R23, 0x1, R28, P2 ;  /* 0x0000000117177824 */ /* 0x000fe200010e061c */
[----:B------:R-:W-:Y:S02]  /*1ad50*/  IADD3 R41, P2, R43, R46, RZ ;  /* 0x0000002e2b297210 */ /* 0x000fe40007f5e0ff */
[----:B------:R-:W-:Y:S02]  /*1ad60*/  SEL R58, RZ, 0x1, P4 ;  /* 0x00000001ff3a7807 */ /* 0x000fe40002000000 */
[-C--:B------:R-:W-:Y:S02]  /*1ad70*/  ISETP.GE.U32.AND P0, PT, R30, R42.reuse, PT ;  /* 0x0000002a1e00720c */ /* 0x080fe40003f06070 */
[----:B------:R-:W-:Y:S02]  /*1ad80*/  IADD3 R31, R31, R42, R41 ;  /* 0x0000002a1f1f7210 */ /* 0x000fe40007ffe029 */
[----:B------:R-:W-:Y:S02]  /*1ad90*/  SEL R42, RZ, 0xffffffff, P6 ;  /* 0xffffffffff2a7807 */ /* 0x000fe40003000000 */
[----:B------:R-:W-:-:S02]  /*1ada0*/  SEL R24, RZ, 0xffffffff, P4 ;  /* 0xffffffffff187807 */ /* 0x000fc40002000000 */
[----:B------:R-:W-:Y:S02]  /*1adb0*/  IADD3 R58, P4, P6, R58, R52, -R29 ;  /* 0x000000343a3a7210 */ /* 0x000fe40007e9e81d */
[----:B------:R-:W-:Y:S02]  /*1adc0*/  ISETP.GE.U32.AND.EX P0, PT, R31, R41, PT, P0 ;  /* 0x000000291f00720c */ /* 0x000fe40003f06100 */
[----:B------:R-:W-:Y:S02]  /*1add0*/  IADD3.X R52, R24, R53, ~R45, P4, P6 ;  /* 0x0000003518347210 */ /* 0x000fe400027ecc2d */
[C-C-:B------:R-:W-:Y:S01]  /*1ade0*/  IADD3 R57, P4, P6, R42.reuse, R40, -R61.reuse ;  /* 0x000000282a397210 */ /* 0x140fe20007e9e83d */
[-C--:B------:R-:W-:Y:S01]  /*1adf0*/  IMAD.WIDE.U32 R40, R27, R12.reuse, RZ ;  /* 0x0000000c1b287225 */ /* 0x080fe200078e00ff */
[----:B------:R-:W-:Y:S02]  /*1ae00*/  SEL R24, RZ, 0xffffffff, P0 ;  /* 0xffffffffff187807 */ /* 0x000fe40000000000 */
[----:B------:R-:W-:Y:S01]  /*1ae10*/  IADD3.X R61, R42, -0x1, R61, P4, P6 ;  /* 0xffffffff2a3d7810 */ /* 0x000fe200027ec43d */
[----:B------:R-:W-:Y:S01]  /*1ae20*/  IMAD.WIDE.U32 R28, R26, R12, RZ ;  /* 0x0000000c1a1c7225 */ /* 0x000fe200078e00ff */
[----:B------:R-:W-:-:S03]  /*1ae30*/  IADD3 R67, P4, P6, R24, R30, -R31 ;  /* 0x0000001e18437210 */ /* 0x000fc60007e9e81f */
[----:B------:R-:W-:Y:S01]  /*1ae40*/  IMAD.WIDE.U32 R40, P0, R13, R26, R40 ;  /* 0x0000001a0d287225 */ /* 0x000fe20007800028 */
[----:B------:R-:W-:-:S03]  /*1ae50*/  IADD3.X R53, R24, -0x1, R31, P4, P6 ;  /* 0xffffffff18357810 */ /* 0x000fc600027ec41f */
[----:B------:R-:W-:Y:S01]  /*1ae60*/  IMAD.WIDE.U32 R42, R28, 0x1, RZ ;  /* 0x000000011c2a7825 */ /* 0x000fe200078e00ff */
[----:B------:R-:W-:-:S03]  /*1ae70*/  IADD3 R71, P4, R29, R40, RZ ;  /* 0x000000281d477210 */ /* 0x000fc60007f9e0ff */
[----:B------:R-:W-:Y:S01]  /*1ae80*/  IMAD.WIDE.U32 R30, R17, R12, RZ ;  /* 0x0000000c111e7225 */ /* 0x000fe200078e00ff */
[----:B------:R-:W-:-:S03]  /*1ae90*/  IADD3 R43, R43, R28, R71 ;  /* 0x0000001c2b2b7210 */ /* 0x000fc60007ffe047 */
[----:B------:R-:W-:Y:S01]  /*1aea0*/  IMAD.X R45, RZ, RZ, RZ, P3 ;  /* 0x000000ffff2d7224 */ /* 0x000fe200018e06ff */
[----:B------:R-:W-:Y:S01]  /*1aeb0*/  ISETP.GE.U32.AND P3, PT, R42, R28, PT ;  /* 0x0000001c2a00720c */ /* 0x000fe20003f66070 */
[----:B------:R-:W-:-:S04]  /*1aec0*/  IMAD.WIDE.U32 R28, R16, R12, RZ ;  /* 0x0000000c101c7225 */ /* 0x000fc800078e00ff */
[----:B------:R-:W-:Y:S02]  /*1aed0*/  IMAD.MOV.U32 R44, RZ, RZ, R47 ;  /* 0x000000ffff2c7224 */ /* 0x000fe400078e002f */
[----:B------:R-:W-:Y:S01]  /*1aee0*/  IMAD.WIDE.U32 R30, P6, R16, R13, R30 ;  /* 0x0000000d101e7225 */ /* 0x000fe200078c001e */
[----:B------:R-:W-:-:S03]  /*1aef0*/  ISETP.GE.U32.AND.EX P3, PT, R43, R71, PT, P3 ;  /* 0x000000472b00720c */ /* 0x000fc60003f66130 */
[----:B------:R-:W-:Y:S01]  /*1af00*/  IMAD.WIDE.U32.X R54, R55, R19, R44, P2 ;  /* 0x0000001337367225 */ /* 0x000fe200010e042c */
[----:B------:R-:W-:-:S03]  /*1af10*/  IADD3 R71, P2, R29, R30, RZ ;  /* 0x0000001e1d477210 */ /* 0x000fc60007f5e0ff */
[----:B------:R-:W-:-:S04]  /*1af20*/  IMAD.WIDE.U32 R44, R28, 0x1, RZ ;  /* 0x000000011c2c7825 */ /* 0x000fc800078e00ff */
[----:B------:R-:W-:Y:S01]  /*1af30*/  IMAD.X R29, RZ, RZ, RZ, P0 ;  /* 0x000000ffff1d7224 */ /* 0x000fe200000e06ff */
[----:B------:R-:W-:Y:S01]  /*1af40*/  ISETP.GE.U32.AND P0, PT, R54, R67, PT ;  /* 0x000000433600720c */ /* 0x000fe20003f06070 */
[----:B------:R-:W-:Y:S01]  /*1af50*/  IMAD.X R47, RZ, RZ, RZ, P1 ;  /* 0x000000ffff2f7224 */ /* 0x000fe200008e06ff */
[-C--:B------:R-:W-:Y:S02]  /*1af60*/  ISETP.GE.U32.AND P1, PT, R44, R28.reuse, PT ;  /* 0x0000001c2c00720c */ /* 0x080fe40003f26070 */
[----:B------:R-:W-:Y:S01]  /*1af70*/  IADD3 R45, R45, R28, R71 ;  /* 0x0000001c2d2d7210 */ /* 0x000fe20007ffe047 */
[----:B------:R-:W-:Y:S01]  /*1af80*/  IMAD.MOV.U32 R46, RZ, RZ, R25 ;  /* 0x000000ffff2e7224 */ /* 0x000fe200078e0019 */
[----:B------:R-:W-:Y:S02]  /*1af90*/  ISETP.GE.U32.AND.EX P0, PT, R55, R53, PT, P0 ;  /* 0x000000353700720c */ /* 0x000fe40003f06100 */
[----:B------:R-:W-:Y:S01]  /*1afa0*/  SEL R40, RZ, 0xffffffff, P3 ;  /* 0xffffffffff287807 */ /* 0x000fe20001800000 */
[----:B------:R-:W-:Y:S01]  /*1afb0*/  IMAD.MOV.U32 R28, RZ, RZ, R41 ;  /* 0x000000ffff1c7224 */ /* 0x000fe200078e0029 */
[----:B------:R-:W-:Y:S01]  /*1afc0*/  ISETP.GE.U32.AND.EX P1, PT, R45, R71, PT, P1 ;  /* 0x000000472d00720c */ /* 0x000fe20003f26110 */
[----:B------:R-:W-:Y:S01]  /*1afd0*/  IMAD.WIDE.U32.X R46, R13, R19, R46, P5 ;  /* 0x000000130d2e7225 */ /* 0x000fe200028e042e */
[----:B------:R-:W-:-:S03]  /*1afe0*/  SEL R12, RZ, 0x1, P0 ;  /* 0x00000001ff0c7807 */ /* 0x000fc60000000000 */
[----:B------:R-:W-:Y:S01]  /*1aff0*/  IMAD.X R25, RZ, RZ, RZ, P6 ;  /* 0x000000ffff197224 */ /* 0x000fe200030e06ff */
[----:B------:R-:W-:Y:S01]  /*1b000*/  IADD3 R41, P5, P6, R40, R42, -R43 ;  /* 0x0000002a28297210 */ /* 0x000fe20007ebe82b */
[----:B------:R-:W-:Y:S01]  /*1b010*/  IMAD.MOV.U32 R24, RZ, RZ, R31 ;  /* 0x000000ffff187224 */ /* 0x000fe200078e001f */
[----:B------:R-:W-:Y:S01]  /*1b020*/  SEL R30, RZ, 0xffffffff, P1 ;  /* 0xffffffffff1e7807 */ /* 0x000fe20000800000 */
[----:B------:R-:W-:Y:S01]  /*1b030*/  IMAD.WIDE.U32.X R28, R13, R27, R28, P4 ;  /* 0x0000001b0d1c7225 */ /* 0x000fe200020e041c */
[----:B------:R-:W-:Y:S02]  /*1b040*/  IADD3 R67, P3, P4, R12, R54, -R67 ;  /* 0x000000360c437210 */ /* 0x000fe40007c7e843 */
[----:B------:R-:W-:Y:S01]  /*1b050*/  IADD3.X R43, R40, -0x1, R43, P5, P6 ;  /* 0xffffffff282b7810 */ /* 0x000fe20002fec42b */
[----:B------:R-:W-:Y:S01]  /*1b060*/  IMAD.WIDE.U32.X R12, R17, R13, R24, P2 ;  /* 0x0000000d110c7225 */ /* 0x000fe200010e0418 */
[----:B------:R-:W-:Y:S02]  /*1b070*/  ISETP.GE.U32.AND P1, PT, R46, R57, PT ;  /* 0x000000392e00720c */ /* 0x000fe40003f26070 */
[----:B------:R-:W-:-:S02]  /*1b080*/  IADD3 R31, P5, P6, R30, R44, -R45 ;  /* 0x0000002c1e1f7210 */ /* 0x000fc40007ebe82d */
[----:B------:R-:W-:Y:S02]  /*1b090*/  ISETP.GE.U32.AND P2, PT, R28, R41, PT ;  /* 0x000000291c00720c */ /* 0x000fe40003f46070 */
[----:B------:R-:W-:Y:S02]  /*1b0a0*/  ISETP.GE.U32.AND.EX P1, PT, R47, R61, PT, P1 ;  /* 0x0000003d2f00720c */ /* 0x000fe40003f26110 */
[----:B------:R-:W-:Y:S02]  /*1b0b0*/  SEL R54, RZ, 0xffffffff, P0 ;  /* 0xffffffffff367807 */ /* 0x000fe40000000000 */
[----:B------:R-:W-:Y:S02]  /*1b0c0*/  IADD3.X R45, R30, -0x1, R45, P5, P6 ;  /* 0xffffffff1e2d7810 */ /* 0x000fe40002fec42d */
[----:B------:R-:W-:Y:S02]  /*1b0d0*/  ISETP.GE.U32.AND P0, PT, R12, R31, PT ;  /* 0x0000001f0c00720c */ /* 0x000fe40003f06070 */
[----:B------:R-:W-:-:S02]  /*1b0e0*/  ISETP.GE.U32.AND.EX P2, PT, R29, R43, PT, P2 ;  /* 0x0000002b1d00720c */ /* 0x000fc40003f46120 */
[----:B------:R-:W-:Y:S02]  /*1b0f0*/  SEL R24, RZ, 0x1, P1 ;  /* 0x00000001ff187807 */ /* 0x000fe40000800000 */
[----:B------:R-:W-:Y:S02]  /*1b100*/  ISETP.GE.U32.AND.EX P0, PT, R13, R45, PT, P0 ;  /* 0x0000002d0d00720c */ /* 0x000fe40003f06100 */
[----:B------:R-:W-:Y:S02]  /*1b110*/  IADD3.X R53, R54, R55, ~R53, P3, P4 ;  /* 0x0000003736357210 */ /* 0x000fe40001fe8c35 */
[----:B------:R-:W-:Y:S02]  /*1b120*/  SEL R44, RZ, 0x1, P2 ;  /* 0x00000001ff2c7807 */ /* 0x000fe40001000000 */
[----:B------:R-:W-:Y:S01]  /*1b130*/  IADD3 R57, P3, P4, R24, R46, -R57 ;  /* 0x0000002e18397210 */ /* 0x000fe20007c7e839 */
[----:B------:R-:W-:Y:S01]  /*1b140*/  IMAD.WIDE.U32 R24, R17, R36, RZ ;  /* 0x0000002411187225 */ /* 0x000fe200078e00ff */
[----:B------:R-:W-:-:S02]  /*1b150*/  SEL R30, RZ, 0xffffffff, P1 ;  /* 0xffffffffff1e7807 */ /* 0x000fc40000800000 */
[----:B------:R-:W-:Y:S02]  /*1b160*/  SEL R46, RZ, 0x1, P0 ;  /* 0x00000001ff2e7807 */ /* 0x000fe40000000000 */
[----:B------:R-:W-:Y:S01]  /*1b170*/  IADD3 R44, P1, P5, R44, R28, -R41 ;  /* 0x0000001c2c2c7210 */ /* 0x000fe20007d3e829 */
[----:B------:R-:W-:Y:S01]  /*1b180*/  IMAD.WIDE.U32 R40, R16, R36, RZ ;  /* 0x0000002410287225 */ /* 0x000fe200078e00ff */
[----:B------:R-:W-:Y:S02]  /*1b190*/  IADD3.X R47, R30, R47, ~R61, P3, P4 ;  /* 0x0000002f1e2f7210 */ /* 0x000fe40001fe8c3d */
[----:B------:R-:W-:Y:S02]  /*1b1a0*/  SEL R28, RZ, 0xffffffff, P2 ;  /* 0xffffffffff1c7807 */ /* 0x000fe40001000000 */
[----:B------:R-:W-:Y:S01]  /*1b1b0*/  IADD3 R46, P2, P4, R46, R12, -R31 ;  /* 0x0000000c2e2e7210 */ /* 0x000fe20007c5e81f */
[----:B------:R-:W-:-:S04]  /*1b1c0*/  IMAD.WIDE.U32 R30, R19, R36, RZ ;  /* 0x00000024131e7225 */ /* 0x000fc800078e00ff */
[----:B------:R-:W-:Y:S01]  /*1b1d0*/  IMAD.WIDE.U32 R24, P3, R16, R37, R24 ;  /* 0x0000002510187225 */ /* 0x000fe20007860018 */
[----:B------:R-:W-:Y:S02]  /*1b1e0*/  IADD3.X R16, R28, R29, ~R43, P1, P5 ;  /* 0x0000001d1c107210 */ /* 0x000fe40000feac2b */
[----:B------:R-:W-:Y:S01]  /*1b1f0*/  SEL R12, RZ, 0xffffffff, P0 ;  /* 0xffffffffff0c7807 */ /* 0x000fe20000000000 */
[----:B------:R-:W-:Y:S01]  /*1b200*/  IMAD.WIDE.U32 R28, R18, R36, RZ ;  /* 0x00000024121c7225 */ /* 0x000fe200078e00ff */
[----:B------:R-:W-:-:S03]  /*1b210*/  IADD3 R41, P1, R41, R24, RZ ;  /* 0x0000001829297210 */ /* 0x000fc60007f3e0ff */
[----:B------:R-:W-:Y:S01]  /*1b220*/  IMAD.WIDE.U32 R42, R40, 0x1, RZ ;  /* 0x00000001282a7825 */ /* 0x000fe200078e00ff */
[----:B------:R-:W-:-:S03]  /*1b230*/  IADD3.X R45, R12, R13, ~R45, P2, P4 ;  /* 0x0000000d0c2d7210 */ /* 0x000fc600017e8c2d */
[----:B------:R-:W-:Y:S01]  /*1b240*/  IMAD.WIDE.U32 R30, P5, R37, R18, R30 ;  /* 0x00000012251e7225 */ /* 0x000fe200078a001e */
[-C--:B------:R-:W-:Y:S02]  /*1b250*/  ISETP.GE.U32.AND P0, PT, R42, R40.reuse, PT ;  /* 0x000000282a00720c */ /* 0x080fe40003f06070 */
[----:B------:R-:W-:Y:S01]  /*1b260*/  IADD3 R43, R43, R40, R41 ;  /* 0x000000282b2b7210 */ /* 0x000fe20007ffe029 */
[----:B------:R-:W-:Y:S01]  /*1b270*/  IMAD.WIDE.U32 R12, R28, 0x1, RZ ;  /* 0x000000011c0c7825 */ /* 0x000fe200078e00ff */
[----:B------:R-:W-:Y:S02]  /*1b280*/  IADD3 R55, P4, R29, R30, RZ ;  /* 0x0000001e1d377210 */ /* 0x000fe40007f9e0ff */
[----:B------:R-:W-:Y:S01]  /*1b290*/  ISETP.GE.U32.AND.EX P0, PT, R43, R41, PT, P0 ;  /* 0x000000292b00720c */ /* 0x000fe20003f06100 */
[----:B------:R-:W-:Y:S01]  /*1b2a0*/  IMAD.X R29, RZ, RZ, RZ, P5 ;  /* 0x000000ffff1d7224 */ /* 0x000fe200028e06ff */
[-C--:B------:R-:W-:Y:S01]  /*1b2b0*/  IADD3 R13, R13, R28.reuse, R55 ;  /* 0x0000001c0d0d7210 */ /* 0x080fe20007ffe037 */
[----:B------:R-:W-:Y:S01]  /*1b2c0*/  IMAD.MOV.U32 R40, RZ, RZ, R25 ;  /* 0x000000ffff287224 */ /* 0x000fe200078e0019 */
[----:B------:R-:W-:Y:S01]  /*1b2d0*/  ISETP.GE.U32.AND P2, PT, R12, R28, PT ;  /* 0x0000001c0c00720c */ /* 0x000fe20003f46070 */
[----:B------:R-:W-:Y:S01]  /*1b2e0*/  IMAD.MOV.U32 R28, RZ, RZ, R31 ;  /* 0x000000ffff1c7224 */ /* 0x000fe200078e001f */
[----:B------:R-:W-:Y:S01]  /*1b2f0*/  SEL R30, RZ, 0xffffffff, P0 ;  /* 0xffffffffff1e7807 */ /* 0x000fe20000000000 */
[----:B------:R-:W-:Y:S01]  /*1b300*/  IMAD.WIDE.U32 R24, R27, R36, RZ ;  /* 0x000000241b187225 */ /* 0x000fe200078e00ff */
[----:B------:R-:W-:-:S03]  /*1b310*/  ISETP.GE.U32.AND.EX P0, PT, R13, R55, PT, P2 ;  /* 0x000000370d00720c */ /* 0x000fc60003f06120 */
[----:B------:R-:W-:Y:S01]  /*1b320*/  IMAD.WIDE.U32.X R18, R37, R19, R28, P4 ;  /* 0x0000001325127225 */ /* 0x000fe200020e041c */
[----:B------:R-:W-:-:S03]  /*1b330*/  IADD3 R42, P4, P6, R30, R42, -R43 ;  /* 0x0000002a1e2a7210 */ /* 0x000fc60007e9e82b */
[----:B------:R-:W-:-:S04]  /*1b340*/  IMAD.WIDE.U32 R28, R26, R36, RZ ;  /* 0x000000241a1c7225 */ /* 0x000fc800078e00ff */
[----:B------:R-:W-:Y:S02]  /*1b350*/  IMAD.X R41, RZ, RZ, RZ, P3 ;  /* 0x000000ffff297224 */ /* 0x000fe400018e06ff */
[----:B------:R-:W-:Y:S01]  /*1b360*/  IMAD.WIDE.U32 R24, P3, R37, R26, R24 ;  /* 0x0000001a25187225 */ /* 0x000fe20007860018 */
[----:B------:R-:W-:Y:S02]  /*1b370*/  IADD3.X R43, R30, -0x1, R43, P4, P6 ;  /* 0xffffffff1e2b7810 */ /* 0x000fe400027ec42b */
[----:B------:R-:W-:Y:S01]  /*1b380*/  SEL R36, RZ, 0xffffffff, P0 ;  /* 0xffffffffff247807 */ /* 0x000fe20000000000 */
[----:B------:R-:W-:Y:S01]  /*1b390*/  IMAD.WIDE.U32 R30, R28, 0x1, RZ ;  /* 0x000000011c1e7825 */ /* 0x000fe200078e00ff */
[----:B------:R-:W-:Y:S02]  /*1b3a0*/  IADD3 R29, P4, R29, R24, RZ ;  /* 0x000000181d1d7210 */ /* 0x000fe40007f9e0ff */
[----:B------:R-:W-:Y:S02]  /*1b3b0*/  IADD3 R55, P5, P2, R36, R12, -R13 ;  /* 0x0000000c24377210 */ /* 0x000fe40007abe80d */
[----:B------:R-:W-:-:S02]  /*1b3c0*/  IADD3 R12, R31, R28, R29 ;  /* 0x0000001c1f0c7210 */ /* 0x000fc40007ffe01d */
        /* <DEDUP_REMOVED lines=93> */
[----:B------:R-:W-:Y:S01]  /*1b9a0*/  SEL R20, R23, R20, !P6 ;  /* 0x0000001417147207 */ /* 0x000fe20007000000 */
[----:B------:R-:W-:Y:S01]  /*1b9b0*/  IMAD.WIDE.U32.X R16, R17, R37, R40, P1 ;  /* 0x0000002511107225 */ /* 0x000fe200008e0428 */
[----:B------:R-:W-:Y:S02]  /*1b9c0*/  IADD3 R2, P6, R65, R2, RZ ;  /* 0x0000000241027210 */ /* 0x000fe40007fde0ff */
[----:B------:R-:W-:-:S03]  /*1b9d0*/  IADD3 R10, P1, -R63, 0x1, RZ ;  /* 0x000000013f0a7810 */ /* 0x000fc60007f3e1ff */
[----:B------:R-:W-:Y:S01]  /*1b9e0*/  IMAD.X R3, R20, 0x1, R3, P6 ;  /* 0x0000000114037824 */ /* 0x000fe200030e0603 */
[----:B------:R-:W-:Y:S02]  /*1b9f0*/  ISETP.GE.U32.AND P6, PT, R9, R10, PT ;  /* 0x0000000a0900720c */ /* 0x000fe40003fc6070 */
[----:B------:R-:W-:Y:S02]  /*1ba00*/  IADD3.X R11, ~R64, -0x1, RZ, P1, !PT ;  /* 0xffffffff400b7810 */ /* 0x000fe40000ffe5ff */
[----:B------:R-:W-:Y:S02]  /*1ba10*/  IADD3 R10, P1, R63, -0x1, RZ ;  /* 0xffffffff3f0a7810 */ /* 0x000fe40007f3e0ff */
[----:B------:R-:W-:-:S03]  /*1ba20*/  ISETP.GE.U32.AND.EX P6, PT, R0, R11, PT, P6 ;  /* 0x0000000b0000720c */ /* 0x000fc60003fc6160 */
[----:B------:R-:W-:Y:S01]  /*1ba30*/  IMAD.X R11, RZ, RZ, R64, P1 ;  /* 0x000000ffff0b7224 */ /* 0x000fe200008e0640 */
[----:B------:R-:W-:Y:S02]  /*1ba40*/  SEL R10, R63, R10, !P6 ;  /* 0x0000000a3f0a7207 */ /* 0x000fe40007000000 */
[----:B------:R-:W-:Y:S02]  /*1ba50*/  ISETP.GE.U32.AND P1, PT, R62, R57, PT ;  /* 0x000000393e00720c */ /* 0x000fe40003f26070 */
[----:B------:R-:W-:Y:S02]  /*1ba60*/  SEL R11, R64, R11, !P6 ;  /* 0x0000000b400b7207 */ /* 0x000fe40007000000 */
[----:B------:R-:W-:Y:S02]  /*1ba70*/  IADD3 R9, P6, R10, R9, RZ ;  /* 0x000000090a097210 */ /* 0x000fe40007fde0ff */
[----:B------:R-:W-:Y:S02]  /*1ba80*/  ISETP.GE.U32.AND P0, PT, R30, R28, PT ;  /* 0x0000001c1e00720c */ /* 0x000fe40003f06070 */
[----:B------:R-:W-:Y:S01]  /*1ba90*/  ISETP.GE.U32.AND.EX P1, PT, R60, R47, PT, P1 ;  /* 0x0000002f3c00720c */ /* 0x000fe20003f26110 */
[----:B------:R-:W-:Y:S01]  /*1baa0*/  IMAD.X R0, R11, 0x1, R0, P6 ;  /* 0x000000010b007824 */ /* 0x000fe200030e0600 */
[----:B------:R-:W-:-:S02]  /*1bab0*/  ISETP.GE.U32.AND.EX P6, PT, R12, R29, PT, P0 ;  /* 0x0000001d0c00720c */ /* 0x000fc40003fc6100 */
[----:B------:R-:W-:Y:S02]  /*1bac0*/  ISETP.GE.U32.AND P0, PT, R16, R42, PT ;  /* 0x0000002a1000720c */ /* 0x000fe40003f06070 */
[----:B------:R-:W-:Y:S02]  /*1bad0*/  SEL R10, RZ, 0x1, P1 ;  /* 0x00000001ff0a7807 */ /* 0x000fe40000800000 */
[----:B------:R-:W-:Y:S02]  /*1bae0*/  SEL R21, RZ, 0xffffffff, P6 ;  /* 0xffffffffff157807 */ /* 0x000fe40003000000 */
[----:B------:R-:W-:Y:S02]  /*1baf0*/  IADD3.X R23, R36, -0x1, R13, P5, P2 ;  /* 0xffffffff24177810 */ /* 0x000fe40002fe440d */
[----:B------:R-:W-:Y:S01]  /*1bb00*/  ISETP.GE.U32.AND.EX P0, PT, R17, R43, PT, P0 ;  /* 0x0000002b1100720c */ /* 0x000fe20003f06100 */
[----:B------:R-:W-:Y:S01]  /*1bb10*/  IMAD.X R11, RZ, RZ, RZ, P3 ;  /* 0x000000ffff0b7224 */ /* 0x000fe200018e06ff */
[----:B------:R-:W-:-:S02]  /*1bb20*/  IADD3 R62, P2, P5, R10, R62, -R57 ;  /* 0x0000003e0a3e7210 */ /* 0x000fc40007d5e839 */
[----:B------:R-:W-:Y:S02]  /*1bb30*/  SEL R10, RZ, 0xffffffff, P1 ;  /* 0xffffffffff0a7807 */ /* 0x000fe40000800000 */
[C-C-:B------:R-:W-:Y:S02]  /*1bb40*/  IADD3 R13, P3, P6, R21.reuse, R30, -R12.reuse ;  /* 0x0000001e150d7210 */ /* 0x140fe40007e7e80c */
[----:B------:R-:W-:Y:S02]  /*1bb50*/  SEL R29, RZ, 0x1, P0 ;  /* 0x00000001ff1d7807 */ /* 0x000fe40000000000 */
[----:B------:R-:W-:Y:S01]  /*1bb60*/  IADD3.X R60, R10, R60, ~R47, P2, P5 ;  /* 0x0000003c0a3c7210 */ /* 0x000fe200017eac2f */
[----:B------:R-:W-:Y:S01]  /*1bb70*/  IMAD.MOV.U32 R10, RZ, RZ, R25 ;  /* 0x000000ffff0a7224 */ /* 0x000fe200078e0019 */
[----:B------:R-:W-:Y:S02]  /*1bb80*/  IADD3.X R21, R21, -0x1, R12, P3, P6 ;  /* 0xffffffff15157810 */ /* 0x000fe40001fec40c */
[----:B------:R-:W-:-:S02]  /*1bb90*/  IADD3 R29, P3, P5, R29, R16, -R42 ;  /* 0x000000101d1d7210 */ /* 0x000fc40007d7e82a */
[----:B------:R-:W-:Y:S01]  /*1bba0*/  SEL R16, RZ, 0xffffffff, P0 ;  /* 0xffffffffff107807 */ /* 0x000fe20000000000 */
[----:B------:R-:W-:Y:S01]  /*1bbb0*/  IMAD.WIDE.U32.X R26, R37, R27, R10, P4 ;  /* 0x0000001b251a7225 */ /* 0x000fe200020e040a */
[----:B------:R-:W-:Y:S02]  /*1bbc0*/  IADD3 R31, P1, R31, R58, RZ ;  /* 0x0000003a1f1f7210 */ /* 0x000fe40007f3e0ff */
[----:B------:R-:W-:Y:S02]  /*1bbd0*/  IADD3 R10, P4, -R29, 0x1, RZ ;  /* 0x000000011d0a7810 */ /* 0x000fe40007f9e1ff */
[----:B------:R-:W-:Y:S02]  /*1bbe0*/  ISETP.GE.U32.AND P0, PT, R18, R55, PT ;  /* 0x000000371200720c */ /* 0x000fe40003f06070 */
[----:B------:R-:W-:Y:S02]  /*1bbf0*/  IADD3.X R43, R16, R17, ~R43, P3, P5 ;  /* 0x00000011102b7210 */ /* 0x000fe40001feac2b */
[----:B------:R-:W-:Y:S01]  /*1bc00*/  IADD3 R46, P2, R46, R67, RZ ;  /* 0x000000432e2e7210 */ /* 0x000fe20007f5e0ff */
[----:B------:R-:W-:Y:S01]  /*1bc10*/  IMAD.X R61, R61, 0x1, R52, P1 ;  /* 0x000000013d3d7824 */ /* 0x000fe200008e0634 */
[----:B------:R-:W-:-:S02]  /*1bc20*/  ISETP.GE.U32.AND P3, PT, R57, R10, PT ;  /* 0x0000000a3900720c */ /* 0x000fc40003f66070 */
[----:B------:R-:W-:Y:S02]  /*1bc30*/  ISETP.GE.U32.AND.EX P0, PT, R19, R23, PT, P0 ;  /* 0x000000171300720c */ /* 0x000fe40003f06100 */
[----:B------:R-:W-:Y:S02]  /*1bc40*/  IADD3.X R10, ~R43, -0x1, RZ, P4, !PT ;  /* 0xffffffff2b0a7810 */ /* 0x000fe400027fe5ff */
[----:B------:R-:W-:Y:S01]  /*1bc50*/  ISETP.GE.U32.AND P1, PT, R26, R13, PT ;  /* 0x0000000d1a00720c */ /* 0x000fe20003f26070 */
[----:B------:R-:W-:Y:S01]  /*1bc60*/  IMAD.X R24, R24, 0x1, R53, P2 ;  /* 0x0000000118187824 */ /* 0x000fe200010e0635 */
[----:B------:R-:W-:Y:S02]  /*1bc70*/  SEL R11, RZ, 0x1, P0 ;  /* 0x00000001ff0b7807 */ /* 0x000fe40000000000 */
[----:B------:R-:W-:Y:S02]  /*1bc80*/  ISETP.GE.U32.AND.EX P2, PT, R47, R10, PT, P3 ;  /* 0x0000000a2f00720c */ /* 0x000fe40003f46130 */
[----:B------:R-:W-:-:S02]  /*1bc90*/  ISETP.GE.U32.AND.EX P1, PT, R27, R21, PT, P1 ;  /* 0x000000151b00720c */ /* 0x000fc40003f26110 */
[----:B------:R-:W-:Y:S02]  /*1bca0*/  IADD3 R12, P3, R29, -0x1, RZ ;  /* 0xffffffff1d0c7810 */ /* 0x000fe40007f7e0ff */
[----:B------:R-:W-:Y:S02]  /*1bcb0*/  IADD3 R55, P5, P6, R11, R18, -R55 ;  /* 0x000000120b377210 */ /* 0x000fe40007ebe837 */
[----:B------:R-:W-:Y:S01]  /*1bcc0*/  SEL R11, RZ, 0x1, P1 ;  /* 0x00000001ff0b7807 */ /* 0x000fe20000800000 */
[----:B------:R-:W-:Y:S01]  /*1bcd0*/  IMAD.X R10, RZ, RZ, R43, P3 ;  /* 0x000000ffff0a7224 */ /* 0x000fe200018e062b */
[----:B------:R-:W-:Y:S02]  /*1bce0*/  SEL R17, RZ, 0xffffffff, P0 ;  /* 0xffffffffff117807 */ /* 0x000fe40000000000 */
[----:B------:R-:W-:Y:S02]  /*1bcf0*/  SEL R12, R29, R12, !P2 ;  /* 0x0000000c1d0c7207 */ /* 0x000fe40005000000 */
[----:B------:R-:W-:-:S02]  /*1bd00*/  IADD3 R16, P3, P4, R11, R26, -R13 ;  /* 0x0000001a0b107210 */ /* 0x000fc40007c7e80d */
[----:B------:R-:W-:Y:S02]  /*1bd10*/  IADD3.X R22, R17, R19, ~R23, P5, P6 ;  /* 0x0000001311167210 */ /* 0x000fe40002fecc17 */
[----:B------:R-:W-:Y:S02]  /*1bd20*/  IADD3 R12, P6, R12, R57, RZ ;  /* 0x000000390c0c7210 */ /* 0x000fe40007fde0ff */
[----:B------:R-:W-:Y:S02]  /*1bd30*/  SEL R26, RZ, 0xffffffff, P1 ;  /* 0xffffffffff1a7807 */ /* 0x000fe40000800000 */
[----:B------:R-:W-:Y:S02]  /*1bd40*/  SEL R10, R43, R10, !P2 ;  /* 0x0000000a2b0a7207 */ /* 0x000fe40005000000 */
[----:B------:R-:W-:Y:S02]  /*1bd50*/  IADD3 R11, P5, -R16, 0x1, RZ ;  /* 0x00000001100b7810 */ /* 0x000fe40007fbe1ff */
[----:B------:R-:W-:Y:S01]  /*1bd60*/  IADD3.X R26, R26, R27, ~R21, P3, P4 ;  /* 0x0000001b1a1a7210 */ /* 0x000fe20001fe8c15 */
[----:B------:R-:W-:Y:S01]  /*1bd70*/  IMAD.X R47, R10, 0x1, R47, P6 ;  /* 0x000000010a2f7824 */ /* 0x000fe200030e062f */
[----:B------:R-:W-:-:S02]  /*1bd80*/  ISETP.GE.U32.AND P2, PT, R46, R11, PT ;  /* 0x0000000b2e00720c */ /* 0x000fc40003f46070 */
[----:B------:R-:W-:Y:S02]  /*1bd90*/  ISETP.GE.U32.AND P1, PT, R12, R55, PT ;  /* 0x000000370c00720c */ /* 0x000fe40003f26070 */
[----:B------:R-:W-:Y:S02]  /*1bda0*/  IADD3 R11, P3, R16, -0x1, RZ ;  /* 0xffffffff100b7810 */ /* 0x000fe40007f7e0ff */
[----:B------:R-:W-:Y:S02]  /*1bdb0*/  IADD3.X R10, ~R26, -0x1, RZ, P5, !PT ;  /* 0xffffffff1a0a7810 */ /* 0x000fe40002ffe5ff */
[----:B------:R-:W-:Y:S02]  /*1bdc0*/  ISETP.GE.U32.AND P0, PT, R62, R29, PT ;  /* 0x0000001d3e00720c */ /* 0x000fe40003f06070 */
[----:B------:R-:W-:Y:S01]  /*1bdd0*/  ISETP.GE.U32.AND.EX P1, PT, R47, R22, PT, P1 ;  /* 0x000000162f00720c */ /* 0x000fe20003f26110 */
[----:B------:R-:W-:Y:S01]  /*1bde0*/  IMAD.X R13, RZ, RZ, R26, P3 ;  /* 0x000000ffff0d7224 */ /* 0x000fe200018e061a */
[----:B------:R-:W-:-:S02]  /*1bdf0*/  ISETP.GE.U32.AND.EX P2, PT, R24, R10, PT, P2 ;  /* 0x0000000a1800720c */ /* 0x000fc40003f46120 */
[----:B------:R-:W-:Y:S02]  /*1be00*/  ISETP.GE.U32.AND.EX P0, PT, R60, R43, PT, P0 ;  /* 0x0000002b3c00720c */ /* 0x000fe40003f06100 */
[----:B------:R-:W-:Y:S02]  /*1be10*/  SEL R17, RZ, 0x1, P1 ;  /* 0x00000001ff117807 */ /* 0x000fe40000800000 */
[----:B------:R-:W-:Y:S02]  /*1be20*/  SEL R11, R16, R11, !P2 ;  /* 0x0000000b100b7207 */ /* 0x000fe40005000000 */
[----:B------:R-:W-:Y:S02]  /*1be30*/  SEL R21, RZ, 0x1, P0 ;  /* 0x00000001ff157807 */ /* 0x000fe40000000000 */
[----:B------:R-:W-:Y:S02]  /*1be40*/  SEL R19, RZ, 0xffffffff, P0 ;  /* 0xffffffffff137807 */ /* 0x000fe40000000000 */
[----:B------:R-:W-:-:S02]  /*1be50*/  SEL R13, R26, R13, !P2 ;  /* 0x0000000d1a0d7207 */ /* 0x000fc40005000000 */
[----:B------:R-:W-:Y:S02]  /*1be60*/  IADD3 R17, P0, P2, R17, R12, -R55 ;  /* 0x0000000c11117210 */ /* 0x000fe40007a1e837 */
[----:B------:R-:W-:Y:S02]  /*1be70*/  SEL R12, RZ, 0xffffffff, P1 ;  /* 0xffffffffff0c7807 */ /* 0x000fe40000800000 */
[----:B------:R-:W-:Y:S02]  /*1be80*/  IADD3 R46, P1, R11, R46, RZ ;  /* 0x0000002e0b2e7210 */ /* 0x000fe40007f3e0ff */
[----:B------:R-:W-:Y:S02]  /*1be90*/  IADD3 R10, P3, -R55, 0x1, RZ ;  /* 0x00000001370a7810 */ /* 0x000fe40007f7e1ff */
[----:B------:R-:W-:Y:S01]  /*1bea0*/  IADD3 R21, P4, P5, R21, R62, -R29 ;  /* 0x0000003e15157210 */ /* 0x000fe20007d9e81d */
[----:B------:R-:W-:Y:S01]  /*1beb0*/  IMAD.X R13, R13, 0x1, R24, P1 ;  /* 0x000000010d0d7824 */ /* 0x000fe200008e0618 */
[----:B------:R-:W-:-:S02]  /*1bec0*/  IADD3.X R11, R12, R47, ~R22, P0, P2 ;  /* 0x0000002f0c0b7210 */ /* 0x000fc400007e4c16 */
[----:B------:R-:W-:Y:S02]  /*1bed0*/  IADD3 R12, P2, -R17, 0x1, RZ ;  /* 0x00000001110c7810 */ /* 0x000fe40007f5e1ff */
[----:B------:R-:W-:Y:S02]  /*1bee0*/  ISETP.GE.U32.AND P1, PT, R46, R10, PT ;  /* 0x0000000a2e00720c */ /* 0x000fe40003f26070 */
[----:B------:R-:W-:Y:S02]  /*1bef0*/  IADD3.X R60, R19, R60, ~R43, P4, P5 ;  /* 0x0000003c133c7210 */ /* 0x000fe400027eac2b */
[----:B------:R-:W-:Y:S02]  /*1bf00*/  IADD3.X R10, ~R22, -0x1, RZ, P3, !PT ;  /* 0xffffffff160a7810 */ /* 0x000fe40001ffe5ff */
[----:B------:R-:W-:Y:S02]  /*1bf10*/  IADD3 R19, P3, R55, -0x1, RZ ;  /* 0xffffffff37137810 */ /* 0x000fe40007f7e0ff */
[----:B------:R-:W-:-:S02]  /*1bf20*/  ISETP.GE.U32.AND P0, PT, R31, R12, PT ;  /* 0x0000000c1f00720c */ /* 0x000fc40003f06070 */
[----:B------:R-:W-:Y:S01]  /*1bf30*/  IADD3.X R12, ~R11, -0x1, RZ, P2, !PT ;  /* 0xffffffff0b0c7810 */ /* 0x000fe200017fe5ff */
[----:B------:R-:W-:Y:S01]  /*1bf40*/  IMAD.X R18, RZ, RZ, R22, P3 ;  /* 0x000000ffff127224 */ /* 0x000fe200018e0616 */
[----:B------:R-:W-:Y:S02]  /*1bf50*/  ISETP.GE.U32.AND.EX P1, PT, R13, R10, PT, P1 ;  /* 0x0000000a0d00720c */ /* 0x000fe40003f26110 */
[----:B------:R-:W-:Y:S02]  /*1bf60*/  IADD3 R20, P2, R17, -0x1, RZ ;  /* 0xffffffff11147810 */ /* 0x000fe40007f5e0ff */
[----:B------:R-:W-:Y:S02]  /*1bf70*/  ISETP.GE.U32.AND.EX P0, PT, R61, R12, PT, P0 ;  /* 0x0000000c3d00720c */ /* 0x000fe40003f06100 */
[----:B------:R-:W-:Y:S01]  /*1bf80*/  SEL R19, R55, R19, !P1 ;  /* 0x0000001337137207 */ /* 0x000fe20004800000 */
[----:B------:R-:W-:Y:S01]  /*1bf90*/  IMAD.X R12, RZ, RZ, R11, P2 ;  /* 0x000000ffff0c7224 */ /* 0x000fe200010e060b */
[----:B------:R-:W-:-:S02]  /*1bfa0*/  SEL R18, R22, R18, !P1 ;  /* 0x0000001216127207 */ /* 0x000fc40004800000 */
[----:B------:R-:W-:Y:S02]  /*1bfb0*/  IADD3 R10, P1, -R21, 0x1, RZ ;  /* 0x00000001150a7810 */ /* 0x000fe40007f3e1ff */
[----:B------:R-:W-:Y:S02]  /*1bfc0*/  SEL R20, R17, R20, !P0 ;  /* 0x0000001411147207 */ /* 0x000fe40004000000 */
[----:B------:R-:W-:Y:S02]  /*1bfd0*/  IADD3 R19, P2, R19, R46, RZ ;  /* 0x0000002e13137210 */ /* 0x000fe40007f5e0ff */
[----:B------:R-:W-:Y:S02]  /*1bfe0*/  IADD3 R16, P3, R21, -0x1, RZ ;  /* 0xffffffff15107810 */ /* 0x000fe40007f7e0ff */
[----:B------:R-:W-:Y:S02]  /*1bff0*/  SEL R12, R11, R12, !P0 ;  /* 0x0000000c0b0c7207 */ /* 0x000fe40004000000 */
[----:B------:R-:W-:Y:S01]  /*1c000*/  IADD3.X R11, ~R60, -0x1, RZ, P1, !PT ;  /* 0xffffffff3c0b7810 */ /* 0x000fe20000ffe5ff */
[----:B------:R-:W-:Y:S01]  /*1c010*/  IMAD.X R18, R18, 0x1, R13, P2 ;  /* 0x0000000112127824 */ /* 0x000fe200010e060d */
[----:B------:R-:W-:Y:S01]  /*1c020*/  IADD3 R20, P1, R20, R31, RZ ;  /* 0x0000001f14147210 */ /* 0x000fe20007f3e0ff */
[----:B------:R-:W-:Y:S01]  /*1c030*/  IMAD.X R17, RZ, RZ, R60, P3 ;  /* 0x000000ffff117224 */ /* 0x000fe200018e063c */
[----:B------:R-:W-:-:S02]  /*1c040*/  ISETP.GE.U32.AND P0, PT, R49, R10, PT ;  /* 0x0000000a3100720c */ /* 0x000fc40003f06070 */
[----:B------:R-:W-:Y:S01]  /*1c050*/  IADD3 R10, P3, -R19, 0x1, RZ ;  /* 0x00000001130a7810 */ /* 0x000fe20007f7e1ff */
[----:B------:R-:W-:Y:S01]  /*1c060*/  UIADD3 UR4, UR4, 0x4, URZ ;  /* 0x0000000404047890 */ /* 0x000fe2000fffe03f */
[----:B------:R-:W-:Y:S01]  /*1c070*/  ISETP.GE.U32.AND.EX P0, PT, R50, R11, PT, P0 ;  /* 0x0000000b3200720c */ /* 0x000fe20003f06100 */
[----:B------:R-:W-:Y:S01]  /*1c080*/  IMAD.X R61, R12, 0x1, R61, P1 ;  /* 0x000000010c3d7824 */ /* 0x000fe200008e063d */
[----:B------:R-:W-:Y:S02]  /*1c090*/  ISETP.GE.U32.AND P1, PT, R9, R10, PT ;  /* 0x0000000a0900720c */ /* 0x000fe40003f26070 */
[----:B------:R-:W-:Y:S01]  /*1c0a0*/  IADD3.X R11, ~R18, -0x1, RZ, P3, !PT ;  /* 0xffffffff120b7810 */ /* 0x000fe20001ffe5ff */
[----:B------:R-:W-:Y:S01]  /*1c0b0*/  UISETP.GE.U32.AND UP0, UPT, UR4, UR11, UPT ;  /* 0x0000000b0400728c */ /* 0x000fe2000bf06070 */
[----:B------:R-:W-:Y:S02]  /*1c0c0*/  IADD3 R13, P2, -R20, 0x1, RZ ;  /* 0x00000001140d7810 */ /* 0x000fe40007f5e1ff */
[----:B------:R-:W-:-:S02]  /*1c0d0*/  ISETP.GE.U32.AND.EX P1, PT, R0, R11, PT, P1 ;  /* 0x0000000b0000720c */ /* 0x000fc40003f26110 */
[----:B------:R-:W-:Y:S02]  /*1c0e0*/  IADD3 R10, P4, R19, -0x1, RZ ;  /* 0xffffffff130a7810 */ /* 0x000fe40007f9e0ff */
[----:B------:R-:W-:Y:S02]  /*1c0f0*/  SEL R16, R21, R16, !P0 ;  /* 0x0000001015107207 */ /* 0x000fe40004000000 */
[----:B------:R-:W-:Y:S02]  /*1c100*/  SEL R17, R60, R17, !P0 ;  /* 0x000000113c117207 */ /* 0x000fe40004000000 */
[----:B------:R-:W-:Y:S02]  /*1c110*/  ISETP.GE.U32.AND P0, PT, R2, R13, PT ;  /* 0x0000000d0200720c */ /* 0x000fe40003f06070 */
[----:B------:R-:W-:Y:S02]  /*1c120*/  IADD3.X R12, ~R61, -0x1, RZ, P2, !PT ;  /* 0xffffffff3d0c7810 */ /* 0x000fe400017fe5ff */
[----:B------:R-:W-:-:S02]  /*1c130*/  IADD3 R13, P3, R20, -0x1, RZ ;  /* 0xffffffff140d7810 */ /* 0x000fc40007f7e0ff */
[----:B------:R-:W-:Y:S02]  /*1c140*/  SEL R10, R19, R10, !P1 ;  /* 0x0000000a130a7207 */ /* 0x000fe40004800000 */
[----:B------:R-:W-:Y:S01]  /*1c150*/  PLOP3.LUT P5, PT, PT, PT, UP0, 0x80, 0x0 ;  /* 0x000000000000781c */ /* 0x000fe20003faf008 */
[----:B------:R-:W-:Y:S01]  /*1c160*/  IMAD.X R11, RZ, RZ, R18, P4 ;  /* 0x000000ffff0b7224 */ /* 0x000fe200020e0612 */
[----:B------:R-:W-:Y:S02]  /*1c170*/  ISETP.GE.U32.AND.EX P0, PT, R3, R12, PT, P0 ;  /* 0x0000000c0300720c */ /* 0x000fe40003f06100 */
[----:B------:R-:W-:Y:S01]  /*1c180*/  IADD3 R9, P4, R10, R9, RZ ;  /* 0x000000090a097210 */ /* 0x000fe20007f9e0ff */
[----:B------:R-:W-:Y:S01]  /*1c190*/  IMAD.X R10, RZ, RZ, R61, P3 ;  /* 0x000000ffff0a7224 */ /* 0x000fe200018e063d */
[----:B------:R-:W-:Y:S02]  /*1c1a0*/  SEL R13, R20, R13, !P0 ;  /* 0x0000000d140d7207 */ /* 0x000fe40004000000 */
[----:B------:R-:W-:-:S02]  /*1c1b0*/  SEL R11, R18, R11, !P1 ;  /* 0x0000000b120b7207 */ /* 0x000fc40004800000 */
[----:B------:R-:W-:Y:S02]  /*1c1c0*/  IADD3 R49, P2, R16, R49, RZ ;  /* 0x0000003110317210 */ /* 0x000fe40007f5e0ff */
[----:B------:R-:W-:Y:S02]  /*1c1d0*/  IADD3 R2, P1, R13, R2, RZ ;  /* 0x000000020d027210 */ /* 0x000fe40007f3e0ff */
[----:B------:R-:W-:Y:S02]  /*1c1e0*/  IADD3 R38, P3, R38, 0x60, RZ ;  /* 0x0000006026267810 */ /* 0x000fe40007f7e0ff */
[----:B------:R-:W-:Y:S01]  /*1c1f0*/  SEL R10, R61, R10, !P0 ;  /* 0x0000000a3d0a7207 */ /* 0x000fe20004000000 */
[----:B------:R-:W-:Y:S01]  /*1c200*/  UIADD3 UR5, UR5, 0x60, URZ ;  /* 0x0000006005057890 */ /* 0x000fe2000fffe03f */
[----:B------:R-:W-:Y:S02]  /*1c210*/  IMAD.X R50, R17, 0x1, R50, P2 ;  /* 0x0000000111327824 */ /* 0x000fe400010e0632 */
[----:B------:R-:W-:-:S02]  /*1c220*/  IMAD.X R39, RZ, RZ, R39, P3 ;  /* 0x000000ffff277224 */ /* 0x000fc400018e0627 */
[----:B------:R-:W-:Y:S02]  /*1c230*/  IMAD.X R0, R11, 0x1, R0, P4 ;  /* 0x000000010b007824 */ /* 0x000fe400020e0600 */
[----:B------:R-:W-:Y:S01]  /*1c240*/  IMAD.X R3, R10, 0x1, R3, P1 ;  /* 0x000000010a037824 */ /* 0x000fe200008e0603 */
[----:B------:R-:W-:Y:S06]  /*1c250*/  @!P5 BRA `(.L_x_13) ;  /* 0xffffffb4009cd947 */ /* 0x000fec000383ffff */
.L_x_12:
[----:B------:R-:W-:-:S06]  /*1c260*/  UISETP.GE.U32.AND UP0, UPT, UR11, UR7, UPT ;  /* 0x000000070b00728c */ /* 0x000fcc000bf06070 */
[----:B------:R-:W-:-:S13]  /*1c270*/  PLOP3.LUT P0, PT, PT, PT, UP0, 0x80, 0x0 ;  /* 0x000000000000781c */ /* 0x000fda0003f0f008 */
[----:B------:R-:W-:Y:S05]  /*1c280*/  @P0 BRA `(.L_x_14) ;  /* 0x0000001000e80947 */ /* 0x000fea0003800000 */
[----:B------:R-:W-:Y:S01]  /*1c290*/  USHF.R.U64 UR10, UR7, 0x2, URZ ;  /* 0x00000002070a7899 */ /* 0x000fe2000800123f */
[----:B------:R-:W-:Y:S01]  /*1c2a0*/  UMOV UR4, URZ ;  /* 0x0000003f00047c82 */ /* 0x000fe20008000000 */
[----:B------:R-:W-:Y:S02]  /*1c2b0*/  ULDC.64 UR12, c[0x0][0x250] ;  /* 0x00009400000c7ab9 */ /* 0x000fe40000000a00 */
[----:B------:R-:W-:-:S04]  /*1c2c0*/  UIMAD.WIDE.U32 UR8, UR10, 0xc, UR8 ;  /* 0x0000000c0a0878a5 */ /* 0x000fc8000f8e0008 */
[----:B------:R-:W-:Y:S02]  /*1c2d0*/  UIADD3 UR4, UR4, UR9, URZ ;  /* 0x0000000904047290 */ /* 0x000fe4000fffe03f */
[----:B------:R-:W-:-:S04]  /*1c2e0*/  ULEA UR5, UP0, UR8, UR12, 0x3 ;  /* 0x0000000c08057291 */ /* 0x000fc8000f80183f */
[----:B------:R-:W-:Y:S02]  /*1c2f0*/  ULEA.HI.X UR8, UR8, UR13, UR4, 0x3, UP0 ;  /* 0x0000000d08087291 */ /* 0x000fe400080f1c04 */
[----:B------:R-:W-:Y:S02]  /*1c300*/  UIADD3 UR5, UP0, UR5, 0x10, URZ ;  /* 0x0000001005057890 */ /* 0x000fe4000ff1e03f */
[----:B------:R-:W-:Y:S02]  /*1c310*/  UIMAD UR4, UR10, 0x60, UR6 ;  /* 0x000000600a0478a4 */ /* 0x000fe4000f8e0206 */
[----:B------:R-:W-:Y:S02]  /*1c320*/  UIADD3.X UR8, URZ, UR8, URZ, UP0, !UPT ;  /* 0x000000083f087290 */ /* 0x000fe400087fe43f */
[----:B------:R-:W-:Y:S01]  /*1c330*/  IMAD.U32 R12, RZ, RZ, UR5 ;  /* 0x00000005ff0c7e24 */ /* 0x000fe2000f8e00ff */
[----:B------:R-:W-:-:S03]  /*1c340*/  UIADD3 UR4, UR4, 0x10, URZ ;  /* 0x0000001004047890 */ /* 0x000fc6000fffe03f */
[----:B------:R-:W-:-:S09]  /*1c350*/  IMAD.U32 R13, RZ, RZ, UR8 ;  /* 0x00000008ff0d7e24 */ /* 0x000fd2000f8e00ff */
.L_x_15:
[----:B------:R-:W2:Y:S04]  /*1c360*/  LDL.64 R20, [UR4+-0x10] ;  /* 0xfffff004ff147983 */ /* 0x000ea80008100a00 */
[----:B------:R-:W2:Y:S04]  /*1c370*/  LDG.E.64 R22, desc[UR22][R12.64+-0x10] ;  /* 0xfffff0160c167981 */ /* 0x000ea8000c1e1b00 */
[----:B------:R-:W3:Y:S04]  /*1c380*/  LDL.64 R16, [UR4+-0x8] ;  /* 0xfffff804ff107983 */ /* 0x000ee80008100a00 */
[----:B------:R-:W4:Y:S04]  /*1c390*/  LDG.E.64 R30, desc[UR22][R12.64+-0x8] ;  /* 0xfffff8160c1e7981 */ /* 0x000f28000c1e1b00 */
[----:B------:R-:W5:Y:S04]  /*1c3a0*/  LDL.64 R18, [UR4] ;  /* 0x00000004ff127983 */ /* 0x000f680008100a00 */
[----:B------:R-:W5:Y:S01]  /*1c3b0*/  LDG.E.64 R10, desc[UR22][R12.64] ;  /* 0x000000160c0a7981 */ /* 0x000f62000c1e1b00 */
        /* <DEDUP_REMOVED lines=8> */
[----:B------:R-:W-:Y:S01]  /*1c440*/  IMAD.MOV.U32 R36, RZ, RZ, R27 ;  /* 0x000000ffff247224 */ /* 0x000fe200078e001b */
[----:B------:R-:W-:Y:S01]  /*1c450*/  ISETP.GE.U32.AND P0, PT, R28, R24, PT ;  /* 0x000000181c00720c */ /* 0x000fe20003f06070 */
[----:B---3--:R-:W-:Y:S01]  /*1c460*/  IMAD.WIDE.U32 R26, R17, R22, RZ ;  /* 0x00000016111a7225 */ /* 0x008fe200078e00ff */
[----:B------:R-:W-:-:S03]  /*1c470*/  IADD3 R24, R29, R24, R25 ;  /* 0x000000181d187210 */ /* 0x000fc60007ffe019 */
[----:B------:R-:W-:Y:S01]  /*1c480*/  IMAD.X R37, RZ, RZ, RZ, P1 ;  /* 0x000000ffff257224 */ /* 0x000fe200008e06ff */
[----:B------:R-:W-:Y:S01]  /*1c490*/  ISETP.GE.U32.AND.EX P0, PT, R24, R25, PT, P0 ;  /* 0x000000191800720c */ /* 0x000fe20003f06100 */
[----:B------:R-:W-:-:S03]  /*1c4a0*/  IMAD.WIDE.U32 R26, P6, R16, R23, R26 ;  /* 0x00000017101a7225 */ /* 0x000fc600078c001a */
[----:B------:R-:W-:Y:S01]  /*1c4b0*/  SEL R43, RZ, 0xffffffff, P0 ;  /* 0xffffffffff2b7807 */ /* 0x000fe20000000000 */
[----:B------:R-:W-:-:S03]  /*1c4c0*/  IMAD.WIDE.U32.X R36, R21, R23, R36, P2 ;  /* 0x0000001715247225 */ /* 0x000fc600010e0424 */
[----:B------:R-:W-:Y:S01]  /*1c4d0*/  IADD3 R41, P0, P1, R43, R28, -R24 ;  /* 0x0000001c2b297210 */ /* 0x000fe2000791e818 */
[----:B------:R-:W-:-:S03]  /*1c4e0*/  IMAD.WIDE.U32 R28, R16, R22, RZ ;  /* 0x00000016101c7225 */ /* 0x000fc600078e00ff */
[----:B------:R-:W-:Y:S01]  /*1c4f0*/  IADD3.X R43, R43, -0x1, R24, P0, P1 ;  /* 0xffffffff2b2b7810 */ /* 0x000fe200007e2418 */
[----:B----4-:R-:W-:Y:S01]  /*1c500*/  IMAD.WIDE.U32 R34, R21, R30, RZ ;  /* 0x0000001e15227225 */ /* 0x010fe200078e00ff */
[----:B------:R-:W-:Y:S02]  /*1c510*/  ISETP.GE.U32.AND P1, PT, R36, R41, PT ;  /* 0x000000292400720c */ /* 0x000fe40003f26070 */
[----:B------:R-:W-:Y:S01]  /*1c520*/  IADD3 R29, P2, R29, R26, RZ ;  /* 0x0000001a1d1d7210 */ /* 0x000fe20007f5e0ff */
[----:B------:R-:W-:Y:S01]  /*1c530*/  IMAD.WIDE.U32 R24, R28, 0x1, RZ ;  /* 0x000000011c187825 */ /* 0x000fe200078e00ff */
[----:B------:R-:W-:-:S03]  /*1c540*/  ISETP.GE.U32.AND.EX P1, PT, R37, R43, PT, P1 ;  /* 0x0000002b2500720c */ /* 0x000fc60003f26110 */
[----:B------:R-:W-:Y:S01]  /*1c550*/  IMAD.WIDE.U32 R38, R20, R30, RZ ;  /* 0x0000001e14267225 */ /* 0x000fe200078e00ff */
[-C--:B------:R-:W-:Y:S02]  /*1c560*/  ISETP.GE.U32.AND P0, PT, R24, R28.reuse, PT ;  /* 0x0000001c1800720c */ /* 0x080fe40003f06070 */
[----:B------:R-:W-:Y:S01]  /*1c570*/  IADD3 R42, R25, R28, R29 ;  /* 0x0000001c192a7210 */ /* 0x000fe20007ffe01d */
[----:B------:R-:W-:Y:S01]  /*1c580*/  IMAD.WIDE.U32 R34, P3, R20, R31, R34 ;  /* 0x0000001f14227225 */ /* 0x000fe20007860022 */
[----:B------:R-:W-:Y:S02]  /*1c590*/  SEL R33, RZ, 0x1, P1 ;  /* 0x00000001ff217807 */ /* 0x000fe40000800000 */
[----:B------:R-:W-:Y:S01]  /*1c5a0*/  ISETP.GE.U32.AND.EX P0, PT, R42, R29, PT, P0 ;  /* 0x0000001d2a00720c */ /* 0x000fe20003f06100 */
[----:B------:R-:W-:Y:S01]  /*1c5b0*/  IMAD.WIDE.U32 R28, R38, 0x1, RZ ;  /* 0x00000001261c7825 */ /* 0x000fe200078e00ff */
[----:B------:R-:W-:Y:S02]  /*1c5c0*/  SEL R25, RZ, 0xffffffff, P1 ;  /* 0xffffffffff197807 */ /* 0x000fe40000800000 */
[----:B------:R-:W-:Y:S01]  /*1c5d0*/  IADD3 R39, P1, R39, R34, RZ ;  /* 0x0000002227277210 */ /* 0x000fe20007f3e0ff */
[----:B------:R-:W-:Y:S01]  /*1c5e0*/  IMAD.MOV.U32 R40, RZ, RZ, R27 ;  /* 0x000000ffff287224 */ /* 0x000fe200078e001b */
[----:B------:R-:W-:Y:S01]  /*1c5f0*/  IADD3 R33, P4, P5, R33, R36, -R41 ;  /* 0x0000002421217210 */ /* 0x000fe20007d9e829 */
[----:B------:R-:W-:Y:S01]  /*1c600*/  IMAD.X R41, RZ, RZ, RZ, P6 ;  /* 0x000000ffff297224 */ /* 0x000fe200030e06ff */
[----:B------:R-:W-:-:S02]  /*1c610*/  SEL R53, RZ, 0xffffffff, P0 ;  /* 0xffffffffff357807 */ /* 0x000fc40000000000 */
[-C--:B------:R-:W-:Y:S01]  /*1c620*/  ISETP.GE.U32.AND P0, PT, R28, R38.reuse, PT ;  /* 0x000000261c00720c */ /* 0x080fe20003f06070 */
[----:B------:R-:W-:Y:S01]  /*1c630*/  IMAD.WIDE.U32.X R26, R17, R23, R40, P2 ;  /* 0x00000017111a7225 */ /* 0x000fe200010e0428 */
[----:B------:R-:W-:Y:S02]  /*1c640*/  IADD3 R34, R29, R38, R39 ;  /* 0x000000261d227210 */ /* 0x000fe40007ffe027 */
[----:B------:R-:W-:Y:S01]  /*1c650*/  IADD3.X R32, R25, R37, ~R43, P4, P5 ;  /* 0x0000002519207210 */ /* 0x000fe200027eac2b */
[----:B------:R-:W-:Y:S01]  /*1c660*/  IMAD.X R41, RZ, RZ, RZ, P3 ;  /* 0x000000ffff297224 */ /* 0x000fe200018e06ff */
[--C-:B------:R-:W-:Y:S01]  /*1c670*/  IADD3 R45, P4, P5, R53, R24, -R42.reuse ;  /* 0x00000018352d7210 */ /* 0x100fe20007d9e82a */
[-C--:B------:R-:W-:Y:S01]  /*1c680*/  IMAD.WIDE.U32 R24, R17, R30.reuse, RZ ;  /* 0x0000001e11187225 */ /* 0x080fe200078e00ff */
[----:B------:R-:W-:Y:S02]  /*1c690*/  ISETP.GE.U32.AND.EX P0, PT, R34, R39, PT, P0 ;  /* 0x000000272200720c */ /* 0x000fe40003f06100 */
[----:B------:R-:W-:Y:S01]  /*1c6a0*/  IADD3.X R53, R53, -0x1, R42, P4, P5 ;  /* 0xffffffff35357810 */ /* 0x000fe200027ea42a */
[----:B------:R-:W-:Y:S01]  /*1c6b0*/  IMAD.WIDE.U32 R38, R16, R30, RZ ;  /* 0x0000001e10267225 */ /* 0x000fe200078e00ff */
[----:B------:R-:W-:-:S02]  /*1c6c0*/  SEL R51, RZ, 0xffffffff, P0 ;  /* 0xffffffffff337807 */ /* 0x000fc40000000000 */
[----:B------:R-:W-:Y:S01]  /*1c6d0*/  ISETP.GE.U32.AND P0, PT, R26, R45, PT ;  /* 0x0000002d1a00720c */ /* 0x000fe20003f06070 */
[----:B------:R-:W-:Y:S01]  /*1c6e0*/  IMAD.WIDE.U32 R24, P4, R16, R31, R24 ;  /* 0x0000001f10187225 */ /* 0x000fe20007880018 */
[--C-:B------:R-:W-:Y:S02]  /*1c6f0*/  IADD3 R43, P5, P6, R51, R28, -R34.reuse ;  /* 0x0000001c332b7210 */ /* 0x100fe40007ebe822 */
[----:B------:R-:W-:Y:S01]  /*1c700*/  ISETP.GE.U32.AND.EX P0, PT, R27, R53, PT, P0 ;  /* 0x000000351b00720c */ /* 0x000fe20003f06100 */
[----:B------:R-:W-:Y:S01]  /*1c710*/  IMAD.MOV.U32 R40, RZ, RZ, R35 ;  /* 0x000000ffff287224 */ /* 0x000fe200078e0023 */
[----:B------:R-:W-:Y:S01]  /*1c720*/  IADD3 R35, P3, R39, R24, RZ ;  /* 0x0000001827237210 */ /* 0x000fe20007f7e0ff */
[----:B------:R-:W-:Y:S01]  /*1c730*/  IMAD.WIDE.U32 R36, R38, 0x1, RZ ;  /* 0x0000000126247825 */ /* 0x000fe200078e00ff */
[----:B------:R-:W-:Y:S02]  /*1c740*/  IADD3.X R51, R51, -0x1, R34, P5, P6 ;  /* 0xffffffff33337810 */ /* 0x000fe40002fec422 */
[----:B------:R-:W-:Y:S01]  /*1c750*/  SEL R39, RZ, 0x1, P0 ;  /* 0x00000001ff277807 */ /* 0x000fe20000000000 */
[----:B------:R-:W-:Y:S01]  /*1c760*/  IMAD.WIDE.U32.X R28, R21, R31, R40, P1 ;  /* 0x0000001f151c7225 */ /* 0x000fe200008e0428 */
[----:B------:R-:W-:-:S02]  /*1c770*/  ISETP.GE.U32.AND P2, PT, R36, R38, PT ;  /* 0x000000262400720c */ /* 0x000fc40003f46070 */
[----:B------:R-:W-:Y:S01]  /*1c780*/  IADD3 R38, R37, R38, R35 ;  /* 0x0000002625267210 */ /* 0x000fe20007ffe023 */
[----:B-----5:R-:W-:Y:S01]  /*1c790*/  IMAD.WIDE.U32 R40, R19, R30, RZ ;  /* 0x0000001e13287225 */ /* 0x020fe200078e00ff */
[----:B------:R-:W-:Y:S02]  /*1c7a0*/  ISETP.GE.U32.AND P1, PT, R28, R43, PT ;  /* 0x0000002b1c00720c */ /* 0x000fe40003f26070 */
[----:B------:R-:W-:Y:S01]  /*1c7b0*/  ISETP.GE.U32.AND.EX P2, PT, R38, R35, PT, P2 ;  /* 0x000000232600720c */ /* 0x000fe20003f46120 */
[----:B------:R-:W-:Y:S01]  /*1c7c0*/  IMAD.X R35, RZ, RZ, RZ, P4 ;  /* 0x000000ffff237224 */ /* 0x000fe200020e06ff */
[----:B------:R-:W-:Y:S01]  /*1c7d0*/  ISETP.GE.U32.AND.EX P1, PT, R29, R51, PT, P1 ;  /* 0x000000331d00720c */ /* 0x000fe20003f26110 */
[----:B------:R-:W-:Y:S01]  /*1c7e0*/  IMAD.MOV.U32 R34, RZ, RZ, R25 ;  /* 0x000000ffff227224 */ /* 0x000fe200078e0019 */
[----:B------:R-:W-:Y:S02]  /*1c7f0*/  IADD3 R26, P5, P6, R39, R26, -R45 ;  /* 0x0000001a271a7210 */ /* 0x000fe40007ebe82d */
[----:B------:R-:W-:Y:S01]  /*1c800*/  SEL R39, RZ, 0xffffffff, P0 ;  /* 0xffffffffff277807 */ /* 0x000fe20000000000 */
[----:B------:R-:W-:Y:S01]  /*1c810*/  IMAD.WIDE.U32.X R34, R17, R31, R34, P3 ;  /* 0x0000001f11227225 */ /* 0x000fe200018e0422 */
[----:B------:R-:W-:-:S02]  /*1c820*/  SEL R47, RZ, 0xffffffff, P2 ;  /* 0xffffffffff2f7807 */ /* 0x000fc40001000000 */
[----:B------:R-:W-:Y:S02]  /*1c830*/  SEL R37, RZ, 0x1, P1 ;  /* 0x00000001ff257807 */ /* 0x000fe40000800000 */
[----:B------:R-:W-:Y:S01]  /*1c840*/  IADD3.X R27, R39, R27, ~R53, P5, P6 ;  /* 0x0000001b271b7210 */ /* 0x000fe20002fecc35 */
[C---:B------:R-:W-:Y:S01]  /*1c850*/  IMAD.WIDE.U32 R40, P6, R18.reuse, R31, R40 ;  /* 0x0000001f12287225 */ /* 0x040fe200078c0028 */
[--C-:B------:R-:W-:Y:S02]  /*1c860*/  IADD3 R45, P4, P5, R47, R36, -R38.reuse ;  /* 0x000000242f2d7210 */ /* 0x100fe40007d9e826 */
[----:B------:R-:W-:Y:S01]  /*1c870*/  IADD3 R44, P0, P2, R37, R28, -R43 ;  /* 0x0000001c252c7210 */ /* 0x000fe20007a1e82b */
[----:B------:R-:W-:Y:S01]  /*1c880*/  IMAD.WIDE.U32 R36, R18, R30, RZ ;  /* 0x0000001e12247225 */ /* 0x000fe200078e00ff */
[----:B------:R-:W-:Y:S02]  /*1c890*/  SEL R28, RZ, 0xffffffff, P1 ;  /* 0xffffffffff1c7807 */ /* 0x000fe40000800000 */
[----:B------:R-:W-:Y:S01]  /*1c8a0*/  IADD3.X R47, R47, -0x1, R38, P4, P5 ;  /* 0xffffffff2f2f7810 */ /* 0x000fe200027ea426 */
[----:B------:R-:W-:Y:S01]  /*1c8b0*/  IMAD.WIDE.U32 R42, R19, R22, RZ ;  /* 0x00000016132a7225 */ /* 0x000fe200078e00ff */
[----:B------:R-:W-:-:S03]  /*1c8c0*/  ISETP.GE.U32.AND P3, PT, R34, R45, PT ;  /* 0x0000002d2200720c */ /* 0x000fc60003f66070 */
[----:B------:R-:W-:Y:S01]  /*1c8d0*/  IMAD.WIDE.U32 R38, R18, R22, RZ ;  /* 0x0000001612267225 */ /* 0x000fe200078e00ff */
[----:B------:R-:W-:Y:S02]  /*1c8e0*/  IADD3.X R22, R28, R29, ~R51, P0, P2 ;  /* 0x0000001d1c167210 */ /* 0x000fe400007e4c33 */
[----:B------:R-:W-:Y:S01]  /*1c8f0*/  IADD3 R51, P4, R37, R40, RZ ;  /* 0x0000002825337210 */ /* 0x000fe20007f9e0ff */
[----:B------:R-:W-:-:S04]  /*1c900*/  IMAD.WIDE.U32 R28, R36, 0x1, RZ ;  /* 0x00000001241c7825 */ /* 0x000fc800078e00ff */
[----:B------:R-:W-:Y:S01]  /*1c910*/  IMAD.WIDE.U32 R42, P1, R18, R23, R42 ;  /* 0x00000017122a7225 */ /* 0x000fe2000782002a */
[-C--:B------:R-:W-:Y:S02]  /*1c920*/  IADD3 R46, R29, R36.reuse, R51 ;  /* 0x000000241d2e7210 */ /* 0x080fe40007ffe033 */
[----:B------:R-:W-:Y:S01]  /*1c930*/  ISETP.GE.U32.AND P0, PT, R28, R36, PT ;  /* 0x000000241c00720c */ /* 0x000fe20003f06070 */
[----:B------:R-:W-:Y:S01]  /*1c940*/  IMAD.MOV.U32 R24, RZ, RZ, R41 ;  /* 0x000000ffff187224 */ /* 0x000fe200078e0029 */
[----:B------:R-:W-:Y:S01]  /*1c950*/  IADD3 R29, P2, R39, R42, RZ ;  /* 0x0000002a271d7210 */ /* 0x000fe20007f5e0ff */
[----:B------:R-:W-:Y:S01]  /*1c960*/  IMAD.WIDE.U32 R40, R38, 0x1, RZ ;  /* 0x0000000126287825 */ /* 0x000fe200078e00ff */
[----:B------:R-:W-:-:S03]  /*1c970*/  ISETP.GE.U32.AND.EX P0, PT, R46, R51, PT, P0 ;  /* 0x000000332e00720c */ /* 0x000fc60003f06100 */
[----:B------:R-:W-:Y:S01]  /*1c980*/  IMAD.X R37, RZ, RZ, RZ, P1 ;  /* 0x000000ffff257224 */ /* 0x000fe200008e06ff */
[-C--:B------:R-:W-:Y:S01]  /*1c990*/  ISETP.GE.U32.AND P1, PT, R40, R38.reuse, PT ;  /* 0x000000262800720c */ /* 0x080fe20003f26070 */
[----:B------:R-:W-:Y:S01]  /*1c9a0*/  IMAD.X R25, RZ, RZ, RZ, P6 ;  /* 0x000000ffff197224 */ /* 0x000fe200030e06ff */
[----:B------:R-:W-:Y:S01]  /*1c9b0*/  IADD3 R38, R41, R38, R29 ;  /* 0x0000002629267210 */ /* 0x000fe20007ffe01d */
[----:B------:R-:W-:Y:S01]  /*1c9c0*/  IMAD.MOV.U32 R36, RZ, RZ, R43 ;  /* 0x000000ffff247224 */ /* 0x000fe200078e002b */
[----:B------:R-:W-:Y:S01]  /*1c9d0*/  SEL R43, RZ, 0xffffffff, P0 ;  /* 0xffffffffff2b7807 */ /* 0x000fe20000000000 */
[----:B------:R-:W-:Y:S01]  /*1c9e0*/  IMAD.WIDE.U32.X R24, R19, R31, R24, P4 ;  /* 0x0000001f13187225 */ /* 0x000fe200020e0418 */
[----:B------:R-:W-:Y:S02]  /*1c9f0*/  ISETP.GE.U32.AND.EX P1, PT, R38, R29, PT, P1 ;  /* 0x0000001d2600720c */ /* 0x000fe40003f26110 */
[----:B------:R-:W-:Y:S02]  /*1ca00*/  ISETP.GE.U32.AND.EX P0, PT, R35, R47, PT, P3 ;  /* 0x0000002f2300720c */ /* 0x000fe40003f06130 */
[----:B------:R-:W-:-:S02]  /*1ca10*/  SEL R31, RZ, 0xffffffff, P1 ;  /* 0xffffffffff1f7807 */ /* 0x000fc40000800000 */
[----:B------:R-:W-:Y:S01]  /*1ca20*/  IADD3 R39, P1, P3, R43, R28, -R46 ;  /* 0x0000001c2b277210 */ /* 0x000fe20007b3e82e */
[----:B------:R-:W-:Y:S01]  /*1ca30*/  IMAD.WIDE.U32.X R28, R19, R23, R36, P2 ;  /* 0x00000017131c7225 */ /* 0x000fe200010e0424 */
[----:B------:R-:W-:Y:S02]  /*1ca40*/  IADD3 R41, P2, P5, R31, R40, -R38 ;  /* 0x000000281f297210 */ /* 0x000fe40007d5e826 */
[----:B------:R-:W-:Y:S02]  /*1ca50*/  IADD3.X R43, R43, -0x1, R46, P1, P3 ;  /* 0xffffffff2b2b7810 */ /* 0x000fe40000fe642e */
[----:B------:R-:W-:Y:S02]  /*1ca60*/  SEL R30, RZ, 0x1, P0 ;  /* 0x00000001ff1e7807 */ /* 0x000fe40000000000 */
[----:B------:R-:W-:Y:S02]  /*1ca70*/  ISETP.GE.U32.AND P1, PT, R24, R39, PT ;  /* 0x000000271800720c */ /* 0x000fe40003f26070 */
[----:B------:R-:W-:-:S02]  /*1ca80*/  IADD3.X R31, R31, -0x1, R38, P2, P5 ;  /* 0xffffffff1f1f7810 */ /* 0x000fc400017ea426 */
[----:B------:R-:W-:Y:S02]  /*1ca90*/  ISETP.GE.U32.AND P2, PT, R28, R41, PT ;  /* 0x000000291c00720c */ /* 0x000fe40003f46070 */
[----:B------:R-:W-:Y:S02]  /*1caa0*/  IADD3 R30, P4, P3, R30, R34, -R45 ;  /* 0x000000221e1e7210 */ /* 0x000fe40007b9e82d */
[----:B------:R-:W-:Y:S02]  /*1cab0*/  ISETP.GE.U32.AND.EX P1, PT, R25, R43, PT, P1 ;  /* 0x0000002b1900720c */ /* 0x000fe40003f26110 */
[----:B------:R-:W-:Y:S02]  /*1cac0*/  SEL R34, RZ, 0xffffffff, P0 ;  /* 0xffffffffff227807 */ /* 0x000fe40000000000 */
[----:B------:R-:W-:Y:S02]  /*1cad0*/  IADD3 R23, P5, -R44, 0x1, RZ ;  /* 0x000000012c177810 */ /* 0x000fe40007fbe1ff */
[----:B------:R-:W-:-:S02]  /*1cae0*/  ISETP.GE.U32.AND.EX P0, PT, R29, R31, PT, P2 ;  /* 0x0000001f1d00720c */ /* 0x000fc40003f06120 */
[----:B------:R-:W-:Y:S02]  /*1caf0*/  SEL R37, RZ, 0x1, P1 ;  /* 0x00000001ff257807 */ /* 0x000fe40000800000 */
[----:B------:R-:W-:Y:S02]  /*1cb00*/  ISETP.GE.U32.AND P2, PT, R26, R23, PT ;  /* 0x000000171a00720c */ /* 0x000fe40003f46070 */
[----:B------:R-:W-:Y:S02]  /*1cb10*/  SEL R23, RZ, 0x1, P0 ;  /* 0x00000001ff177807 */ /* 0x000fe40000000000 */
[----:B------:R-:W-:Y:S02]  /*1cb20*/  IADD3.X R34, R34, R35, ~R47, P4, P3 ;  /* 0x0000002322227210 */ /* 0x000fe400027e6c2f */
[----:B------:R-:W-:Y:S01]  /*1cb30*/  IADD3 R40, P4, P3, R37, R24, -R39 ;  /* 0x0000001825287210 */ /* 0x000fe20007b9e827 */
[----:B------:R-:W-:Y:S01]  /*1cb40*/  IMAD.WIDE.U32 R38, R19, R10, RZ ;  /* 0x0000000a13267225 */ /* 0x000fe200078e00ff */
[----:B------:R-:W-:-:S02]  /*1cb50*/  SEL R37, RZ, 0xffffffff, P1 ;  /* 0xffffffffff257807 */ /* 0x000fc40000800000 */
[----:B------:R-:W-:Y:S02]  /*1cb60*/  IADD3.X R24, ~R22, -0x1, RZ, P5, !PT ;  /* 0xffffffff16187810 */ /* 0x000fe40002ffe5ff */
[----:B------:R-:W-:Y:S02]  /*1cb70*/  IADD3 R36, P1, P5, R23, R28, -R41 ;  /* 0x0000001c17247210 */ /* 0x000fe40007d3e829 */
[----:B------:R-:W-:Y:S02]  /*1cb80*/  SEL R35, RZ, 0xffffffff, P0 ;  /* 0xffffffffff237807 */ /* 0x000fe40000000000 */
[----:B------:R-:W-:Y:S02]  /*1cb90*/  IADD3 R23, P0, -R30, 0x1, RZ ;  /* 0x000000011e177810 */ /* 0x000fe40007f1e1ff */
[----:B------:R-:W-:Y:S02]  /*1cba0*/  IADD3.X R41, R37, R25, ~R43, P4, P3 ;  /* 0x0000001925297210 */ /* 0x000fe400027e6c2b */
[----:B------:R-:W-:-:S02]  /*1cbb0*/  IADD3.X R35, R35, R29, ~R31, P1, P5 ;  /* 0x0000001d23237210 */ /* 0x000fc40000feac1f */
[----:B------:R-:W-:Y:S02]  /*1cbc0*/  ISETP.GE.U32.AND P3, PT, R36, R23, PT ;  /* 0x000000172400720c */ /* 0x000fe40003f66070 */
[----:B------:R-:W-:Y:S02]  /*1cbd0*/  ISETP.GE.U32.AND P1, PT, R33, R40, PT ;  /* 0x000000282100720c */ /* 0x000fe40003f26070 */
[----:B------:R-:W-:Y:S02]  /*1cbe0*/  IADD3.X R23, ~R34, -0x1, RZ, P0, !PT ;  /* 0xffffffff22177810 */ /* 0x000fe400007fe5ff */
[----:B------:R-:W-:Y:S02]  /*1cbf0*/  IADD3 R43, P4, R44, -0x1, RZ ;  /* 0xffffffff2c2b7810 */ /* 0x000fe40007f9e0ff */
[----:B------:R-:W-:Y:S02]  /*1cc00*/  ISETP.GE.U32.AND.EX P0, PT, R32, R41, PT, P1 ;  /* 0x000000292000720c */ /* 0x000fe40003f06110 */
[----:B------:R-:W-:Y:S01]  /*1cc10*/  ISETP.GE.U32.AND.EX P1, PT, R35, R23, PT, P3 ;  /* 0x000000172300720c */ /* 0x000fe20003f26130 */
[----:B------:R-:W-:Y:S01]  /*1cc20*/  IMAD.X R29, RZ, RZ, R22, P4 ;  /* 0x000000ffff1d7224 */ /* 0x000fe200020e0616 */
[----:B------:R-:W-:-:S02]  /*1cc30*/  IADD3 R45, P3, R30, -0x1, RZ ;  /* 0xffffffff1e2d7810 */ /* 0x000fc40007f7e0ff */
[----:B------:R-:W-:Y:S01]  /*1cc40*/  ISETP.GE.U32.AND.EX P2, PT, R27, R24, PT, P2 ;  /* 0x000000181b00720c */ /* 0x000fe20003f46120 */
[-C--:B------:R-:W-:Y:S01]  /*1cc50*/  IMAD.WIDE.U32 R24, R17, R10.reuse, RZ ;  /* 0x0000000a11187225 */ /* 0x080fe200078e00ff */
[----:B------:R-:W-:Y:S02]  /*1cc60*/  SEL R45, R30, R45, !P1 ;  /* 0x0000002d1e2d7207 */ /* 0x000fe40004800000 */
[----:B------:R-:W-:Y:S01]  /*1cc70*/  SEL R42, R22, R29, !P2 ;  /* 0x0000001d162a7207 */ /* 0x000fe20005000000 */
[----:B------:R-:W-:Y:S01]  /*1cc80*/  IMAD.X R23, RZ, RZ, R34, P3 ;  /* 0x000000ffff177224 */ /* 0x000fe200018e0622 */
[----:B------:R-:W-:Y:S01]  /*1cc90*/  SEL R43, R44, R43, !P2 ;  /* 0x0000002b2c2b7207 */ /* 0x000fe20005000000 */
[----:B------:R-:W-:Y:S01]  /*1cca0*/  IMAD.WIDE.U32 R28, R16, R10, RZ ;  /* 0x0000000a101c7225 */ /* 0x000fe200078e00ff */
[----:B------:R-:W-:Y:S02]  /*1ccb0*/  SEL R44, RZ, 0x1, P0 ;  /* 0x00000001ff2c7807 */ /* 0x000fe40000000000 */
[----:B------:R-:W-:Y:S01]  /*1ccc0*/  SEL R22, R34, R23, !P1 ;  /* 0x0000001722167207 */ /* 0x000fe20004800000 */
[----:B------:R-:W-:Y:S01]  /*1ccd0*/  IMAD.WIDE.U32 R30, P1, R16, R11, R24 ;  /* 0x0000000b101e7225 */ /* 0x000fe20007820018 */
[----:B------:R-:W-:-:S02]  /*1cce0*/  SEL R46, RZ, 0xffffffff, P0 ;  /* 0xffffffffff2e7807 */ /* 0x000fc40000000000 */
[----:B------:R-:W-:Y:S01]  /*1ccf0*/  IADD3 R45, P0, R45, R36, RZ ;  /* 0x000000242d2d7210 */ /* 0x000fe20007f1e0ff */
[----:B------:R-:W-:Y:S01]  /*1cd00*/  IMAD.WIDE.U32 R24, R28, 0x1, RZ ;  /* 0x000000011c187825 */ /* 0x000fe200078e00ff */
[----:B------:R-:W-:Y:S02]  /*1cd10*/  IADD3 R51, P4, R29, R30, RZ ;  /* 0x0000001e1d337210 */ /* 0x000fe40007f9e0ff */
[----:B------:R-:W-:Y:S01]  /*1cd20*/  IADD3 R44, P2, P3, R44, R33, -R40 ;  /* 0x000000212c2c7210 */ /* 0x000fe20007b5e828 */
[----:B------:R-:W-:-:S03]  /*1cd30*/  IMAD.WIDE.U32 R36, R18, R10, RZ ;  /* 0x0000000a12247225 */ /* 0x000fc600078e00ff */
[----:B------:R-:W-:Y:S01]  /*1cd40*/  IADD3.X R46, R46, R32, ~R41, P2, P3 ;  /* 0x000000202e2e7210 */ /* 0x000fe200017e6c29 */
[----:B------:R-:W-:Y:S02]  /*1cd50*/  IMAD.X R16, R22, 0x1, R35, P0 ;  /* 0x0000000116107824 */ /* 0x000fe400000e0623 */
[----:B------:R-:W-:Y:S01]  /*1cd60*/  IMAD.WIDE.U32 R38, P0, R18, R11, R38 ;  /* 0x0000000b12267225 */ /* 0x000fe20007800026 */
[----:B------:R-:W-:-:S03]  /*1cd70*/  IADD3 R18, R25, R28, R51 ;  /* 0x0000001c19127210 */ /* 0x000fc60007ffe033 */
[----:B------:R-:W-:Y:S01]  /*1cd80*/  IMAD.X R23, RZ, RZ, RZ, P1 ;  /* 0x000000ffff177224 */ /* 0x000fe200008e06ff */
[----:B------:R-:W-:Y:S01]  /*1cd90*/  ISETP.GE.U32.AND P1, PT, R24, R28, PT ;  /* 0x0000001c1800720c */ /* 0x000fe20003f26070 */
[----:B------:R-:W-:Y:S01]  /*1cda0*/  IMAD.WIDE.U32 R34, R21, R10, RZ ;  /* 0x0000000a15227225 */ /* 0x000fe200078e00ff */
[----:B------:R-:W-:Y:S02]  /*1cdb0*/  IADD3 R47, P2, R37, R38, RZ ;  /* 0x00000026252f7210 */ /* 0x000fe40007f5e0ff */
[----:B------:R-:W-:Y:S01]  /*1cdc0*/  ISETP.GE.U32.AND.EX P1, PT, R18, R51, PT, P1 ;  /* 0x000000331200720c */ /* 0x000fe20003f26110 */
[----:B------:R-:W-:Y:S02]  /*1cdd0*/  IMAD.MOV.U32 R22, RZ, RZ, R31 ;  /* 0x000000ffff167224 */ /* 0x000fe400078e001f */
[----:B------:R-:W-:-:S04]  /*1cde0*/  IMAD.WIDE.U32 R32, R36, 0x1, RZ ;  /* 0x0000000124207825 */ /* 0x000fc800078e00ff */
        /* <DEDUP_REMOVED lines=11> */
[----:B------:R-:W-:Y:S01]  /*1cea0*/  IMAD.MOV.U32 R38, RZ, RZ, R35 ;  /* 0x000000ffff267224 */ /* 0x000fe200078e0023 */
[----:B------:R-:W-:Y:S01]  /*1ceb0*/  ISETP.GE.U32.AND P1, PT, R36, R30, PT ;  /* 0x0000001e2400720c */ /* 0x000fe20003f26070 */
[-C--:B------:R-:W-:Y:S01]  /*1cec0*/  IMAD.WIDE.U32.X R22, R17, R11.reuse, R22, P4 ;  /* 0x0000000b11167225 */ /* 0x080fe200020e0416 */
[--C-:B------:R-:W-:Y:S02]  /*1ced0*/  IADD3 R35, P4, P5, R33, R24, -R18.reuse ;  /* 0x0000001821237210 */ /* 0x100fe40007d9e812 */
        /* <DEDUP_REMOVED lines=13> */
[----:B------:R-:W-:Y:S02]  /*1cfb0*/  IADD3 R24, P4, P5, R17, R22, -R35 ;  /* 0x0000001611187210 */ /* 0x000fe40007d9e823 */
[----:B------:R-:W-:Y:S02]  /*1cfc0*/  ISETP.GE.U32.AND P1, PT, R18, R33, PT ;  /* 0x000000211200720c */ /* 0x000fe40003f26070 */
        /* <DEDUP_REMOVED lines=32> */
[----:B------:R-:W-:Y:S02]  /*1d1d0*/  IADD3 R43, P3, R43, R26, RZ ;  /* 0x0000001a2b2b7210 */ /* 0x000fe40007f7e0ff */
[----:B------:R-:W-:Y:S01]  /*1d1e0*/  ISETP.GE.U32.AND.EX P1, PT, R16, R11, PT, P1 ;  /* 0x0000000b1000720c */ /* 0x000fe20003f26110 */
[----:B------:R-:W-:Y:S01]  /*1d1f0*/  IMAD.X R17, RZ, RZ, R20, P5 ;  /* 0x000000ffff117224 */ /* 0x000fe200028e0614 */
[----:B------:R-:W-:Y:S01]  /*1d200*/  SEL R19, RZ, 0x1, P0 ;  /* 0x00000001ff137807 */ /* 0x000fe20000000000 */
[----:B------:R-:W-:Y:S01]  /*1d210*/  IMAD.X R42, R42, 0x1, R27, P3 ;  /* 0x000000012a2a7824 */ /* 0x000fe200018e061b */
[----:B------:R-:W-:-:S02]  /*1d220*/  SEL R23, RZ, 0x1, P2 ;  /* 0x00000001ff177807 */ /* 0x000fc40001000000 */
[----:B------:R-:W-:Y:S02]  /*1d230*/  IADD3 R19, P3, P4, R19, R44, -R24 ;  /* 0x0000002c13137210 */ /* 0x000fe40007c7e818 */
[----:B------:R-:W-:Y:S02]  /*1d240*/  SEL R22, R21, R22, !P1 ;  /* 0x0000001615167207 */ /* 0x000fe40004800000 */
[----:B------:R-:W-:Y:S02]  /*1d250*/  SEL R11, RZ, 0xffffffff, P0 ;  /* 0xffffffffff0b7807 */ /* 0x000fe40000000000 */
[----:B------:R-:W-:Y:S02]  /*1d260*/  IADD3 R23, P0, P5, R23, R40, -R28 ;  /* 0x0000002817177210 */ /* 0x000fe40007d1e81c */
[----:B------:R-:W-:Y:S02]  /*1d270*/  SEL R24, RZ, 0xffffffff, P2 ;  /* 0xffffffffff187807 */ /* 0x000fe40001000000 */
[----:B------:R-:W-:-:S02]  /*1d280*/  SEL R17, R20, R17, !P1 ;  /* 0x0000001114117207 */ /* 0x000fc40004800000 */
[----:B------:R-:W-:Y:S02]  /*1d290*/  IADD3 R22, P1, R22, R45, RZ ;  /* 0x0000002d16167210 */ /* 0x000fe40007f3e0ff */
[----:B------:R-:W-:Y:S02]  /*1d2a0*/  IADD3.X R46, R11, R46, ~R35, P3, P4 ;  /* 0x0000002e0b2e7210 */ /* 0x000fe40001fe8c23 */
[----:B------:R-:W-:Y:S01]  /*1d2b0*/  IADD3.X R24, R24, R41, ~R29, P0, P5 ;  /* 0x0000002918187210 */ /* 0x000fe200007eac1d */
[----:B------:R-:W-:Y:S01]  /*1d2c0*/  IMAD.X R17, R17, 0x1, R16, P1 ;  /* 0x0000000111117824 */ /* 0x000fe200008e0610 */
[----:B------:R-:W-:Y:S02]  /*1d2d0*/  IADD3 R10, P5, -R19, 0x1, RZ ;  /* 0x00000001130a7810 */ /* 0x000fe40007fbe1ff */
[----:B------:R-:W-:Y:S02]  /*1d2e0*/  IADD3 R18, P3, -R23, 0x1, RZ ;  /* 0x0000000117127810 */ /* 0x000fe40007f7e1ff */
[----:B------:R-:W-:-:S02]  /*1d2f0*/  IADD3 R11, P4, -R28, 0x1, RZ ;  /* 0x000000011c0b7810 */ /* 0x000fc40007f9e1ff */
[----:B------:R-:W-:Y:S02]  /*1d300*/  ISETP.GE.U32.AND P1, PT, R49, R10, PT ;  /* 0x0000000a3100720c */ /* 0x000fe40003f26070 */
[----:B------:R-:W-:Y:S02]  /*1d310*/  IADD3.X R16, ~R24, -0x1, RZ, P3, !PT ;  /* 0xffffffff18107810 */ /* 0x000fe40001ffe5ff */
[----:B------:R-:W-:Y:S02]  /*1d320*/  ISETP.GE.U32.AND P2, PT, R22, R11, PT ;  /* 0x0000000b1600720c */ /* 0x000fe40003f46070 */
[----:B------:R-:W-:Y:S02]  /*1d330*/  IADD3.X R10, ~R29, -0x1, RZ, P4, !PT ;  /* 0xffffffff1d0a7810 */ /* 0x000fe400027fe5ff */
[----:B------:R-:W-:Y:S02]  /*1d340*/  IADD3 R21, P3, R28, -0x1, RZ ;  /* 0xffffffff1c157810 */ /* 0x000fe40007f7e0ff */
[----:B------:R-:W-:-:S02]  /*1d350*/  IADD3.X R11, ~R46, -0x1, RZ, P5, !PT ;  /* 0xffffffff2e0b7810 */ /* 0x000fc40002ffe5ff */
[----:B------:R-:W-:Y:S01]  /*1d360*/  ISETP.GE.U32.AND P0, PT, R43, R18, PT ;  /* 0x000000122b00720c */ /* 0x000fe20003f06070 */
[----:B------:R-:W-:Y:S01]  /*1d370*/  IMAD.X R20, RZ, RZ, R29, P3 ;  /* 0x000000ffff147224 */ /* 0x000fe200018e061d */
[----:B------:R-:W-:Y:S02]  /*1d380*/  ISETP.GE.U32.AND.EX P2, PT, R17, R10, PT, P2 ;  /* 0x0000000a1100720c */ /* 0x000fe40003f46120 */
[----:B------:R-:W-:Y:S02]  /*1d390*/  ISETP.GE.U32.AND.EX P1, PT, R50, R11, PT, P1 ;  /* 0x0000000b3200720c */ /* 0x000fe40003f26110 */
[----:B------:R-:W-:Y:S02]  /*1d3a0*/  IADD3 R18, P4, R19, -0x1, RZ ;  /* 0xffffffff13127810 */ /* 0x000fe40007f9e0ff */
[----:B------:R-:W-:Y:S02]  /*1d3b0*/  ISETP.GE.U32.AND.EX P0, PT, R42, R16, PT, P0 ;  /* 0x000000102a00720c */ /* 0x000fe40003f06100 */
[----:B------:R-:W-:-:S02]  /*1d3c0*/  IADD3 R10, P3, R23, -0x1, RZ ;  /* 0xffffffff170a7810 */ /* 0x000fc40007f7e0ff */
[----:B------:R-:W-:Y:S02]  /*1d3d0*/  SEL R21, R28, R21, !P2 ;  /* 0x000000151c157207 */ /* 0x000fe40005000000 */
[----:B------:R-:W-:Y:S01]  /*1d3e0*/  SEL R18, R19, R18, !P1 ;  /* 0x0000001213127207 */ /* 0x000fe20004800000 */
[----:B------:R-:W-:Y:S01]  /*1d3f0*/  IMAD.X R19, RZ, RZ, R46, P4 ;  /* 0x000000ffff137224 */ /* 0x000fe200020e062e */
[----:B------:R-:W-:Y:S01]  /*1d400*/  SEL R10, R23, R10, !P0 ;  /* 0x0000000a170a7207 */ /* 0x000fe20004000000 */
[----:B------:R-:W-:Y:S01]  /*1d410*/  IMAD.X R23, RZ, RZ, R24, P3 ;  /* 0x000000ffff177224 */ /* 0x000fe200018e0618 */
[----:B------:R-:W-:Y:S02]  /*1d420*/  SEL R20, R29, R20, !P2 ;  /* 0x000000141d147207 */ /* 0x000fe40005000000 */
[----:B------:R-:W-:Y:S02]  /*1d430*/  IADD3 R21, P2, R21, R22, RZ ;  /* 0x0000001615157210 */ /* 0x000fe40007f5e0ff */
[----:B------:R-:W-:-:S02]  /*1d440*/  SEL R19, R46, R19, !P1 ;  /* 0x000000132e137207 */ /* 0x000fc40004800000 */
[----:B------:R-:W-:Y:S01]  /*1d450*/  IADD3 R22, P1, R10, R43, RZ ;  /* 0x0000002b0a167210 */ /* 0x000fe20007f3e0ff */
[----:B------:R-:W-:Y:S01]  /*1d460*/  IMAD.X R20, R20, 0x1, R17, P2 ;  /* 0x0000000114147824 */ /* 0x000fe200010e0611 */
[----:B------:R-:W-:Y:S02]  /*1d470*/  SEL R23, R24, R23, !P0 ;  /* 0x0000001718177207 */ /* 0x000fe40004000000 */
[----:B------:R-:W-:Y:S02]  /*1d480*/  IADD3 R10, P0, -R21, 0x1, RZ ;  /* 0x00000001150a7810 */ /* 0x000fe40007f1e1ff */
[----:B------:R-:W-:Y:S01]  /*1d490*/  IADD3 R17, P2, -R22, 0x1, RZ ;  /* 0x0000000116117810 */ /* 0x000fe20007f5e1ff */
[----:B------:R-:W-:Y:S01]  /*1d4a0*/  IMAD.X R23, R23, 0x1, R42, P1 ;  /* 0x0000000117177824 */ /* 0x000fe200008e062a */
[----:B------:R-:W-:Y:S02]  /*1d4b0*/  ISETP.GE.U32.AND P1, PT, R9, R10, PT ;  /* 0x0000000a0900720c */ /* 0x000fe40003f26070 */
[----:B------:R-:W-:-:S02]  /*1d4c0*/  IADD3.X R11, ~R20, -0x1, RZ, P0, !PT ;  /* 0xffffffff140b7810 */ /* 0x000fc400007fe5ff */
[----:B------:R-:W-:Y:S02]  /*1d4d0*/  IADD3 R10, P4, R21, -0x1, RZ ;  /* 0xffffffff150a7810 */ /* 0x000fe40007f9e0ff */
[----:B------:R-:W-:Y:S02]  /*1d4e0*/  ISETP.GE.U32.AND.EX P1, PT, R0, R11, PT, P1 ;  /* 0x0000000b0000720c */ /* 0x000fe40003f26110 */
[----:B------:R-:W-:Y:S01]  /*1d4f0*/  ISETP.GE.U32.AND P0, PT, R2, R17, PT ;  /* 0x000000110200720c */ /* 0x000fe20003f06070 */
[----:B------:R-:W-:Y:S01]  /*1d500*/  IMAD.X R11, RZ, RZ, R20, P4 ;  /* 0x000000ffff0b7224 */ /* 0x000fe200020e0614 */
[----:B------:R-:W-:Y:S02]  /*1d510*/  IADD3.X R16, ~R23, -0x1, RZ, P2, !PT ;  /* 0xffffffff17107810 */ /* 0x000fe400017fe5ff */
[----:B------:R-:W-:Y:S02]  /*1d520*/  IADD3 R17, P3, R22, -0x1, RZ ;  /* 0xffffffff16117810 */ /* 0x000fe40007f7e0ff */
[----:B------:R-:W-:-:S02]  /*1d530*/  SEL R10, R21, R10, !P1 ;  /* 0x0000000a150a7207 */ /* 0x000fc40004800000 */
[----:B------:R-:W-:Y:S02]  /*1d540*/  PLOP3.LUT P5, PT, PT, PT, UP0, 0x80, 0x0 ;  /* 0x000000000000781c */ /* 0x000fe40003faf008 */
[----:B------:R-:W-:Y:S02]  /*1d550*/  ISETP.GE.U32.AND.EX P0, PT, R3, R16, PT, P0 ;  /* 0x000000100300720c */ /* 0x000fe40003f06100 */
[----:B------:R-:W-:Y:S01]  /*1d560*/  IADD3 R9, P4, R9, R10, RZ ;  /* 0x0000000a09097210 */ /* 0x000fe20007f9e0ff */
[----:B------:R-:W-:Y:S01]  /*1d570*/  IMAD.X R10, RZ, RZ, R23, P3 ;  /* 0x000000ffff0a7224 */ /* 0x000fe200018e0617 */
[----:B------:R-:W-:Y:S02]  /*1d580*/  SEL R17, R22, R17, !P0 ;  /* 0x0000001116117207 */ /* 0x000fe40004000000 */
[----:B------:R-:W-:Y:S02]  /*1d590*/  SEL R11, R20, R11, !P1 ;  /* 0x0000000b140b7207 */ /* 0x000fe40004800000 */
[----:B------:R-:W-:-:S02]  /*1d5a0*/  IADD3 R49, P2, R49, R18, RZ ;  /* 0x0000001231317210 */ /* 0x000fc40007f5e0ff */
[----:B------:R-:W-:Y:S01]  /*1d5b0*/  IADD3 R2, P1, R2, R17, RZ ;  /* 0x0000001102027210 */ /* 0x000fe20007f3e0ff */
[----:B------:R-:W-:Y:S01]  /*1d5c0*/  IMAD.X R0, R0, 0x1, R11, P4 ;  /* 0x0000000100007824 */ /* 0x000fe200020e060b */
[----:B------:R-:W-:Y:S01]  /*1d5d0*/  IADD3 R12, P3, R12, 0x18, RZ ;  /* 0x000000180c0c7810 */ /* 0x000fe20007f7e0ff */
[----:B------:R-:W-:Y:S01]  /*1d5e0*/  IMAD.X R50, R50, 0x1, R19, P2 ;  /* 0x0000000132327824 */ /* 0x000fe200010e0613 */
[----:B------:R-:W-:-:S03]  /*1d5f0*/  SEL R10, R23, R10, !P0 ;  /* 0x0000000a170a7207 */ /* 0x000fc60004000000 */
[----:B------:R-:W-:Y:S02]  /*1d600*/  IMAD.X R13, RZ, RZ, R13, P3 ;  /* 0x000000ffff0d7224 */ /* 0x000fe400018e060d */
[----:B------:R-:W-:Y:S01]  /*1d610*/  IMAD.X R3, R3, 0x1, R10, P1 ;  /* 0x0000000103037824 */ /* 0x000fe200008e060a */
[----:B------:R-:W-:Y:S06]  /*1d620*/  @!P5 BRA `(.L_x_15) ;  /* 0xffffffec004cd947 */ /* 0x000fec000383ffff */
.L_x_14:
[----:B------:R-:W-:Y:S02]  /*1d630*/  ULDC.64 UR4, c[0x0][0x248] ;  /* 0x0000920000047ab9 */ /* 0x000fe40000000a00 */
[----:B------:R-:W-:-:S04]  /*1d640*/  IADD3 R10, P0, R14, UR4, RZ ;  /* 0x000000040e0a7c10 */ /* 0x000fc8000ff1e0ff */
[----:B------:R-:W-:-:S06]  /*1d650*/  IADD3.X R11, R15, UR5, RZ, P0, !PT ;  /* 0x000000050f0b7c10 */ /* 0x000fcc00087fe4ff */
[----:B------:R-:W2:Y:S01]  /*1d660*/  LDG.E.64 R10, desc[UR22][R10.64] ;  /* 0x000000160a0a7981 */ /* 0x000ea2000c1e1b00 */
[----:B------:R-:W-:Y:S02]  /*1d670*/  UMOV UR4, URZ ;  /* 0x0000003f00047c82 */ /* 0x000fe40008000000 */
[----:B------:R-:W-:-:S04]  /*1d680*/  UIADD3 UR4, UP0, URZ, -UR4, URZ ;  /* 0x800000043f047290 */ /* 0x000fc8000ff1e03f */
[----:B------:R-:W-:Y:S02]  /*1d690*/  UIADD3.X UR5, URZ, -0x1, URZ, UP0, !UPT ;  /* 0xffffffff3f057890 */ /* 0x000fe400087fe43f */
[----:B------:R-:W-:-:S04]  /*1d6a0*/  UISETP.GT.U32.AND UP0, UPT, UR4, URZ, UPT ;  /* 0x0000003f0400728c */ /* 0x000fc8000bf04070 */
[----:B------:R-:W-:-:S04]  /*1d6b0*/  UISETP.GT.U32.AND.EX UP0, UPT, UR5, URZ, UPT, UP0 ;  /* 0x0000003f0500728c */ /* 0x000fc8000bf04100 */
[----:B------:R-:W-:Y:S02]  /*1d6c0*/  USEL UR4, URZ, 0x1, !UP0 ;  /* 0x000000013f047887 */ /* 0x000fe4000c000000 */
[----:B------:R-:W-:Y:S01]  /*1d6d0*/  USEL UR5, URZ, 0xffffffff, !UP0 ;  /* 0xffffffff3f057887 */ /* 0x000fe2000c000000 */
[----:B--2---:R-:W-:-:S04]  /*1d6e0*/  IMAD.WIDE.U32 R12, R50, R10, RZ ;  /* 0x0000000a320c7225 */ /* 0x004fc800078e00ff */
[----:B------:R-:W-:-:S04]  /*1d6f0*/  IMAD.WIDE.U32 R20, R3, R10, RZ ;  /* 0x0000000a03147225 */ /* 0x000fc800078e00ff */
[----:B------:R-:W-:-:S04]  /*1d700*/  IMAD.WIDE.U32 R16, P0, R11, R49, R12 ;  /* 0x000000310b107225 */ /* 0x000fc8000780000c */
[----:B------:R-:W-:-:S04]  /*1d710*/  IMAD.WIDE.U32 R12, R49, R10, RZ ;  /* 0x0000000a310c7225 */ /* 0x000fc800078e00ff */
[----:B------:R-:W-:Y:S01]  /*1d720*/  IMAD.MOV.U32 R18, RZ, RZ, R17 ;  /* 0x000000ffff127224 */ /* 0x000fe200078e0011 */
[----:B------:R-:W-:Y:S01]  /*1d730*/  IADD3 R31, P3, R13, R16, RZ ;  /* 0x000000100d1f7210 */ /* 0x000fe20007f7e0ff */
[----:B------:R-:W-:-:S04]  /*1d740*/  IMAD.WIDE.U32 R14, R12, 0x1, RZ ;  /* 0x000000010c0e7825 */ /* 0x000fc800078e00ff */
[----:B------:R-:W-:Y:S01]  /*1d750*/  IMAD.WIDE.U32 R16, R0, R10, RZ ;  /* 0x0000000a00107225 */ /* 0x000fe200078e00ff */
[-C--:B------:R-:W-:Y:S02]  /*1d760*/  ISETP.GE.U32.AND P2, PT, R14, R12.reuse, PT ;  /* 0x0000000c0e00720c */ /* 0x080fe40003f46070 */
[----:B------:R-:W-:Y:S01]  /*1d770*/  IADD3 R32, R15, R12, R31 ;  /* 0x0000000c0f207210 */ /* 0x000fe20007ffe01f */
[----:B------:R-:W-:-:S03]  /*1d780*/  IMAD.WIDE.U32 R12, R2, R10, RZ ;  /* 0x0000000a020c7225 */ /* 0x000fc600078e00ff */
[----:B------:R-:W-:Y:S01]  /*1d790*/  ISETP.GE.U32.AND.EX P2, PT, R32, R31, PT, P2 ;  /* 0x0000001f2000720c */ /* 0x000fe20003f46120 */
[----:B------:R-:W-:Y:S02]  /*1d7a0*/  IMAD.X R19, RZ, RZ, RZ, P0 ;  /* 0x000000ffff137224 */ /* 0x000fe400000e06ff */
[----:B------:R-:W-:Y:S01]  /*1d7b0*/  IMAD.WIDE.U32 R26, R9, R10, RZ ;  /* 0x0000000a091a7225 */ /* 0x000fe200078e00ff */
[----:B------:R-:W-:-:S03]  /*1d7c0*/  SEL R37, RZ, 0xffffffff, P2 ;  /* 0xffffffffff257807 */ /* 0x000fc60001000000 */
[----:B------:R-:W-:-:S04]  /*1d7d0*/  IMAD.WIDE.U32 R20, P0, R11, R2, R20 ;  /* 0x000000020b147225 */ /* 0x000fc80007800014 */
[----:B------:R-:W-:Y:S01]  /*1d7e0*/  IMAD.WIDE.U32 R28, P1, R11, R9, R16 ;  /* 0x000000090b1c7225 */ /* 0x000fe20007820010 */
[----:B------:R-:W-:-:S03]  /*1d7f0*/  IADD3 R15, P4, R13, R20, RZ ;  /* 0x000000140d0f7210 */ /* 0x000fc60007f9e0ff */
[----:B------:R-:W-:Y:S01]  /*1d800*/  IMAD.WIDE.U32 R24, R12, 0x1, RZ ;  /* 0x000000010c187825 */ /* 0x000fe200078e00ff */
[----:B------:R-:W-:-:S03]  /*1d810*/  IADD3 R9, P5, R27, R28, RZ ;  /* 0x0000001c1b097210 */ /* 0x000fc60007fbe0ff */
[----:B------:R-:W-:Y:S01]  /*1d820*/  IMAD.WIDE.U32 R16, R26, 0x1, RZ ;  /* 0x000000011a107825 */ /* 0x000fe200078e00ff */
[----:B------:R-:W-:-:S03]  /*1d830*/  IADD3 R30, R25, R12, R15 ;  /* 0x0000000c191e7210 */ /* 0x000fc60007ffe00f */
[----:B------:R-:W-:Y:S02]  /*1d840*/  IMAD.MOV.U32 R22, RZ, RZ, R21 ;  /* 0x000000ffff167224 */ /* 0x000fe400078e0015 */
[----:B------:R-:W-:Y:S01]  /*1d850*/  IMAD.X R21, RZ, RZ, RZ, P1 ;  /* 0x000000ffff157224 */ /* 0x000fe200008e06ff */
[----:B------:R-:W-:Y:S01]  /*1d860*/  ISETP.GE.U32.AND P1, PT, R24, R12, PT ;  /* 0x0000000c1800720c */ /* 0x000fe20003f26070 */
[----:B------:R-:W-:Y:S01]  /*1d870*/  IMAD.X R23, RZ, RZ, RZ, P0 ;  /* 0x000000ffff177224 */ /* 0x000fe200000e06ff */
[----:B------:R-:W-:Y:S01]  /*1d880*/  ISETP.GE.U32.AND P0, PT, R16, R26, PT ;  /* 0x0000001a1000720c */ /* 0x000fe20003f06070 */
[----:B------:R-:W-:Y:S01]  /*1d890*/  IMAD.WIDE.U32.X R50, R11, R50, R18, P3 ;  /* 0x000000320b327225 */ /* 0x000fe200018e0412 */
[----:B------:R-:W-:Y:S01]  /*1d8a0*/  IADD3 R2, P3, RZ, UR4, RZ ;  /* 0x00000004ff027c10 */ /* 0x000fe2000ff7e0ff */
[----:B------:R-:W-:Y:S01]  /*1d8b0*/  ULDC UR4, c[0x0][0x0] ;  /* 0x0000000000047ab9 */ /* 0x000fe20000000800 */
[----:B------:R-:W-:Y:S01]  /*1d8c0*/  IADD3 R26, R17, R26, R9 ;  /* 0x0000001a111a7210 */ /* 0x000fe20007ffe009 */
[----:B------:R-:W-:Y:S01]  /*1d8d0*/  IMAD.MOV.U32 R20, RZ, RZ, R29 ;  /* 0x000000ffff147224 */ /* 0x000fe200078e001d */
[----:B------:R-:W-:Y:S01]  /*1d8e0*/  ISETP.GE.U32.AND.EX P1, PT, R30, R15, PT, P1 ;  /* 0x0000000f1e00720c */ /* 0x000fe20003f26110 */
[----:B------:R-:W-:Y:S01]  /*1d8f0*/  IMAD.WIDE.U32.X R12, R11, R3, R22, P4 ;  /* 0x000000030b0c7225 */ /* 0x000fe200020e0416 */
[----:B------:R-:W-:-:S02]  /*1d900*/  ISETP.GE.U32.AND.EX P0, PT, R26, R9, PT, P0 ;  /* 0x000000091a00720c */ /* 0x000fc40003f06100 */
[C---:B------:R-:W-:Y:S01]  /*1d910*/  IADD3 R9, P2, -R2.reuse, 0x1, RZ ;  /* 0x0000000102097810 */ /* 0x040fe20007f5e1ff */
[----:B------:R-:W-:Y:S01]  /*1d920*/  IMAD.WIDE.U32.X R10, R11, R0, R20, P5 ;  /* 0x000000000b0a7225 */ /* 0x000fe200028e0414 */
[----:B------:R-:W-:Y:S02]  /*1d930*/  SEL R31, RZ, 0xffffffff, P1 ;  /* 0xffffffffff1f7807 */ /* 0x000fe40000800000 */
[C-C-:B------:R-:W-:Y:S01]  /*1d940*/  IADD3 R19, P5, P4, R37.reuse, R14, -R32.reuse ;  /* 0x0000000e25137210 */ /* 0x140fe20007cbe820 */
[----:B------:R-:W-:Y:S01]  /*1d950*/  IMAD.X R0, RZ, RZ, UR5, P3 ;  /* 0x00000005ff007e24 */ /* 0x000fe200098e06ff */
[----:B------:R-:W-:Y:S02]  /*1d960*/  ISETP.GE.U32.AND P1, PT, R2, R9, PT ;  /* 0x000000090200720c */ /* 0x000fe40003f26070 */
[----:B------:R-:W-:Y:S02]  /*1d970*/  IADD3.X R37, R37, -0x1, R32, P5, P4 ;  /* 0xffffffff25257810 */ /* 0x000fe40002fe8420 */
[----:B------:R-:W-:-:S02]  /*1d980*/  IADD3.X R3, ~R0, -0x1, RZ, P2, !PT ;  /* 0xffffffff00037810 */ /* 0x000fc400017fe5ff */
[C-C-:B------:R-:W-:Y:S02]  /*1d990*/  IADD3 R25, P2, P3, R31.reuse, R24, -R30.reuse ;  /* 0x000000181f197210 */ /* 0x140fe40007b5e81e */
[----:B------:R-:W-:Y:S01]  /*1d9a0*/  ISETP.GE.U32.AND P5, PT, R50, R19, PT ;  /* 0x000000133200720c */ /* 0x000fe20003fa6070 */
[----:B------:R-:W0:Y:S01]  /*1d9b0*/  S2R R24, SR_TID.X ;  /* 0x0000000000187919 */ /* 0x000e220000002100 */
[----:B------:R-:W-:Y:S02]  /*1d9c0*/  SEL R29, RZ, 0xffffffff, P0 ;  /* 0xffffffffff1d7807 */ /* 0x000fe40000000000 */
[----:B------:R-:W-:Y:S02]  /*1d9d0*/  IADD3.X R31, R31, -0x1, R30, P2, P3 ;  /* 0xffffffff1f1f7810 */ /* 0x000fe400017e641e */
[----:B------:R-:W-:Y:S02]  /*1d9e0*/  ISETP.GE.U32.AND.EX P3, PT, R51, R37, PT, P5 ;  /* 0x000000253300720c */ /* 0x000fe40003f66150 */
[----:B------:R-:W-:-:S02]  /*1d9f0*/  ISETP.GE.U32.AND.EX P0, PT, R0, R3, PT, P1 ;  /* 0x000000030000720c */ /* 0x000fc40003f06110 */
[----:B------:R-:W-:Y:S02]  /*1da00*/  ISETP.GE.U32.AND P2, PT, R12, R25, PT ;  /* 0x000000190c00720c */ /* 0x000fe40003f46070 */
[----:B------:R-:W-:Y:S02]  /*1da10*/  IADD3 R15, P6, R2, -0x1, RZ ;  /* 0xffffffff020f7810 */ /* 0x000fe40007fde0ff */
[----:B------:R-:W-:Y:S02]  /*1da20*/  IADD3 R27, P1, P4, R29, R16, -R26 ;  /* 0x000000101d1b7210 */ /* 0x000fe40007c3e81a */
[----:B------:R-:W-:Y:S01]  /*1da30*/  SEL R33, RZ, 0x1, P3 ;  /* 0x00000001ff217807 */ /* 0x000fe20001800000 */
[----:B------:R-:W-:Y:S01]  /*1da40*/  IMAD.X R17, RZ, RZ, R0, P6 ;  /* 0x000000ffff117224 */ /* 0x000fe200030e0600 */
[----:B------:R-:W-:Y:S02]  /*1da50*/  ISETP.GE.U32.AND.EX P2, PT, R13, R31, PT, P2 ;  /* 0x0000001f0d00720c */ /* 0x000fe40003f46120 */
[----:B------:R-:W-:-:S02]  /*1da60*/  IADD3.X R29, R29, -0x1, R26, P1, P4 ;  /* 0xffffffff1d1d7810 */ /* 0x000fc40000fe841a */
[----:B------:R-:W-:Y:S02]  /*1da70*/  ISETP.GE.U32.AND P1, PT, R10, R27, PT ;  /* 0x0000001b0a00720c */ /* 0x000fe40003f26070 */
[----:B------:R-:W-:Y:S02]  /*1da80*/  IADD3 R33, P4, P5, R33, R50, -R19 ;  /* 0x0000003221217210 */ /* 0x000fe40007d9e813 */
[----:B------:R-:W-:Y:S02]  /*1da90*/  SEL R21, R2, R15, !P0 ;  /* 0x0000000f02157207 */ /* 0x000fe40004000000 */
[----:B------:R-:W-:Y:S02]  /*1daa0*/  SEL R19, RZ, 0x1, P2 ;  /* 0x00000001ff137807 */ /* 0x000fe40001000000 */
[----:B------:R-:W-:Y:S02]  /*1dab0*/  ISETP.GE.U32.AND.EX P1, PT, R11, R29, PT, P1 ;  /* 0x0000001d0b00720c */ /* 0x000fe40003f26110 */
[----:B------:R-:W-:-:S02]  /*1dac0*/  SEL R23, R0, R17, !P0 ;  /* 0x0000001100177207 */ /* 0x000fc40004000000 */
[----:B------:R-:W-:Y:S02]  /*1dad0*/  SEL R35, RZ, 0xffffffff, P3 ;  /* 0xffffffffff237807 */ /* 0x000fe40001800000 */
[----:B------:R-:W-:Y:S02]  /*1dae0*/  IADD3 R21, P0, R21, R2, RZ ;  /* 0x0000000215157210 */ /* 0x000fe40007f1e0ff */
[----:B------:R-:W-:Y:S02]  /*1daf0*/  IADD3 R16, P6, P3, R19, R12, -R25 ;  /* 0x0000000c13107210 */ /* 0x000fe40007bde819 */
[----:B------:R-:W-:Y:S01]  /*1db00*/  SEL R12, RZ, 0xffffffff, P2 ;  /* 0xffffffffff0c7807 */ /* 0x000fe20001000000 */
[----:B------:R-:W-:Y:S01]  /*1db10*/  IMAD.X R23, R23, 0x1, R0, P0 ;  /* 0x0000000117177824 */ /* 0x000fe200000e0600 */
[----:B------:R-:W-:Y:S02]  /*1db20*/  SEL R25, RZ, 0x1, P1 ;  /* 0x00000001ff197807 */ /* 0x000fe40000800000 */
[----:B------:R-:W-:-:S02]  /*1db30*/  IADD3.X R51, R35, R51, ~R37, P4, P5 ;  /* 0x0000003323337210 */ /* 0x000fc400027eac25 */
[----:B------:R-:W-:Y:S02]  /*1db40*/  IADD3.X R22, R12, R13, ~R31, P6, P3 ;  /* 0x0000000d0c167210 */ /* 0x000fe400037e6c1f */
[----:B------:R-:W-:Y:S01]  /*1db50*/  ISETP.GE.U32.AND P0, PT, R21, R2, PT ;  /* 0x000000021500720c */ /* 0x000fe20003f06070 */
[----:B------:R-:W0:Y:S01]  /*1db60*/  S2R R31, SR_CTAID.X ;  /* 0x00000000001f7919 */ /* 0x000e220000002500 */
[----:B------:R-:W-:Y:S02]  /*1db70*/  IADD3 R10, P5, P3, R25, R10, -R27 ;  /* 0x0000000a190a7210 */ /* 0x000fe40007bbe81b */
[----:B------:R-:W-:Y:S02]  /*1db80*/  SEL R13, RZ, 0xffffffff, P1 ;  /* 0xffffffffff0d7807 */ /* 0x000fe40000800000 */
[----:B------:R-:W-:Y:S02]  /*1db90*/  ISETP.GE.U32.AND.EX P0, PT, R23, R0, PT, P0 ;  /* 0x000000001700720c */ /* 0x000fe40003f06100 */
[----:B------:R-:W-:-:S02]  /*1dba0*/  IADD3.X R14, R13, R11, ~R29, P5, P3 ;  /* 0x0000000b0d0e7210 */ /* 0x000fc40002fe6c1d */
[-C--:B------:R-:W-:Y:S02]  /*1dbb0*/  ISETP.GE.U32.AND P5, PT, R10, R9.reuse, PT ;  /* 0x000000090a00720c */ /* 0x080fe40003fa6070 */
[----:B------:R-:W-:Y:S02]  /*1dbc0*/  ISETP.GE.U32.AND P1, PT, R16, R9, PT ;  /* 0x000000091000720c */ /* 0x000fe40003f26070 */
[----:B------:R-:W-:Y:S02]  /*1dbd0*/  SEL R19, RZ, 0x1, P0 ;  /* 0x00000001ff137807 */ /* 0x000fe40000000000 */
[----:B------:R-:W-:Y:S02]  /*1dbe0*/  SEL R11, RZ, 0xffffffff, P0 ;  /* 0xffffffffff0b7807 */ /* 0x000fe40000000000 */
[-C--:B------:R-:W-:Y:S02]  /*1dbf0*/  ISETP.GE.U32.AND.EX P0, PT, R14, R3.reuse, PT, P5 ;  /* 0x000000030e00720c */ /* 0x080fe40003f06150 */
[----:B------:R-:W-:-:S02]  /*1dc00*/  ISETP.GE.U32.AND.EX P1, PT, R22, R3, PT, P1 ;  /* 0x000000031600720c */ /* 0x000fc40003f26110 */
[----:B------:R-:W-:Y:S02]  /*1dc10*/  IADD3 R19, P4, P2, R19, R21, -R2 ;  /* 0x0000001513137210 */ /* 0x000fe40007a9e802 */
[----:B------:R-:W-:Y:S02]  /*1dc20*/  ISETP.GE.U32.AND P6, PT, R33, R2, PT ;  /* 0x000000022100720c */ /* 0x000fe40003fc6070 */
[CC--:B------:R-:W-:Y:S02]  /*1dc30*/  SEL R12, R2.reuse, R15.reuse, !P0 ;  /* 0x0000000f020c7207 */ /* 0x0c0fe40004000000 */
[----:B------:R-:W-:Y:S02]  /*1dc40*/  SEL R21, R2, R15, !P1 ;  /* 0x0000000f02157207 */ /* 0x000fe40004800000 */
[----:B------:R-:W-:Y:S02]  /*1dc50*/  ISETP.GE.U32.AND.EX P3, PT, R51, R0, PT, P6 ;  /* 0x000000003300720c */ /* 0x000fe40003f66160 */
[----:B------:R-:W-:Y:S01]  /*1dc60*/  IADD3.X R18, R11, R23, ~R0, P4, P2 ;  /* 0x000000170b127210 */ /* 0x000fe200027e4c00 */
[----:B0-----:R-:W-:Y:S01]  /*1dc70*/  IMAD R11, R31, UR4, R24 ;  /* 0x000000041f0b7c24 */ /* 0x001fe2000f8e0218 */
[----:B------:R-:W-:-:S02]  /*1dc80*/  IADD3 R12, P2, R12, R10, RZ ;  /* 0x0000000a0c0c7210 */ /* 0x000fc40007f5e0ff */
[CC--:B------:R-:W-:Y:S02]  /*1dc90*/  SEL R13, R0.reuse, R17.reuse, !P0 ;  /* 0x00000011000d7207 */ /* 0x0c0fe40004000000 */
[----:B------:R-:W-:Y:S02]  /*1dca0*/  IADD3 R21, P4, R21, R16, RZ ;  /* 0x0000001015157210 */ /* 0x000fe40007f9e0ff */
[----:B------:R-:W-:Y:S01]  /*1dcb0*/  SEL R20, R0, R17, !P1 ;  /* 0x0000001100147207 */ /* 0x000fe20004800000 */
[----:B------:R-:W-:Y:S01]  /*1dcc0*/  IMAD.X R13, R13, 0x1, R14, P2 ;  /* 0x000000010d0d7824 */ /* 0x000fe200010e060e */
[----:B------:R-:W-:Y:S02]  /*1dcd0*/  SEL R25, RZ, 0x1, P3 ;  /* 0x00000001ff197807 */ /* 0x000fe40001800000 */
[----:B------:R-:W-:Y:S01]  /*1dce0*/  IADD3 R10, P1, -R19, 0x1, RZ ;  /* 0x00000001130a7810 */ /* 0x000fe20007f3e1ff */
[----:B------:R-:W-:Y:S01]  /*1dcf0*/  IMAD.X R20, R20, 0x1, R22, P4 ;  /* 0x0000000114147824 */ /* 0x000fe200020e0616 */
[----:B------:R-:W-:-:S02]  /*1dd00*/  ISETP.GE.U32.AND P2, PT, R12, R9, PT ;  /* 0x000000090c00720c */ /* 0x000fc40003f46070 */
[----:B------:R-:W-:Y:S02]  /*1dd10*/  IADD3 R25, P5, P6, R25, R33, -R2 ;  /* 0x0000002119197210 */ /* 0x000fe40007ebe802 */
[----:B------:R-:W-:Y:S02]  /*1dd20*/  SEL R27, RZ, 0xffffffff, P3 ;  /* 0xffffffffff1b7807 */ /* 0x000fe40001800000 */
[----:B------:R-:W-:Y:S02]  /*1dd30*/  ISETP.GE.U32.AND P0, PT, R21, R10, PT ;  /* 0x0000000a1500720c */ /* 0x000fe40003f06070 */
[----:B------:R-:W-:Y:S02]  /*1dd40*/  IADD3.X R10, ~R18, -0x1, RZ, P1, !PT ;  /* 0xffffffff120a7810 */ /* 0x000fe40000ffe5ff */
[----:B------:R-:W-:Y:S02]  /*1dd50*/  ISETP.GE.U32.AND.EX P2, PT, R13, R3, PT, P2 ;  /* 0x000000030d00720c */ /* 0x000fe40003f46120 */
[----:B------:R-:W-:-:S02]  /*1dd60*/  IADD3.X R27, R27, R51, ~R0, P5, P6 ;  /* 0x000000331b1b7210 */ /* 0x000fc40002fecc00 */
[----:B------:R-:W-:Y:S02]  /*1dd70*/  ISETP.GE.U32.AND P1, PT, R25, R2, PT ;  /* 0x000000021900720c */ /* 0x000fe40003f26070 */
[----:B------:R-:W-:Y:S02]  /*1dd80*/  ISETP.GE.U32.AND.EX P0, PT, R20, R10, PT, P0 ;  /* 0x0000000a1400720c */ /* 0x000fe40003f06100 */
[----:B------:R-:W-:Y:S02]  /*1dd90*/  IADD3 R16, P5, R19, -0x1, RZ ;  /* 0xffffffff13107810 */ /* 0x000fe40007fbe0ff */
[----:B------:R-:W-:Y:S02]  /*1dda0*/  SEL R10, R2, R15, !P2 ;  /* 0x0000000f020a7207 */ /* 0x000fe40005000000 */
[----:B------:R-:W-:Y:S02]  /*1ddb0*/  ISETP.GE.U32.AND.EX P1, PT, R27, R0, PT, P1 ;  /* 0x000000001b00720c */ /* 0x000fe40003f26110 */
[----:B------:R-:W-:Y:S01]  /*1ddc0*/  SEL R16, R19, R16, !P0 ;  /* 0x0000001013107207 */ /* 0x000fe20004000000 */
[----:B------:R-:W-:Y:S01]  /*1ddd0*/  IMAD.X R19, RZ, RZ, R18, P5 ;  /* 0x000000ffff137224 */ /* 0x000fe200028e0612 */
[----:B------:R-:W-:-:S02]  /*1dde0*/  IADD3 R10, P5, R10, R12, RZ ;  /* 0x0000000c0a0a7210 */ /* 0x000fc40007fbe0ff */
[----:B------:R-:W-:Y:S02]  /*1ddf0*/  SEL R14, R0, R17, !P2 ;  /* 0x00000011000e7207 */ /* 0x000fe40005000000 */
[----:B------:R-:W-:Y:S02]  /*1de00*/  SEL R23, RZ, 0x1, P1 ;  /* 0x00000001ff177807 */ /* 0x000fe40000800000 */
[----:B------:R-:W-:Y:S01]  /*1de10*/  SEL R19, R18, R19, !P0 ;  /* 0x0000001312137207 */ /* 0x000fe20004000000 */
[----:B------:R-:W-:Y:S01]  /*1de20*/  IMAD.X R14, R14, 0x1, R13, P5 ;  /* 0x000000010e0e7824 */ /* 0x000fe200028e060d */
[----:B------:R-:W-:Y:S02]  /*1de30*/  IADD3 R22, P4, P3, R23, R25, -R2 ;  /* 0x0000001917167210 */ /* 0x000fe40007b9e802 */
[----:B------:R-:W-:Y:S02]  /*1de40*/  SEL R23, RZ, 0xffffffff, P1 ;  /* 0xffffffffff177807 */ /* 0x000fe40000800000 */
[----:B------:R-:W-:-:S02]  /*1de50*/  ISETP.GE.U32.AND P0, PT, R10, R9, PT ;  /* 0x000000090a00720c */ /* 0x000fc40003f06070 */
[----:B------:R-:W-:Y:S02]  /*1de60*/  IADD3 R16, P1, R16, R21, RZ ;  /* 0x0000001510107210 */ /* 0x000fe40007f3e0ff */
[----:B------:R-:W-:Y:S02]  /*1de70*/  ISETP.GE.U32.AND.EX P0, PT, R14, R3, PT, P0 ;  /* 0x000000030e00720c */ /* 0x000fe40003f06100 */
[----:B------:R-:W-:Y:S01]  /*1de80*/  IADD3.X R18, R23, R27, ~R0, P4, P3 ;  /* 0x0000001b17127210 */ /* 0x000fe200027e6c00 */
[----:B------:R-:W-:Y:S01]  /*1de90*/  IMAD.X R19, R19, 0x1, R20, P1 ;  /* 0x0000000113137824 */ /* 0x000fe200008e0614 */
[----:B------:R-:W-:Y:S02]  /*1dea0*/  IADD3 R13, P2, -R22, 0x1, RZ ;  /* 0x00000001160d7810 */ /* 0x000fe40007f5e1ff */
[----:B------:R-:W-:Y:S02]  /*1deb0*/  IADD3 R9, P3, -R16, 0x1, RZ ;  /* 0x0000000110097810 */ /* 0x000fe40007f7e1ff */
[----:B------:R-:W-:-:S02]  /*1dec0*/  SEL R15, R2, R15, !P0 ;  /* 0x0000000f020f7207 */ /* 0x000fc40004000000 */
[----:B------:R-:W-:Y:S02]  /*1ded0*/  IADD3.X R3, ~R18, -0x1, RZ, P2, !PT ;  /* 0xffffffff12037810 */ /* 0x000fe400017fe5ff */
[----:B------:R-:W-:Y:S02]  /*1dee0*/  ISETP.GE.U32.AND P1, PT, R48, R13, PT ;  /* 0x0000000d3000720c */ /* 0x000fe40003f26070 */
[----:B------:R-:W-:Y:S02]  /*1def0*/  SEL R12, R0, R17, !P0 ;  /* 0x00000011000c7207 */ /* 0x000fe40004000000 */
[----:B------:R-:W-:Y:S02]  /*1df00*/  IADD3.X R0, ~R19, -0x1, RZ, P3, !PT ;  /* 0xffffffff13007810 */ /* 0x000fe40001ffe5ff */
[----:B------:R-:W-:Y:S02]  /*1df10*/  IADD3 R49, P4, R22, -0x1, RZ ;  /* 0xffffffff16317810 */ /* 0x000fe40007f9e0ff */
[----:B------:R-:W-:-:S02]  /*1df20*/  ISETP.GE.U32.AND P2, PT, R4, R9, PT ;  /* 0x000000090400720c */ /* 0x000fc40003f46070 */
[----:B------:R-:W-:Y:S01]  /*1df30*/  IADD3 R17, P3, R15, R10, RZ ;  /* 0x0000000a0f117210 */ /* 0x000fe20007f7e0ff */
[----:B------:R-:W-:Y:S01]  /*1df40*/  IMAD.X R15, RZ, RZ, R18, P4 ;  /* 0x000000ffff0f7224 */ /* 0x000fe200020e0612 */
[----:B------:R-:W-:Y:S02]  /*1df50*/  ISETP.GE.U32.AND.EX P1, PT, R6, R3, PT, P1 ;  /* 0x000000030600720c */ /* 0x000fe40003f26110 */
[----:B------:R-:W0:Y:S01]  /*1df60*/  LDC.64 R2, c[0x0][0x280] ;  /* 0x0000a000ff027b82 */ /* 0x000e220000000a00 */
[----:B------:R-:W-:Y:S01]  /*1df70*/  ISETP.GE.U32.AND.EX P0, PT, R7, R0, PT, P2 ;  /* 0x000000000700720c */ /* 0x000fe20003f06120 */
[----:B------:R-:W-:Y:S01]  /*1df80*/  IMAD.X R12, R12, 0x1, R14, P3 ;  /* 0x000000010c0c7824 */ /* 0x000fe200018e060e */
[----:B------:R-:W-:Y:S02]  /*1df90*/  IADD3 R13, P2, R16, -0x1, RZ ;  /* 0xffffffff100d7810 */ /* 0x000fe40007f5e0ff */
[----:B------:R-:W-:Y:S02]  /*1dfa0*/  IADD3 R0, P4, -R17, 0x1, RZ ;  /* 0x0000000111007810 */ /* 0x000fe40007f9e1ff */
[----:B------:R-:W-:Y:S01]  /*1dfb0*/  SEL R49, R22, R49, !P1 ;  /* 0x0000003116317207 */ /* 0x000fe20004800000 */
[----:B------:R-:W-:Y:S01]  /*1dfc0*/  IMAD.X R10, RZ, RZ, R19, P2 ;  /* 0x000000ffff0a7224 */ /* 0x000fe200010e0613 */
[----:B------:R-:W-:-:S02]  /*1dfd0*/  SEL R15, R18, R15, !P1 ;  /* 0x0000000f120f7207 */ /* 0x000fc40004800000 */
[----:B------:R-:W-:Y:S02]  /*1dfe0*/  ISETP.GE.U32.AND P1, PT, R5, R0, PT ;  /* 0x000000000500720c */ /* 0x000fe40003f26070 */
[----:B------:R-:W-:Y:S02]  /*1dff0*/  IADD3.X R9, ~R12, -0x1, RZ, P4, !PT ;  /* 0xffffffff0c097810 */ /* 0x000fe400027fe5ff */
[----:B------:R-:W-:Y:S02]  /*1e000*/  IADD3 R0, P2, R17, -0x1, RZ ;  /* 0xffffffff11007810 */ /* 0x000fe40007f5e0ff */
[----:B------:R-:W-:Y:S02]  /*1e010*/  ISETP.GE.U32.AND.EX P1, PT, R8, R9, PT, P1 ;  /* 0x000000090800720c */ /* 0x000fe40003f26110 */
[----:B------:R-:W-:Y:S01]  /*1e020*/  SEL R13, R16, R13, !P0 ;  /* 0x0000000d100d7207 */ /* 0x000fe20004000000 */
[----:B------:R-:W-:Y:S01]  /*1e030*/  IMAD.X R9, RZ, RZ, R12, P2 ;  /* 0x000000ffff097224 */ /* 0x000fe200010e060c */
[----:B------:R-:W-:-:S02]  /*1e040*/  SEL R10, R19, R10, !P0 ;  /* 0x0000000a130a7207 */ /* 0x000fc40004000000 */
[----:B------:R-:W-:Y:S01]  /*1e050*/  IADD3 R48, P0, R49, R48, RZ ;  /* 0x0000003031307210 */ /* 0x000fe20007f1e0ff */
[----:B0-----:R-:W-:Y:S01]  /*1e060*/  IMAD.WIDE.U32 R2, R11, 0x18, R2 ;  /* 0x000000180b027825 */ /* 0x001fe200078e0002 */
[----:B------:R-:W-:Y:S02]  /*1e070*/  SEL R0, R17, R0, !P1 ;  /* 0x0000000011007207 */ /* 0x000fe40004800000 */
[----:B------:R-:W-:Y:S01]  /*1e080*/  IADD3 R4, P2, R13, R4, RZ ;  /* 0x000000040d047210 */ /* 0x000fe20007f5e0ff */
[----:B------:R-:W-:Y:S01]  /*1e090*/  IMAD.X R49, R15, 0x1, R6, P0 ;  /* 0x000000010f317824 */ /* 0x000fe200000e0606 */
[----:B------:R-:W-:Y:S02]  /*1e0a0*/  SEL R9, R12, R9, !P1 ;  /* 0x000000090c097207 */ /* 0x000fe40004800000 */
[----:B------:R-:W-:Y:S01]  /*1e0b0*/  IADD3 R6, P0, R0, R5, RZ ;  /* 0x0000000500067210 */ /* 0x000fe20007f1e0ff */
[----:B------:R-:W-:Y:S01]  /*1e0c0*/  IMAD.X R5, R10, 0x1, R7, P2 ;  /* 0x000000010a057824 */ /* 0x000fe200010e0607 */
[----:B------:R-:W-:Y:S03]  /*1e0d0*/  STG.E.64 desc[UR22][R2.64], R48 ;  /* 0x0000003002007986 */ /* 0x000fe6000c101b16 */
[----:B------:R-:W-:Y:S01]  /*1e0e0*/  IMAD.X R7, R9, 0x1, R8, P0 ;  /* 0x0000000109077824 */ /* 0x000fe200000e0608 */
[----:B------:R-:W-:Y:S04]  /*1e0f0*/  STG.E.64 desc[UR22][R2.64+0x8], R4 ;  /* 0x0000080402007986 */ /* 0x000fe8000c101b16 */
[----:B------:R-:W-:Y:S01]  /*1e100*/  STG.E.64 desc[UR22][R2.64+0x10], R6 ;  /* 0x0000100602007986 */ /* 0x000fe2000c101b16 */
[----:B------:R-:W-:Y:S05]  /*1e110*/  EXIT ;  /* 0x000000000000794d */ /* 0x000fea0003800000 */
        .type           $evaluate_quotient_kernel$_Z21interpret_constraintsPKhjPK13BFieldElementPK13XFieldElementS3_S6_S6_PS4_j,@function
        .size           $evaluate_quotient_kernel$_Z21interpret_constraintsPKhjPK13BFieldElementPK13XFieldElementS3_S6_S6_PS4_j,(.L_x_29 - $evaluate_quotient_kernel$_Z21interpret_constraintsPKhjPK13BFieldElementPK13XFieldElementS3_S6_S6_PS4_j)
$evaluate_quotient_kernel$_Z21interpret_constraintsPKhjPK13BFieldElementPK13XFieldElementS3_S6_S6_PS4_j:
[----:B------:R-:W-:Y:S01]  /*1e120*/  ISETP.NE.AND P0, PT, RZ, UR42, PT ;  /* 0x0000002aff007c0c */ /* 0x000fe2000bf05270 */
[----:B------:R-:W-:Y:S01]  /*1e130*/  IMAD.MOV.U32 R16, RZ, RZ, R10 ;  /* 0x000000ffff107224 */ /* 0x000fe200078e000a */
[----:B------:R-:W-:Y:S01]  /*1e140*/  STL.128 [R1+0x2550], RZ ;  /* 0x002550ff01007387 */ /* 0x000fe20000100c00 */
[----:B------:R-:W-:Y:S01]  /*1e150*/  IMAD.MOV.U32 R17, RZ, RZ, 0x0 ;  /* 0x00000000ff117424 */ /* 0x000fe200078e00ff */
[----:B------:R-:W-:Y:S02]  /*1e160*/  UIADD3 UR43, UR36, 0x2550, URZ ;  /* 0x00002550242b7890 */ /* 0x000fe4000fffe03f */
[----:B------:R-:W-:Y:S04]  /*1e170*/  STL.128 [R1+0x2560], RZ ;  /* 0x002560ff01007387 */ /* 0x000fe80000100c00 */
        /* <DEDUP_REMOVED lines=15> */
[----:B------:R0:W-:Y:S02]  /*1e270*/  STL.128 [R1+0x2660], RZ ;  /* 0x002660ff01007387 */ /* 0x0001e40000100c00 */
[----:B0-----:R-:W-:Y:S05]  /*1e280*/  @!P0 RET.REL.NODEC R16 `(evaluate_quotient_kernel) ;  /* 0xfffffe1c105c8950 */ /* 0x001fea0003c3ffff */
[----:B------:R-:W-:Y:S01]  /*1e290*/  ULDC UR9, c[0x0][0x20] ;  /* 0x0000080000097ab9 */ /* 0x000fe20000000800 */
[----:B------:R-:W-:Y:S01]  /*1e2a0*/  UMOV UR5, URZ ;  /* 0x0000003f00057c82 */ /* 0x000fe20008000000 */
[----:B------:R-:W-:Y:S01]  /*1e2b0*/  UIADD3 UR9, -UR9, UR7, URZ ;  /* 0x0000000709097290 */ /* 0x000fe2000fffe13f */
[----:B------:R-:W-:Y:S01]  /*1e2c0*/  UMOV UR4, URZ ;  /* 0x0000003f00047c82 */ /* 0x000fe20008000000 */
[----:B------:R-:W-:-:S10]  /*1e2d0*/  ULDC.64 UR32, c[0x0][0x208] ;  /* 0x0000820000207ab9 */ /* 0x000fd40000000a00 */
.L_x_27:
[----:B------:R-:W-:-:S04]  /*1e2e0*/  UIADD3 UR10, UP0, UR5, UR30, URZ ;  /* 0x0000001e050a7290 */ /* 0x000fc8000ff1e03f */
[----:B------:R-:W-:Y:S02]  /*1e2f0*/  UIADD3.X UR11, URZ, UR31, URZ, UP0, !UPT ;  /* 0x0000001f3f0b7290 */ /* 0x000fe400087fe43f */
[----:B012-4-:R-:W-:-:S04]  /*1e300*/  IMAD.U32 R16, RZ, RZ, UR10 ;  /* 0x0000000aff107e24 */ /* 0x017fc8000f8e00ff */
[----:B------:R-:W-:-:S05]  /*1e310*/  IMAD.U32 R17, RZ, RZ, UR11 ;  /* 0x0000000bff117e24 */ /* 0x000fca000f8e00ff */
[----:B------:R-:W2:Y:S01]  /*1e320*/  LDG.E.U8 R16, desc[UR32][R16.64] ;  /* 0x0000002010107981 */ /* 0x000ea2000c1e1100 */
[----:B------:R-:W-:-:S04]  /*1e330*/  UIADD3 UR10, UR5, 0x1, URZ ;  /* 0x00000001050a7890 */ /* 0x000fc8000fffe03f */
[----:B------:R-:W-:-:S04]  /*1e340*/  UIADD3 UR11, UP0, UR10, UR30, URZ ;  /* 0x0000001e0a0b7290 */ /* 0x000fc8000ff1e03f */
[----:B------:R-:W-:Y:S02]  /*1e350*/  UIADD3.X UR12, URZ, UR31, URZ, UP0, !UPT ;  /* 0x0000001f3f0c7290 */ /* 0x000fe400087fe43f */
[----:B---3--:R-:W-:-:S04]  /*1e360*/  IMAD.U32 R22, RZ, RZ, UR11 ;  /* 0x0000000bff167e24 */ /* 0x008fc8000f8e00ff */
[----:B------:R-:W-:Y:S01]  /*1e370*/  IMAD.U32 R23, RZ, RZ, UR12 ;  /* 0x0000000cff177e24 */ /* 0x000fe2000f8e00ff */
[----:B--2---:R-:W-:-:S13]  /*1e380*/  ISETP.GT.AND P0, PT, R16, 0x4, PT ;  /* 0x000000041000780c */ /* 0x004fda0003f04270 */
[----:B------:R-:W-:Y:S05]  /*1e390*/  @P0 BRA `(.L_x_16) ;  /* 0x0000000800840947 */ /* 0x000fea0003800000 */
[----:B------:R-:W-:-:S13]  /*1e3a0*/  ISETP.GT.AND P0, PT, R16, 0x1, PT ;  /* 0x000000011000780c */ /* 0x000fda0003f04270 */
[----:B------:R-:W-:Y:S05]  /*1e3b0*/  @P0 BRA `(.L_x_17) ;  /* 0x0000000400000947 */ /* 0x000fea0003800000 */
[----:B------:R-:W-:-:S13]  /*1e3c0*/  ISETP.NE.AND P0, PT, R16, RZ, PT ;  /* 0x000000ff1000720c */ /* 0x000fda0003f05270 */
[----:B------:R-:W-:Y:S05]  /*1e3d0*/  @!P0 BRA `(.L_x_18) ;  /* 0x0000000000908947 */ /* 0x000fea0003800000 */
[----:B------:R-:W-:Y:S01]  /*1e3e0*/  ISETP.NE.AND P0, PT, R16, 0x1, PT ;  /* 0x000000011000780c */ /* 0x000fe20003f05270 */
[----:B------:R-:W-:Y:S02]  /*1e3f0*/  IMAD.MOV.U32 R16, RZ, RZ, R10 ;  /* 0x000000ffff107224 */ /* 0x000fe400078e000a */
[----:B------:R-:W-:-:S10]  /*1e400*/  IMAD.MOV.U32 R17, RZ, RZ, 0x0 ;  /* 0x00000000ff117424 */ /* 0x000fd400078e00ff */
[----:B------:R-:W-:Y:S05]  /*1e410*/  @P0 RET.REL.NODEC R16 `(evaluate_quotient_kernel) ;  /* 0xfffffe1810f80950 */ /* 0x000fea0003c3ffff */
[----:B------:R-:W-:Y:S01]  /*1e420*/  UISETP.GT.AND UP0, UPT, UR4, 0xb, UPT ;  /* 0x0000000b0400788c */ /* 0x000fe2000bf04270 */
[----:B------:R-:W-:Y:S02]  /*1e430*/  IMAD.MOV.U32 R16, RZ, RZ, R10 ;  /* 0x000000ffff107224 */ /* 0x000fe400078e000a */
[----:B------:R-:W-:-:S03]  /*1e440*/  IMAD.MOV.U32 R17, RZ, RZ, 0x0 ;  /* 0x00000000ff117424 */ /* 0x000fc600078e00ff */
[----:B------:R-:W-:-:S13]  /*1e450*/  PLOP3.LUT P0, PT, PT, PT, UP0, 0x80, 0x0 ;  /* 0x000000000000781c */ /* 0x000fda0003f0f008 */
[----:B------:R-:W-:Y:S05]  /*1e460*/  @P0 RET.REL.NODEC R16 `(evaluate_quotient_kernel) ;  /* 0xfffffe1810e40950 */ /* 0x000fea0003c3ffff */
[----:B------:R-:W-:Y:S01]  /*1e470*/  UIADD3 UR10, UR5, 0x2, URZ ;  /* 0x00000002050a7890 */ /* 0x000fe2000fffe03f */
[----:B------:R-:W2:Y:S03]  /*1e480*/  LDG.E.U8 R22, desc[UR32][R22.64] ;  /* 0x0000002016167981 */ /* 0x000ea6000c1e1100 */
[----:B------:R-:W-:-:S04]  /*1e490*/  UIADD3 UR10, UP0, UR10, UR30, URZ ;  /* 0x0000001e0a0a7290 */ /* 0x000fc8000ff1e03f */
[----:B------:R-:W-:Y:S02]  /*1e4a0*/  UIADD3.X UR11, URZ, UR31, URZ, UP0, !UPT ;  /* 0x0000001f3f0b7290 */ /* 0x000fe400087fe43f */
[----:B------:R-:W-:-:S04]  /*1e4b0*/  IMAD.U32 R18, RZ, RZ, UR10 ;  /* 0x0000000aff127e24 */ /* 0x000fc8000f8e00ff */
[----:B------:R-:W-:-:S05]  /*1e4c0*/  IMAD.U32 R19, RZ, RZ, UR11 ;  /* 0x0000000bff137e24 */ /* 0x000fca000f8e00ff */
[----:B------:R-:W3:Y:S01]  /*1e4d0*/  LDG.E.U8 R18, desc[UR32][R18.64] ;  /* 0x0000002012127981 */ /* 0x000ee2000c1e1100 */
[----:B------:R-:W-:Y:S02]  /*1e4e0*/  IMAD.MOV.U32 R16, RZ, RZ, R0 ;  /* 0x000000ffff107224 */ /* 0x000fe400078e0000 */
[----:B------:R-:W-:Y:S01]  /*1e4f0*/  IMAD.MOV.U32 R17, RZ, RZ, R29 ;  /* 0x000000ffff117224 */ /* 0x000fe200078e001d */
[----:B--2---:R-:W-:-:S05]  /*1e500*/  LOP3.LUT R20, R22, 0xff, RZ, 0xc0, !PT ;  /* 0x000000ff16147812 */ /* 0x004fca00078ec0ff */
[C---:B------:R-:W-:Y:S01]  /*1e510*/  IMAD.SHL.U32 R21, R20.reuse, 0x100, RZ ;  /* 0x0000010014157824 */ /* 0x040fe200078e00ff */
[----:B------:R-:W-:-:S05]  /*1e520*/  SHF.L.U64.HI R20, R20, 0x8, RZ ;  /* 0x0000000814147819 */ /* 0x000fca00000102ff */
[----:B------:R-:W-:Y:S01]  /*1e530*/  IMAD R25, R20, 0x18, RZ ;  /* 0x0000001814197824 */ /* 0x000fe200078e02ff */
[----:B---3--:R-:W-:-:S05]  /*1e540*/  LOP3.LUT R21, R21, 0xffff00ff, R18, 0xf8, !PT ;  /* 0xffff00ff15157812 */ /* 0x008fca00078ef812 */
[----:B------:R-:W-:-:S04]  /*1e550*/  IMAD.WIDE.U32 R16, R21, 0x18, R16 ;  /* 0x0000001815107825 */ /* 0x000fc800078e0010 */
[----:B------:R-:W-:Y:S02]  /*1e560*/  IMAD.IADD R23, R17, 0x1, R25 ;  /* 0x0000000111177824 */ /* 0x000fe400078e0219 */
[----:B------:R-:W-:-:S05]  /*1e570*/  IMAD.MOV.U32 R22, RZ, RZ, R16 ;  /* 0x000000ffff167224 */ /* 0x000fca00078e0010 */
[----:B------:R-:W2:Y:S04]  /*1e580*/  LDG.E.64 R20, desc[UR32][R22.64] ;  /* 0x0000002016147981 */ /* 0x000ea8000c1e1b00 */
[----:B------:R-:W3:Y:S04]  /*1e590*/  LDG.E.64 R18, desc[UR32][R22.64+0x8] ;  /* 0x0000082016127981 */ /* 0x000ee8000c1e1b00 */
[----:B------:R-:W4:Y:S01]  /*1e5a0*/  LDG.E.64 R16, desc[UR32][R22.64+0x10] ;  /* 0x0000102016107981 */ /* 0x000f22000c1e1b00 */
[----:B------:R-:W-:Y:S02]  /*1e5b0*/  UIMAD UR10, UR4, 0x18, UR43 ;  /* 0x00000018040a78a4 */ /* 0x000fe4000f8e022b */
[----:B------:R-:W-:-:S02]  /*1e5c0*/  UIADD3 UR4, UR4, 0x1, URZ ;  /* 0x0000000104047890 */ /* 0x000fc4000fffe03f */
[----:B------:R-:W-:-:S05]  /*1e5d0*/  UIADD3 UR5, UR5, 0x3, URZ ;  /* 0x0000000305057890 */ /* 0x000fca000fffe03f */
[----:B--2---:R0:W-:Y:S04]  /*1e5e0*/  STL.64 [UR10], R20 ;  /* 0x00000014ff007987 */ /* 0x0041e80008100a0a */
[----:B---3--:R0:W-:Y:S04]  /*1e5f0*/  STL.64 [UR10+0x8], R18 ;  /* 0x00000812ff007987 */ /* 0x0081e80008100a0a */
[----:B----4-:R0:W-:Y:S01]  /*1e600*/  STL.64 [UR10+0x10], R16 ;  /* 0x00001010ff007987 */ /* 0x0101e20008100a0a */
[----:B------:R-:W-:Y:S05]  /*1e610*/  BRA `(.L_x_19) ;  /* 0x0000002c00fc7947 */ /* 0x000fea0003800000 */
.L_x_18:
        /* <DEDUP_REMOVED lines=12> */
[----:B--2---:R-:W-:-:S05]  /*1e6e0*/  LOP3.LUT R18, R22, 0xff, RZ, 0xc0, !PT ;  /* 0x000000ff16127812 */ /* 0x004fca00078ec0ff */
[----:B------:R-:W-:-:S05]  /*1e6f0*/  IMAD.SHL.U32 R19, R18, 0x100, RZ ;  /* 0x0000010012137824 */ /* 0x000fca00078e00ff */
[----:B---3--:R-:W-:Y:S02]  /*1e700*/  LOP3.LUT R20, R19, 0xffff00ff, R16, 0xf8, !PT ;  /* 0xffff00ff13147812 */ /* 0x008fe400078ef810 */
[----:B------:R-:W-:Y:S02]  /*1e710*/  SHF.L.U64.HI R19, R18, 0x8, RZ ;  /* 0x0000000812137819 */ /* 0x000fe400000102ff */
[----:B------:R-:W-:-:S04]  /*1e720*/  LEA R18, P0, R20, R3, 0x3 ;  /* 0x0000000314127211 */ /* 0x000fc800078018ff */
[----:B------:R-:W-:-:S06]  /*1e730*/  LEA.HI.X R19, R20, R2, R19, 0x3, P0 ;  /* 0x0000000214137211 */ /* 0x000fcc00000f1c13 */
[----:B------:R-:W2:Y:S01]  /*1e740*/  LDG.E.64 R18, desc[UR32][R18.64] ;  /* 0x0000002012127981 */ /* 0x000ea2000c1e1b00 */
[----:B------:R-:W-:-:S09]  /*1e750*/  UIMAD UR10, UR4, 0x18, UR43 ;  /* 0x00000018040a78a4 */ /* 0x000fd2000f8e022b */
[----:B------:R-:W-:Y:S04]  /*1e760*/  STL.64 [UR10+0x8], RZ ;  /* 0x000008ffff007987 */ /* 0x000fe80008100a0a */
[----:B------:R-:W-:Y:S01]  /*1e770*/  STL.64 [UR10+0x10], RZ ;  /* 0x000010ffff007987 */ /* 0x000fe20008100a0a */
[----:B------:R-:W-:Y:S02]  /*1e780*/  UIADD3 UR4, UR4, 0x1, URZ ;  /* 0x0000000104047890 */ /* 0x000fe4000fffe03f */
[----:B------:R-:W-:Y:S01]  /*1e790*/  UIADD3 UR5, UR5, 0x3, URZ ;  /* 0x0000000305057890 */ /* 0x000fe2000fffe03f */
[----:B--2---:R0:W-:Y:S01]  /*1e7a0*/  STL.64 [UR10], R18 ;  /* 0x00000012ff007987 */ /* 0x0041e20008100a0a */
[----:B------:R-:W-:Y:S10]  /*1e7b0*/  BRA `(.L_x_19) ;  /* 0x0000002c00947947 */ /* 0x000ff40003800000 */
.L_x_17:
[----:B------:R-:W-:-:S13]  /*1e7c0*/  ISETP.NE.AND P0, PT, R16, 0x2, PT ;  /* 0x000000021000780c */ /* 0x000fda0003f05270 */
[----:B------:R-:W-:Y:S05]  /*1e7d0*/  @!P0 BRA `(.L_x_20) ;  /* 0x0000000000f88947 */ /* 0x000fea0003800000 */
[----:B------:R-:W-:-:S13]  /*1e7e0*/  ISETP.NE.AND P0, PT, R16, 0x3, PT ;  /* 0x000000031000780c */ /* 0x000fda0003f05270 */
        /* <DEDUP_REMOVED lines=25> */
[----:B------:R-:W2:Y:S04]  /*1e980*/  LD.E.64 R20, desc[UR32][R22.64] ;  /* 0x0000002016147980 */ /* 0x000ea8000c101b00 */
[----:B------:R-:W3:Y:S04]  /*1e990*/  LD.E.64 R18, desc[UR32][R22.64+0x8] ;  /* 0x0000082016127980 */ /* 0x000ee8000c101b00 */
[----:B------:R-:W4:Y:S01]  /*1e9a0*/  LD.E.64 R16, desc[UR32][R22.64+0x10] ;  /* 0x0000102016107980 */ /* 0x000f22000c101b00 */
[----:B------:R-:W-:Y:S02]  /*1e9b0*/  UIMAD UR10, UR4, 0x18, UR43 ;  /* 0x00000018040a78a4 */ /* 0x000fe4000f8e022b */
[----:B------:R-:W-:-:S02]  /*1e9c0*/  UIADD3 UR4, UR4, 0x1, URZ ;  /* 0x0000000104047890 */ /* 0x000fc4000fffe03f */
[----:B------:R-:W-:-:S05]  /*1e9d0*/  UIADD3 UR5, UR5, 0x3, URZ ;  /* 0x0000000305057890 */ /* 0x000fca000fffe03f */
[----:B--2---:R0:W-:Y:S04]  /*1e9e0*/  STL.64 [UR10], R20 ;  /* 0x00000014ff007987 */ /* 0x0041e80008100a0a */
[----:B---3--:R0:W-:Y:S04]  /*1e9f0*/  STL.64 [UR10+0x8], R18 ;  /* 0x00000812ff007987 */ /* 0x0081e80008100a0a */
[----:B----4-:R0:W-:Y:S01]  /*1ea00*/  STL.64 [UR10+0x10], R16 ;  /* 0x00001010ff007987 */ /* 0x0101e20008100a0a */
[----:B------:R-:W-:Y:S05]  /*1ea10*/  BRA `(.L_x_19) ;  /* 0x0000002800fc7947 */ /* 0x000fea0003800000 */
.L_x_21:
        /* <DEDUP_REMOVED lines=14> */
[----:B------:R-:W-:-:S04]  /*1eb00*/  SHF.L.U64.HI R20, R18, 0x8, RZ ;  /* 0x0000000812147819 */ /* 0x000fc800000102ff */
[----:B---3--:R-:W-:-:S04]  /*1eb10*/  LOP3.LUT R24, R19, 0xffff00ff, R16, 0xf8, !PT ;  /* 0xffff00ff13187812 */ /* 0x008fc800078ef810 */
[----:B------:R-:W-:-:S04]  /*1eb20*/  LEA R18, P0, R24, R9, 0x3 ;  /* 0x0000000918127211 */ /* 0x000fc800078018ff */
[----:B------:R-:W-:-:S06]  /*1eb30*/  LEA.HI.X R19, R24, R11, R20, 0x3, P0 ;  /* 0x0000000b18137211 */ /* 0x000fcc00000f1c14 */
[----:B------:R-:W2:Y:S01]  /*1eb40*/  LD.E.64 R18, desc[UR32][R18.64] ;  /* 0x0000002012127980 */ /* 0x000ea2000c101b00 */
[----:B------:R-:W-:-:S09]  /*1eb50*/  UIMAD UR10, UR4, 0x18, UR43 ;  /* 0x00000018040a78a4 */ /* 0x000fd2000f8e022b */
[----:B------:R-:W-:Y:S04]  /*1eb60*/  STL.64 [UR10+0x8], RZ ;  /* 0x000008ffff007987 */ /* 0x000fe80008100a0a */
[----:B------:R-:W-:Y:S01]  /*1eb70*/  STL.64 [UR10+0x10], RZ ;  /* 0x000010ffff007987 */ /* 0x000fe20008100a0a */
[----:B------:R-:W-:Y:S02]  /*1eb80*/  UIADD3 UR4, UR4, 0x1, URZ ;  /* 0x0000000104047890 */ /* 0x000fe4000fffe03f */
[----:B------:R-:W-:Y:S01]  /*1eb90*/  UIADD3 UR5, UR5, 0x3, URZ ;  /* 0x0000000305057890 */ /* 0x000fe2000fffe03f */
[----:B--2---:R0:W-:Y:S01]  /*1eba0*/  STL.64 [UR10], R18 ;  /* 0x00000012ff007987 */ /* 0x0041e20008100a0a */
[----:B------:R-:W-:Y:S10]  /*1ebb0*/  BRA `(.L_x_19) ;  /* 0x0000002800947947 */ /* 0x000ff40003800000 */
.L_x_20:
        /* <DEDUP_REMOVED lines=12> */
[----:B------:R-:W-:Y:S02]  /*1ec80*/  IMAD.U32 R18, RZ, RZ, UR26 ;  /* 0x0000001aff127e24 */ /* 0x000fe4000f8e00ff */
[----:B------:R-:W-:Y:S01]  /*1ec90*/  IMAD.U32 R19, RZ, RZ, UR27 ;  /* 0x0000001bff137e24 */ /* 0x000fe2000f8e00ff */
[----:B--2---:R-:W-:-:S05]  /*1eca0*/  LOP3.LUT R20, R22, 0xff, RZ, 0xc0, !PT ;  /* 0x000000ff16147812 */ /* 0x004fca00078ec0ff */
[C---:B------:R-:W-:Y:S01]  /*1ecb0*/  IMAD.SHL.U32 R21, R20.reuse, 0x100, RZ ;  /* 0x0000010014157824 */ /* 0x040fe200078e00ff */
[----:B------:R-:W-:-:S05]  /*1ecc0*/  SHF.L.U64.HI R20, R20, 0x8, RZ ;  /* 0x0000000814147819 */ /* 0x000fca00000102ff */
[----:B------:R-:W-:Y:S01]  /*1ecd0*/  IMAD R25, R20, 0x18, RZ ;  /* 0x0000001814197824 */ /* 0x000fe200078e02ff */
[----:B---3--:R-:W-:-:S05]  /*1ece0*/  LOP3.LUT R21, R21, 0xffff00ff, R16, 0xf8, !PT ;  /* 0xffff00ff15157812 */ /* 0x008fca00078ef810 */
[----:B------:R-:W-:-:S04]  /*1ecf0*/  IMAD.WIDE.U32 R22, R21, 0x18, R18 ;  /* 0x0000001815167825 */ /* 0x000fc800078e0012 */
[----:B------:R-:W-:-:S05]  /*1ed00*/  IMAD.IADD R23, R25, 0x1, R23 ;  /* 0x0000000119177824 */ /* 0x000fca00078e0217 */
        /* <DEDUP_REMOVED lines=10> */
.L_x_16:
[----:B------:R-:W-:-:S13]  /*1edb0*/  ISETP.GT.AND P0, PT, R16, 0xa, PT ;  /* 0x0000000a1000780c */ /* 0x000fda0003f04270 */
[----:B------:R-:W-:Y:S05]  /*1edc0*/  @P0 BRA `(.L_x_22) ;  /* 0x0000001000e00947 */ /* 0x000fea0003800000 */
        /* <DEDUP_REMOVED lines=8> */
[----:B------:R-:W-:Y:S01]  /*1ee50*/  UISETP.GE.AND UP0, UPT, UR4, 0x2, UPT ;  /* 0x000000020400788c */ /* 0x000fe2000bf06270 */
[----:B------:R-:W-:Y:S02]  /*1ee60*/  IMAD.MOV.U32 R16, RZ, RZ, R10 ;  /* 0x000000ffff107224 */ /* 0x000fe400078e000a */
[----:B------:R-:W-:-:S03]  /*1ee70*/  IMAD.MOV.U32 R17, RZ, RZ, 0x0 ;  /* 0x00000000ff117424 */ /* 0x000fc600078e00ff */
[----:B------:R-:W-:-:S13]  /*1ee80*/  PLOP3.LUT P0, PT, PT, PT, UP0, 0x80, 0x0 ;  /* 0x000000000000781c */ /* 0x000fda0003f0f008 */
[----:B------:R-:W-:Y:S05]  /*1ee90*/  @!P0 RET.REL.NODEC R16 `(evaluate_quotient_kernel) ;  /* 0xfffffe1010588950 */ /* 0x000fea0003c3ffff */
[----:B------:R-:W-:Y:S01]  /*1eea0*/  UISETP.GT.AND UP0, UPT, UR4, 0xd, UPT ;  /* 0x0000000d0400788c */ /* 0x000fe2000bf04270 */
[----:B------:R-:W-:Y:S02]  /*1eeb0*/  IMAD.MOV.U32 R16, RZ, RZ, R10 ;  /* 0x000000ffff107224 */ /* 0x000fe400078e000a */
[----:B------:R-:W-:-:S03]  /*1eec0*/  IMAD.MOV.U32 R17, RZ, RZ, 0x0 ;  /* 0x00000000ff117424 */ /* 0x000fc600078e00ff */
[----:B------:R-:W-:-:S13]  /*1eed0*/  PLOP3.LUT P0, PT, PT, PT, UP0, 0x80, 0x0 ;  /* 0x000000000000781c */ /* 0x000fda0003f0f008 */
[----:B------:R-:W-:Y:S05]  /*1eee0*/  @P0 RET.REL.NODEC R16 `(evaluate_quotient_kernel) ;  /* 0xfffffe1010440950 */ /* 0x000fea0003c3ffff */
[----:B------:R-:W-:-:S04]  /*1eef0*/  UIADD3 UR5, UR4, -0x2, URZ ;  /* 0xfffffffe04057890 */ /* 0x000fc8000fffe03f */
[----:B------:R-:W-:-:S09]  /*1ef00*/  UIMAD UR5, UR5, 0x18, UR43 ;  /* 0x00000018050578a4 */ /* 0x000fd2000f8e022b */
[----:B------:R-:W2:Y:S04]  /*1ef10*/  LDL.64 R26, [UR5+0x18] ;  /* 0x00001805ff1a7983 */ /* 0x000ea80008100a00 */
[----:B------:R-:W3:Y:S04]  /*1ef20*/  LDL.64 R24, [UR5] ;  /* 0x00000005ff187983 */ /* 0x000ee80008100a00 */
[----:B------:R-:W4:Y:S04]  /*1ef30*/  LDL.64 R22, [UR5+0x20] ;  /* 0x00002005ff167983 */ /* 0x000f280008100a00 */
[----:B------:R-:W5:Y:S04]  /*1ef40*/  LDL.64 R20, [UR5+0x8] ;  /* 0x00000805ff147983 */ /* 0x000f680008100a00 */
[----:B------:R-:W5:Y:S04]  /*1ef50*/  LDL.64 R18, [UR5+0x28] ;  /* 0x00002805ff127983 */ /* 0x000f680008100a00 */
[----:B------:R-:W5:Y:S01]  /*1ef60*/  LDL.64 R16, [UR5+0x10] ;  /* 0x00001005ff107983 */ /* 0x000f620008100a00 */
[----:B------:R-:W-:Y:S01]  /*1ef70*/  UIADD3 UR4, UR4, -0x1, URZ ;  /* 0xffffffff04047890 */ /* 0x000fe2000fffe03f */
[----:B--2---:R-:W-:-:S04]  /*1ef80*/  IADD3 R31, P1, -R26, 0x1, RZ ;  /* 0x000000011a1f7810 */ /* 0x004fc80007f3e1ff */
[----:B---3--:R-:W-:Y:S02]  /*1ef90*/  ISETP.GE.U32.AND P0, PT, R24, R31, PT ;  /* 0x0000001f1800720c */ /* 0x008fe40003f06070 */
[----:B------:R-:W-:Y:S02]  /*1efa0*/  IADD3.X R31, ~R27, -0x1, RZ, P1, !PT ;  /* 0xffffffff1b1f7810 */ /* 0x000fe40000ffe5ff */
[----:B------:R-:W-:Y:S02]  /*1efb0*/  IADD3 R39, P1, R26, -0x1, RZ ;  /* 0xffffffff1a277810 */ /* 0x000fe40007f3e0ff */
[----:B------:R-:W-:-:S03]  /*1efc0*/  ISETP.GE.U32.AND.EX P0, PT, R25, R31, PT, P0 ;  /* 0x0000001f1900720c */ /* 0x000fc60003f06100 */
[----:B------:R-:W-:Y:S01]  /*1efd0*/  IMAD.X R41, RZ, RZ, R27, P1 ;  /* 0x000000ffff297224 */ /* 0x000fe200008e061b */
[----:B----4-:R-:W-:Y:S02]  /*1efe0*/  IADD3 R33, P2, -R22, 0x1, RZ ;  /* 0x0000000116217810 */ /* 0x010fe40007f5e1ff */
[----:B------:R-:W-:Y:S02]  /*1eff0*/  SEL R39, R26, R39, !P0 ;  /* 0x000000271a277207 */ /* 0x000fe40004000000 */
[----:B------:R-:W-:Y:S02]  /*1f000*/  SEL R41, R27, R41, !P0 ;  /* 0x000000291b297207 */ /* 0x000fe40004000000 */
[----:B-----5:R-:W-:Y:S02]  /*1f010*/  ISETP.GE.U32.AND P0, PT, R20, R33, PT ;  /* 0x000000211400720c */ /* 0x020fe40003f06070 */
[----:B------:R-:W-:Y:S02]  /*1f020*/  IADD3 R31, P3, -R18, 0x1, RZ ;  /* 0x00000001121f7810 */ /* 0x000fe40007f7e1ff */
[----:B------:R-:W-:-:S02]  /*1f030*/  IADD3.X R33, ~R23, -0x1, RZ, P2, !PT ;  /* 0xffffffff17217810 */ /* 0x000fc400017fe5ff */
[----:B------:R-:W-:Y:S02]  /*1f040*/  IADD3 R35, P2, R22, -0x1, RZ ;  /* 0xffffffff16237810 */ /* 0x000fe40007f5e0ff */
[----:B------:R-:W-:Y:S02]  /*1f050*/  ISETP.GE.U32.AND P1, PT, R16, R31, PT ;  /* 0x0000001f1000720c */ /* 0x000fe40003f26070 */
[----:B------:R-:W-:Y:S01]  /*1f060*/  IADD3.X R27, ~R19, -0x1, RZ, P3, !PT ;  /* 0xffffffff131b7810 */ /* 0x000fe20001ffe5ff */
[----:B------:R-:W-:Y:S01]  /*1f070*/  IMAD.X R37, RZ, RZ, R23, P2 ;  /* 0x000000ffff257224 */ /* 0x000fe200010e0617 */
[----:B------:R-:W-:Y:S02]  /*1f080*/  IADD3 R31, P3, R18, -0x1, RZ ;  /* 0xffffffff121f7810 */ /* 0x000fe40007f7e0ff */
[----:B------:R-:W-:Y:S02]  /*1f090*/  ISETP.GE.U32.AND.EX P0, PT, R21, R33, PT, P0 ;  /* 0x000000211500720c */ /* 0x000fe40003f06100 */
[----:B------:R-:W-:Y:S01]  /*1f0a0*/  ISETP.GE.U32.AND.EX P1, PT, R17, R27, PT, P1 ;  /* 0x0000001b1100720c */ /* 0x000fe20003f26110 */
[----:B------:R-:W-:Y:S01]  /*1f0b0*/  IMAD.X R27, RZ, RZ, R19, P3 ;  /* 0x000000ffff1b7224 */ /* 0x000fe200018e0613 */
[----:B------:R-:W-:-:S02]  /*1f0c0*/  SEL R33, R22, R35, !P0 ;  /* 0x0000002316217207 */ /* 0x000fc40004000000 */
[----:B------:R-:W-:Y:S02]  /*1f0d0*/  SEL R35, R23, R37, !P0 ;  /* 0x0000002517237207 */ /* 0x000fe40004000000 */
[----:B------:R-:W-:Y:S02]  /*1f0e0*/  SEL R23, R18, R31, !P1 ;  /* 0x0000001f12177207 */ /* 0x000fe40004800000 */
[----:B------:R-:W-:Y:S02]  /*1f0f0*/  SEL R27, R19, R27, !P1 ;  /* 0x0000001b131b7207 */ /* 0x000fe40004800000 */
[----:B------:R-:W-:Y:S02]  /*1f100*/  IADD3 R18, P0, R24, R39, RZ ;  /* 0x0000002718127210 */ /* 0x000fe40007f1e0ff */
[----:B------:R-:W-:Y:S02]  /*1f110*/  IADD3 R20, P1, R20, R33, RZ ;  /* 0x0000002114147210 */ /* 0x000fe40007f3e0ff */
[----:B------:R-:W-:Y:S01]  /*1f120*/  IADD3 R16, P2, R16, R23, RZ ;  /* 0x0000001710107210 */ /* 0x000fe20007f5e0ff */
[----:B------:R-:W-:-:S02]  /*1f130*/  IMAD.X R19, R25, 0x1, R41, P0 ;  /* 0x0000000119137824 */ /* 0x000fc400000e0629 */
[----:B------:R-:W-:Y:S02]  /*1f140*/  IMAD.X R21, R21, 0x1, R35, P1 ;  /* 0x0000000115157824 */ /* 0x000fe400008e0623 */
[----:B------:R-:W-:Y:S01]  /*1f150*/  IMAD.X R17, R17, 0x1, R27, P2 ;  /* 0x0000000111117824 */ /* 0x000fe200010e061b */
[----:B------:R0:W-:Y:S04]  /*1f160*/  STL.64 [UR5], R18 ;  /* 0x00000012ff007987 */ /* 0x0001e80008100a05 */
[----:B------:R0:W-:Y:S04]  /*1f170*/  STL.64 [UR5+0x8], R20 ;  /* 0x00000814ff007987 */ /* 0x0001e80008100a05 */
[----:B------:R0:W-:Y:S01]  /*1f180*/  STL.64 [UR5+0x10], R16 ;  /* 0x00001010ff007987 */ /* 0x0001e20008100a05 */
[----:B------:R-:W-:Y:S01]  /*1f190*/  UMOV UR5, UR10 ;  /* 0x0000000a00057c82 */ /* 0x000fe20008000000 */
[----:B------:R-:W-:Y:S05]  /*1f1a0*/  BRA `(.L_x_19) ;  /* 0x0000002400187947 */ /* 0x000fea0003800000 */
.L_x_24:
[----:B------:R-:W-:Y:S01]  /*1f1b0*/  UISETP.GT.AND UP0, UPT, UR4, 0xb, UPT ;  /* 0x0000000b0400788c */ /* 0x000fe2000bf04270 */
[----:B------:R-:W-:Y:S02]  /*1f1c0*/  IMAD.MOV.U32 R16, RZ, RZ, R10 ;  /* 0x000000ffff107224 */ /* 0x000fe400078e000a */
[----:B------:R-:W-:-:S03]  /*1f1d0*/  IMAD.MOV.U32 R17, RZ, RZ, 0x0 ;  /* 0x00000000ff117424 */ /* 0x000fc600078e00ff */
[----:B------:R-:W-:-:S13]  /*1f1e0*/  PLOP3.LUT P0, PT, PT, PT, UP0, 0x80, 0x0 ;  /* 0x000000000000781c */ /* 0x000fda0003f0f008 */
[----:B------:R-:W-:Y:S05]  /*1f1f0*/  @P0 RET.REL.NODEC R16 `(evaluate_quotient_kernel) ;  /* 0xfffffe0c10800950 */ /* 0x000fea0003c3ffff */
[----:B------:R-:W-:Y:S01]  /*1f200*/  UIADD3 UR12, UR5, 0x2, URZ ;  /* 0x00000002050c7890 */ /* 0x000fe2000fffe03f */
[----:B------:R-:W2:Y:S01]  /*1f210*/  LDG.E.U8 R30, desc[UR32][R22.64] ;  /* 0x00000020161e7981 */ /* 0x000ea2000c1e1100 */
[----:B------:R-:W-:Y:S02]  /*1f220*/  UIADD3 UR15, UR5, 0x3, URZ ;  /* 0x00000003050f7890 */ /* 0x000fe4000fffe03f */
[----:B------:R-:W-:Y:S02]  /*1f230*/  UIADD3 UR16, UP0, UR12, UR30, URZ ;  /* 0x0000001e0c107290 */ /* 0x000fe4000ff1e03f */
[----:B------:R-:W-:Y:S02]  /*1f240*/  UIADD3 UR11, UR5, 0x5, URZ ;  /* 0x00000005050b7890 */ /* 0x000fe4000fffe03f */
[----:B------:R-:W-:Y:S02]  /*1f250*/  UIADD3.X UR17, URZ, UR31, URZ, UP0, !UPT ;  /* 0x0000001f3f117290 */ /* 0x000fe400087fe43f */
[----:B------:R-:W-:Y:S01]  /*1f260*/  UIADD3 UR15, UP0, UR15, UR30, URZ ;  /* 0x0000001e0f0f7290 */ /* 0x000fe2000ff1e03f */
[----:B------:R-:W-:Y:S01]  /*1f270*/  IMAD.U32 R16, RZ, RZ, UR16 ;  /* 0x00000010ff107e24 */ /* 0x000fe2000f8e00ff */
[----:B------:R-:W-:-:S02]  /*1f280*/  UIADD3 UR12, UR5, 0x6, URZ ;  /* 0x00000006050c7890 */ /* 0x000fc4000fffe03f */
[----:B------:R-:W-:Y:S01]  /*1f290*/  UIADD3 UR11, UP1, UR11, UR30, URZ ;  /* 0x0000001e0b0b7290 */ /* 0x000fe2000ff3e03f */
[----:B------:R-:W-:Y:S01]  /*1f2a0*/  IMAD.U32 R17, RZ, RZ, UR17 ;  /* 0x00000011ff117e24 */ /* 0x000fe2000f8e00ff */
[----:B------:R-:W-:Y:S02]  /*1f2b0*/  UIADD3 UR13, UR5, 0x7, URZ ;  /* 0x00000007050d7890 */ /* 0x000fe4000fffe03f */
[----:B------:R-:W-:Y:S02]  /*1f2c0*/  UIADD3.X UR17, URZ, UR31, URZ, UP0, !UPT ;  /* 0x0000001f3f117290 */ /* 0x000fe400087fe43f */
[----:B------:R-:W-:Y:S02]  /*1f2d0*/  UIADD3.X UR16, URZ, UR31, URZ, UP1, !UPT ;  /* 0x0000001f3f107290 */ /* 0x000fe40008ffe43f */
[----:B------:R-:W-:Y:S01]  /*1f2e0*/  UIADD3 UR10, UR5, 0x4, URZ ;  /* 0x00000004050a7890 */ /* 0x000fe2000fffe03f */
[----:B------:R-:W-:Y:S01]  /*1f2f0*/  IMAD.U32 R24, RZ, RZ, UR15 ;  /* 0x0000000fff187e24 */ /* 0x000fe2000f8e00ff */
[----:B------:R-:W-:Y:S01]  /*1f300*/  UIADD3 UR12, UP0, UR12, UR30, URZ ;  /* 0x0000001e0c0c7290 */ /* 0x000fe2000ff1e03f */
[----:B------:R-:W-:Y:S01]  /*1f310*/  IMAD.U32 R20, RZ, RZ, UR11 ;  /* 0x0000000bff147e24 */ /* 0x000fe2000f8e00ff */
[----:B------:R-:W-:Y:S01]  /*1f320*/  UIADD3 UR13, UP1, UR13, UR30, URZ ;  /* 0x0000001e0d0d7290 */ /* 0x000fe2000ff3e03f */
[----:B------:R0:W3:Y:S01]  /*1f330*/  LDG.E.U8 R31, desc[UR32][R16.64] ;  /* 0x00000020101f7981 */ /* 0x0000e2000c1e1100 */
[----:B------:R-:W-:-:S02]  /*1f340*/  UIADD3.X UR15, URZ, UR31, URZ, UP0, !UPT ;  /* 0x0000001f3f0f7290 */ /* 0x000fc400087fe43f */
[----:B------:R-:W-:Y:S02]  /*1f350*/  UIADD3.X UR11, URZ, UR31, URZ, UP1, !UPT ;  /* 0x0000001f3f0b7290 */ /* 0x000fe40008ffe43f */
[----:B------:R-:W-:Y:S01]  /*1f360*/  UIADD3 UR10, UP0, UR10, UR30, URZ ;  /* 0x0000001e0a0a7290 */ /* 0x000fe2000ff1e03f */
[----:B------:R-:W-:Y:S01]  /*1f370*/  IMAD.U32 R25, RZ, RZ, UR17 ;  /* 0x00000011ff197e24 */ /* 0x000fe2000f8e00ff */
[----:B------:R-:W-:Y:S01]  /*1f380*/  UIADD3 UR14, UR5, 0x8, URZ ;  /* 0x00000008050e7890 */ /* 0x000fe2000fffe03f */
[----:B------:R-:W-:Y:S02]  /*1f390*/  IMAD.U32 R21, RZ, RZ, UR16 ;  /* 0x00000010ff157e24 */ /* 0x000fe4000f8e00ff */
[----:B0-----:R-:W-:Y:S01]  /*1f3a0*/  IMAD.U32 R16, RZ, RZ, UR12 ;  /* 0x0000000cff107e24 */ /* 0x001fe2000f8e00ff */
[----:B------:R-:W-:Y:S01]  /*1f3b0*/  UIADD3.X UR12, URZ, UR31, URZ, UP0, !UPT ;  /* 0x0000001f3f0c7290 */ /* 0x000fe200087fe43f */
[----:B------:R-:W-:Y:S01]  /*1f3c0*/  IMAD.U32 R17, RZ, RZ, UR15 ;  /* 0x0000000fff117e24 */ /* 0x000fe2000f8e00ff */
[----:B------:R-:W-:Y:S01]  /*1f3d0*/  UIADD3 UR14, UP1, UR14, UR30, URZ ;  /* 0x0000001e0e0e7290 */ /* 0x000fe2000ff3e03f */
[----:B------:R-:W-:Y:S01]  /*1f3e0*/  IMAD.U32 R18, RZ, RZ, UR13 ;  /* 0x0000000dff127e24 */ /* 0x000fe2000f8e00ff */
[----:B------:R0:W4:Y:S01]  /*1f3f0*/  LDG.E.U8 R26, desc[UR32][R24.64] ;  /* 0x00000020181a7981 */ /* 0x000122000c1e1100 */
[----:B------:R-:W-:Y:S01]  /*1f400*/  IMAD.U32 R19, RZ, RZ, UR11 ;  /* 0x0000000bff137e24 */ /* 0x000fe2000f8e00ff */
[----:B------:R-:W-:-:S02]  /*1f410*/  UIADD3.X UR11, URZ, UR31, URZ, UP1, !UPT ;  /* 0x0000001f3f0b7290 */ /* 0x000fc40008ffe43f */
[----:B------:R-:W5:Y:S01]  /*1f420*/  LDG.E.U8 R20, desc[UR32][R20.64] ;  /* 0x0000002014147981 */ /* 0x000f62000c1e1100 */
[----:B------:R-:W-:-:S03]  /*1f430*/  IMAD.U32 R22, RZ, RZ, UR14 ;  /* 0x0000000eff167e24 */ /* 0x000fc6000f8e00ff */
[----:B------:R5:W5:Y:S01]  /*1f440*/  LDG.E.U8 R27, desc[UR32][R16.64] ;  /* 0x00000020101b7981 */ /* 0x000b62000c1e1100 */
[----:B0-----:R-:W-:-:S03]  /*1f450*/  IMAD.U32 R25, RZ, RZ, UR12 ;  /* 0x0000000cff197e24 */ /* 0x001fc6000f8e00ff */
[----:B------:R0:W5:Y:S01]  /*1f460*/  LDG.E.U8 R28, desc[UR32][R18.64] ;  /* 0x00000020121c7981 */ /* 0x000162000c1e1100 */
[----:B------:R-:W-:Y:S02]  /*1f470*/  IMAD.U32 R24, RZ, RZ, UR10 ;  /* 0x0000000aff187e24 */ /* 0x000fe4000f8e00ff */
[----:B------:R-:W-:-:S03]  /*1f480*/  IMAD.U32 R23, RZ, RZ, UR11 ;  /* 0x0000000bff177e24 */ /* 0x000fc6000f8e00ff */
[----:B------:R-:W5:Y:S04]  /*1f490*/  LDG.E.U8 R25, desc[UR32][R24.64] ;  /* 0x0000002018197981 */ /* 0x000f68000c1e1100 */
[----:B------:R-:W5:Y:S01]  /*1f4a0*/  LDG.E.U8 R22, desc[UR32][R22.64] ;  /* 0x0000002016167981 */ /* 0x000f62000c1e1100 */
[----:B------:R-:W-:-:S09]  /*1f4b0*/  UIMAD UR10, UR4, 0x18, UR43 ;  /* 0x00000018040a78a4 */ /* 0x000fd2000f8e022b */
[----:B------:R-:W-:Y:S04]  /*1f4c0*/  STL.64 [UR10+0x8], RZ ;  /* 0x000008ffff007987 */ /* 0x000fe80008100a0a */
[----:B------:R-:W-:Y:S01]  /*1f4d0*/  STL.64 [UR10+0x10], RZ ;  /* 0x000010ffff007987 */ /* 0x000fe20008100a0a */
[----:B------:R-:W-:Y:S02]  /*1f4e0*/  UIADD3 UR4, UR4, 0x1, URZ ;  /* 0x0000000104047890 */ /* 0x000fe4000fffe03f */
[----:B------:R-:W-:Y:S01]  /*1f4f0*/  UIADD3 UR5, UR5, 0x9, URZ ;  /* 0x0000000905057890 */ /* 0x000fe2000fffe03f */
[----:B--2---:R-:W-:Y:S02]  /*1f500*/  IMAD.SHL.U32 R30, R30, 0x1000000, RZ ;  /* 0x010000001e1e7824 */ /* 0x004fe400078e00ff */
[----:B---3--:R-:W-:-:S02]  /*1f510*/  IMAD.U32 R31, R31, 0x10000, RZ ;  /* 0x000100001f1f7824 */ /* 0x008fc400078e00ff */
[----:B----4-:R-:W-:Y:S02]  /*1f520*/  IMAD.SHL.U32 R26, R26, 0x100, RZ ;  /* 0x000001001a1a7824 */ /* 0x010fe400078e00ff */
[----:B-----5:R-:W-:-:S03]  /*1f530*/  IMAD.WIDE.U32 R16, R20, 0x1000000, RZ ;  /* 0x0100000014107825 */ /* 0x020fc600078e00ff */
[----:B------:R-:W-:Y:S01]  /*1f540*/  LOP3.LUT R26, R26, R31, R30, 0xfe, !PT ;  /* 0x0000001f1a1a7212 */ /* 0x000fe200078efe1e */
[----:B0-----:R-:W-:-:S04]  /*1f550*/  IMAD.WIDE.U32 R18, R27, 0x10000, RZ ;  /* 0x000100001b127825 */ /* 0x001fc800078e00ff */
[----:B------:R-:W-:-:S03]  /*1f560*/  IMAD.WIDE.U32 R20, R28, 0x100, RZ ;  /* 0x000001001c147825 */ /* 0x000fc600078e00ff */
[----:B------:R-:W-:Y:S02]  /*1f570*/  LOP3.LUT R27, R20, R16, R18, 0xfe, !PT ;  /* 0x00000010141b7212 */ /* 0x000fe400078efe12 */
[----:B------:R-:W-:Y:S02]  /*1f580*/  LOP3.LUT R25, R17, R26, R25, 0xfe, !PT ;  /* 0x0000001a11197212 */ /* 0x000fe400078efe19 */
[----:B------:R-:W-:Y:S02]  /*1f590*/  LOP3.LUT R16, R27, R22, RZ, 0xfc, !PT ;  /* 0x000000161b107212 */ /* 0x000fe400078efcff */
[----:B------:R-:W-:-:S05]  /*1f5a0*/  LOP3.LUT R17, R21, R25, R19, 0xfe, !PT ;  /* 0x0000001915117212 */ /* 0x000fca00078efe13 */
[----:B------:R4:W-:Y:S01]  /*1f5b0*/  STL.64 [UR10], R16 ;  /* 0x00000010ff007987 */ /* 0x0009e20008100a0a */
[----:B------:R-:W-:Y:S05]  /*1f5c0*/  BRA `(.L_x_19) ;  /* 0x0000002000107947 */ /* 0x000fea0003800000 */
.L_x_23:
        /* <DEDUP_REMOVED lines=11> */
[----:B------:R-:W-:-:S02]  /*1f680*/  UIADD3 UR29, UP2, UR29, UR30, URZ ;  /* 0x0000001e1d1d7290 */ /* 0x000fc4000ff5e03f */
[----:B------:R-:W-:Y:S01]  /*1f690*/  UIADD3 UR28, UR5, 0xb, URZ ;  /* 0x0000000b051c7890 */ /* 0x000fe2000fffe03f */
[----:B------:R-:W-:Y:S01]  /*1f6a0*/  IMAD.U32 R30, RZ, RZ, UR25 ;  /* 0x00000019ff1e7e24 */ /* 0x000fe2000f8e00ff */
[----:B------:R-:W-:Y:S02]  /*1f6b0*/  UIADD3 UR44, UP1, UR44, UR30, URZ ;  /* 0x0000001e2c2c7290 */ /* 0x000fe4000ff3e03f */
[----:B------:R-:W-:Y:S02]  /*1f6c0*/  UIADD3 UR35, UR5, 0xe, URZ ;  /* 0x0000000e05237890 */ /* 0x000fe4000fffe03f */
[----:B------:R-:W-:Y:S02]  /*1f6d0*/  UIADD3 UR34, UR5, 0xd, URZ ;  /* 0x0000000d05227890 */ /* 0x000fe4000fffe03f */
[----:B------:R-:W-:Y:S02]  /*1f6e0*/  UIADD3.X UR25, URZ, UR31, URZ, UP2, !UPT ;  /* 0x0000001f3f197290 */ /* 0x000fe400097fe43f */
[----:B------:R-:W-:-:S02]  /*1f6f0*/  UIADD3 UR28, UP0, UR28, UR30, URZ ;  /* 0x0000001e1c1c7290 */ /* 0x000fc4000ff1e03f */
[----:B------:R-:W-:Y:S02]  /*1f700*/  UIADD3.X UR46, URZ, UR31, URZ, UP1, !UPT ;  /* 0x0000001f3f2e7290 */ /* 0x000fe40008ffe43f */
[----:B------:R-:W-:Y:S02]  /*1f710*/  UIADD3 UR35, UP2, UR35, UR30, URZ ;  /* 0x0000001e23237290 */ /* 0x000fe4000ff5e03f */
[----:B------:R-:W-:Y:S01]  /*1f720*/  UIADD3 UR34, UP1, UR34, UR30, URZ ;  /* 0x0000001e22227290 */ /* 0x000fe2000ff3e03f */
[----:B------:R-:W-:Y:S01]  /*1f730*/  IMAD.U32 R19, RZ, RZ, UR25 ;  /* 0x00000019ff137e24 */ /* 0x000fe2000f8e00ff */
[----:B------:R-:W-:Y:S01]  /*1f740*/  UIADD3 UR38, UR5, 0x10, URZ ;  /* 0x0000001005267890 */ /* 0x000fe2000fffe03f */
[----:B------:R-:W-:Y:S01]  /*1f750*/  IMAD.U32 R20, RZ, RZ, UR28 ;  /* 0x0000001cff147e24 */ /* 0x000fe2000f8e00ff */
[----:B------:R-:W-:Y:S01]  /*1f760*/  UIADD3 UR37, UR5, 0xf, URZ ;  /* 0x0000000f05257890 */ /* 0x000fe2000fffe03f */
[----:B------:R-:W-:Y:S01]  /*1f770*/  IMAD.U32 R16, RZ, RZ, UR44 ;  /* 0x0000002cff107e24 */ /* 0x000fe2000f8e00ff */
[----:B------:R-:W-:Y:S01]  /*1f780*/  UIADD3.X UR25, URZ, UR31, URZ, UP2, !UPT ;  /* 0x0000001f3f197290 */ /* 0x000fe200097fe43f */
[----:B------:R-:W-:Y:S01]  /*1f790*/  IMAD.U32 R17, RZ, RZ, UR46 ;  /* 0x0000002eff117e24 */ /* 0x000fe2000f8e00ff */
[----:B------:R-:W-:-:S02]  /*1f7a0*/  UIADD3.X UR28, URZ, UR31, URZ, UP1, !UPT ;  /* 0x0000001f3f1c7290 */ /* 0x000fc40008ffe43f */
[----:B------:R-:W-:Y:S02]  /*1f7b0*/  UIADD3.X UR44, URZ, UR31, URZ, UP0, !UPT ;  /* 0x0000001f3f2c7290 */ /* 0x000fe400087fe43f */
[----:B------:R-:W-:Y:S01]  /*1f7c0*/  UIADD3 UR38, UP2, UR38, UR30, URZ ;  /* 0x0000001e26267290 */ /* 0x000fe2000ff5e03f */
[----:B------:R0:W3:Y:S01]  /*1f7d0*/  LDG.E.U8 R26, desc[UR32][R16.64] ;  /* 0x00000020101a7981 */ /* 0x0000e2000c1e1100 */
[----:B------:R-:W-:Y:S01]  /*1f7e0*/  UIADD3 UR37, UP0, UR37, UR30, URZ ;  /* 0x0000001e25257290 */ /* 0x000fe2000ff1e03f */
[----:B------:R-:W-:Y:S01]  /*1f7f0*/  IMAD.U32 R35, RZ, RZ, UR25 ;  /* 0x00000019ff237e24 */ /* 0x000fe2000f8e00ff */
[----:B------:R-:W-:Y:S01]  /*1f800*/  UIADD3 UR40, UR5, 0x12, URZ ;  /* 0x0000001205287890 */ /* 0x000fe2000fffe03f */
[----:B------:R-:W-:Y:S01]  /*1f810*/  IMAD.U32 R18, RZ, RZ, UR29 ;  /* 0x0000001dff127e24 */ /* 0x000fe2000f8e00ff */
[----:B------:R-:W-:Y:S01]  /*1f820*/  UIADD3 UR39, UR5, 0x11, URZ ;  /* 0x0000001105277890 */ /* 0x000fe2000fffe03f */
[----:B------:R-:W-:Y:S01]  /*1f830*/  IMAD.U32 R21, RZ, RZ, UR44 ;  /* 0x0000002cff157e24 */ /* 0x000fe2000f8e00ff */
[----:B------:R-:W-:-:S02]  /*1f840*/  UIADD3.X UR25, URZ, UR31, URZ, UP2, !UPT ;  /* 0x0000001f3f197290 */ /* 0x000fc400097fe43f */
[----:B------:R-:W-:Y:S01]  /*1f850*/  UIADD3 UR21, UR5, 0x14, URZ ;  /* 0x0000001405157890 */ /* 0x000fe2000fffe03f */
[----:B0-----:R-:W-:Y:S01]  /*1f860*/  IMAD.U32 R17, RZ, RZ, UR28 ;  /* 0x0000001cff117e24 */ /* 0x001fe2000f8e00ff */
[----:B------:R-:W-:Y:S01]  /*1f870*/  UIADD3.X UR28, URZ, UR31, URZ, UP0, !UPT ;  /* 0x0000001f3f1c7290 */ /* 0x000fe200087fe43f */
[----:B------:R0:W4:Y:S01]  /*1f880*/  LDG.E.U8 R36, desc[UR32][R18.64] ;  /* 0x0000002012247981 */ /* 0x000122000c1e1100 */
[----:B------:R-:W-:Y:S02]  /*1f890*/  UIADD3 UR40, UP2, UR40, UR30, URZ ;  /* 0x0000001e28287290 */ /* 0x000fe4000ff5e03f */
[----:B------:R-:W-:Y:S01]  /*1f8a0*/  UIADD3 UR39, UP1, UR39, UR30, URZ ;  /* 0x0000001e27277290 */ /* 0x000fe2000ff3e03f */
[----:B------:R1:W5:Y:S01]  /*1f8b0*/  LDG.E.U8 R27, desc[UR32][R20.64] ;  /* 0x00000020141b7981 */ /* 0x000362000c1e1100 */
[----:B------:R-:W-:Y:S01]  /*1f8c0*/  UIADD3 UR24, UR5, 0x13, URZ ;  /* 0x0000001305187890 */ /* 0x000fe2000fffe03f */
[----:B------:R-:W-:Y:S01]  /*1f8d0*/  IMAD.U32 R16, RZ, RZ, UR34 ;  /* 0x00000022ff107e24 */ /* 0x000fe2000f8e00ff */
[----:B------:R-:W-:-:S02]  /*1f8e0*/  UIADD3 UR19, UR5, 0x16, URZ ;  /* 0x0000001605137890 */ /* 0x000fc4000fffe03f */
[----:B------:R-:W-:Y:S01]  /*1f8f0*/  UIADD3 UR20, UR5, 0x15, URZ ;  /* 0x0000001505147890 */ /* 0x000fe2000fffe03f */
[----:B0-----:R-:W-:Y:S01]  /*1f900*/  IMAD.U32 R19, RZ, RZ, UR25 ;  /* 0x00000019ff137e24 */ /* 0x001fe2000f8e00ff */
[----:B------:R-:W-:Y:S01]  /*1f910*/  UIADD3.X UR25, URZ, UR31, URZ, UP2, !UPT ;  /* 0x0000001f3f197290 */ /* 0x000fe200097fe43f */
[----:B------:R-:W-:Y:S01]  /*1f920*/  IMAD.U32 R31, RZ, RZ, UR45 ;  /* 0x0000002dff1f7e24 */ /* 0x000fe2000f8e00ff */
[----:B------:R-:W-:Y:S01]  /*1f930*/  UIADD3 UR17, UR5, 0x2, URZ ;  /* 0x0000000205117890 */ /* 0x000fe2000fffe03f */
[----:B-1----:R-:W-:Y:S01]  /*1f940*/  IMAD.U32 R21, RZ, RZ, UR28 ;  /* 0x0000001cff157e24 */ /* 0x002fe2000f8e00ff */
[----:B------:R-:W-:Y:S01]  /*1f950*/  UIADD3.X UR28, URZ, UR31, URZ, UP1, !UPT ;  /* 0x0000001f3f1c7290 */ /* 0x000fe20008ffe43f */
[----:B------:R0:W4:Y:S01]  /*1f960*/  LDG.E.U8 R33, desc[UR32][R16.64] ;  /* 0x0000002010217981 */ /* 0x000122000c1e1100 */
[----:B------:R-:W-:Y:S01]  /*1f970*/  UIADD3 UR21, UP2, UR21, UR30, URZ ;  /* 0x0000001e15157290 */ /* 0x000fe2000ff5e03f */
[----:B------:R-:W-:Y:S01]  /*1f980*/  IMAD.U32 R18, RZ, RZ, UR38 ;  /* 0x00000026ff127e24 */ /* 0x000fe2000f8e00ff */
[----:B------:R-:W-:Y:S01]  /*1f990*/  UIADD3 UR24, UP0, UR24, UR30, URZ ;  /* 0x0000001e18187290 */ /* 0x000fe2000ff1e03f */
[----:B------:R-:W-:Y:S01]  /*1f9a0*/  IMAD.U32 R20, RZ, RZ, UR37 ;  /* 0x00000025ff147e24 */ /* 0x000fe2000f8e00ff */
[----:B------:R-:W4:Y:S01]  /*1f9b0*/  LDG.E.U8 R30, desc[UR32][R30.64] ;  /* 0x000000201e1e7981 */ /* 0x000f22000c1e1100 */
[----:B------:R-:W-:Y:S01]  /*1f9c0*/  IMAD.U32 R23, RZ, RZ, UR28 ;  /* 0x0000001cff177e24 */ /* 0x000fe2000f8e00ff */
[----:B------:R-:W-:Y:S01]  /*1f9d0*/  UIADD3.X UR28, URZ, UR31, URZ, UP0, !UPT ;  /* 0x0000001f3f1c7290 */ /* 0x000fe200087fe43f */
[----:B------:R-:W-:Y:S01]  /*1f9e0*/  IMAD.U32 R34, RZ, RZ, UR35 ;  /* 0x00000023ff227e24 */ /* 0x000fe2000f8e00ff */
[----:B------:R-:W-:Y:S01]  /*1f9f0*/  UIADD3 UR20, UP1, UR20, UR30, URZ ;  /* 0x0000001e14147290 */ /* 0x000fe2000ff3e03f */
[----:B0-----:R-:W-:Y:S01]  /*1fa00*/  IMAD.U32 R17, RZ, RZ, UR25 ;  /* 0x00000019ff117e24 */ /* 0x001fe2000f8e00ff */
[----:B------:R-:W-:Y:S01]  /*1fa10*/  UIADD3.X UR25, URZ, UR31, URZ, UP2, !UPT ;  /* 0x0000001f3f197290 */ /* 0x000fe200097fe43f */
[----:B------:R-:W-:Y:S01]  /*1fa20*/  IMAD.U32 R16, RZ, RZ, UR40 ;  /* 0x00000028ff107e24 */ /* 0x000fe2000f8e00ff */
[----:B------:R-:W-:Y:S01]  /*1fa30*/  UIADD3 UR19, UP2, UR19, UR30, URZ ;  /* 0x0000001e13137290 */ /* 0x000fe2000ff5e03f */
[----:B------:R0:W4:Y:S01]  /*1fa40*/  LDG.E.U8 R38, desc[UR32][R20.64] ;  /* 0x0000002014267981 */ /* 0x000122000c1e1100 */
[----:B------:R-:W-:-:S02]  /*1fa50*/  UIADD3 UR18, UR5, 0x17, URZ ;  /* 0x0000001705127890 */ /* 0x000fc4000fffe03f */
[----:B------:R-:W-:Y:S01]  /*1fa60*/  UIADD3 UR16, UR5, 0x3, URZ ;  /* 0x0000000305107890 */ /* 0x000fe2000fffe03f */
[----:B------:R1:W4:Y:S01]  /*1fa70*/  LDG.E.U8 R31, desc[UR32][R18.64] ;  /* 0x00000020121f7981 */ /* 0x000322000c1e1100 */
[----:B------:R-:W-:Y:S01]  /*1fa80*/  UIADD3 UR14, UR5, 0x5, URZ ;  /* 0x00000005050e7890 */ /* 0x000fe2000fffe03f */
[----:B------:R-:W-:Y:S01]  /*1fa90*/  IMAD.U32 R22, RZ, RZ, UR39 ;  /* 0x00000027ff167e24 */ /* 0x000fe2000f8e00ff */
[----:B------:R-:W-:Y:S01]  /*1faa0*/  UIADD3 UR18, UP0, UR18, UR30, URZ ;  /* 0x0000001e12127290 */ /* 0x000fe2000ff1e03f */
[----:B------:R-:W4:Y:S01]  /*1fab0*/  LDG.E.U8 R34, desc[UR32][R34.64] ;  /* 0x0000002022227981 */ /* 0x000f22000c1e1100 */
[----:B------:R-:W-:Y:S01]  /*1fac0*/  UIADD3 UR12, UR5, 0x6, URZ ;  /* 0x00000006050c7890 */ /* 0x000fe2000fffe03f */
[----:B0-----:R-:W-:Y:S01]  /*1fad0*/  IMAD.U32 R20, RZ, RZ, UR24 ;  /* 0x00000018ff147e24 */ /* 0x001fe2000f8e00ff */
[----:B------:R-:W-:Y:S01]  /*1fae0*/  UIADD3 UR13, UR5, 0x7, URZ ;  /* 0x00000007050d7890 */ /* 0x000fe2000fffe03f */
[----:B------:R-:W-:Y:S01]  /*1faf0*/  IMAD.U32 R21, RZ, RZ, UR28 ;  /* 0x0000001cff157e24 */ /* 0x000fe2000f8e00ff */
[----:B------:R-:W-:Y:S01]  /*1fb00*/  UIADD3 UR11, UR5, 0x4, URZ ;  /* 0x00000004050b7890 */ /* 0x000fe2000fffe03f */
[----:B-1----:R-:W-:Y:S01]  /*1fb10*/  IMAD.U32 R18, RZ, RZ, UR21 ;  /* 0x00000015ff127e24 */ /* 0x002fe2000f8e00ff */
[----:B------:R-:W-:Y:S01]  /*1fb20*/  UIADD3.X UR21, URZ, UR31, URZ, UP2, !UPT ;  /* 0x0000001f3f157290 */ /* 0x000fe200097fe43f */
[----:B------:R-:W-:Y:S01]  /*1fb30*/  IMAD.U32 R40, RZ, RZ, UR20 ;  /* 0x00000014ff287e24 */ /* 0x000fe2000f8e00ff */
[----:B------:R-:W-:Y:S01]  /*1fb40*/  UIADD3 UR17, UP2, UR17, UR30, URZ ;  /* 0x0000001e11117290 */ /* 0x000fe2000ff5e03f */
[----:B------:R0:W4:Y:S01]  /*1fb50*/  LDG.E.U8 R35, desc[UR32][R16.64] ;  /* 0x0000002010237981 */ /* 0x000122000c1e1100 */
[----:B------:R-:W-:-:S02]  /*1fb60*/  UIADD3.X UR24, URZ, UR31, URZ, UP1, !UPT ;  /* 0x0000001f3f187290 */ /* 0x000fc40008ffe43f */
[----:B------:R-:W-:Y:S01]  /*1fb70*/  UIADD3 UR16, UP1, UR16, UR30, URZ ;  /* 0x0000001e10107290 */ /* 0x000fe2000ff3e03f */
[----:B------:R1:W4:Y:S01]  /*1fb80*/  LDG.E.U8 R32, desc[UR32][R20.64] ;  /* 0x0000002014207981 */ /* 0x000322000c1e1100 */
[----:B------:R-:W-:Y:S02]  /*1fb90*/  UIADD3.X UR20, URZ, UR31, URZ, UP2, !UPT ;  /* 0x0000001f3f147290 */ /* 0x000fe400097fe43f */
[----:B------:R-:W-:Y:S01]  /*1fba0*/  UIADD3 UR14, UP2, UR14, UR30, URZ ;  /* 0x0000001e0e0e7290 */ /* 0x000fe2000ff5e03f */
[----:B------:R1:W4:Y:S01]  /*1fbb0*/  LDG.E.U8 R39, desc[UR32][R22.64] ;  /* 0x0000002016277981 */ /* 0x000322000c1e1100 */
[----:B------:R-:W-:Y:S01]  /*1fbc0*/  UIADD3 UR15, UR5, 0x18, URZ ;  /* 0x00000018050f7890 */ /* 0x000fe2000fffe03f */
[----:B0-----:R-:W-:Y:S01]  /*1fbd0*/  IMAD.U32 R16, RZ, RZ, UR19 ;  /* 0x00000013ff107e24 */ /* 0x001fe2000f8e00ff */
[----:B------:R-:W-:Y:S01]  /*1fbe0*/  UIADD3.X UR19, URZ, UR31, URZ, UP0, !UPT ;  /* 0x0000001f3f137290 */ /* 0x000fe200087fe43f */
[----:B------:R-:W-:Y:S01]  /*1fbf0*/  IMAD.U32 R19, RZ, RZ, UR25 ;  /* 0x00000019ff137e24 */ /* 0x000fe2000f8e00ff */
[----:B------:R-:W-:Y:S01]  /*1fc00*/  UIADD3 UR10, UR5, 0x8, URZ ;  /* 0x00000008050a7890 */ /* 0x000fe2000fffe03f */
[----:B------:R-:W-:-:S02]  /*1fc10*/  IMAD.U32 R17, RZ, RZ, UR21 ;  /* 0x00000015ff117e24 */ /* 0x000fc4000f8e00ff */
[----:B-1----:R-:W-:Y:S01]  /*1fc20*/  IMAD.U32 R20, RZ, RZ, UR17 ;  /* 0x00000011ff147e24 */ /* 0x002fe2000f8e00ff */
[----:B------:R-:W-:Y:S01]  /*1fc30*/  UIADD3.X UR17, URZ, UR31, URZ, UP1, !UPT ;  /* 0x0000001f3f117290 */ /* 0x000fe20008ffe43f */
[----:B------:R-:W-:Y:S01]  /*1fc40*/  IMAD.U32 R22, RZ, RZ, UR18 ;  /* 0x00000012ff167e24 */ /* 0x000fe2000f8e00ff */
[----:B------:R-:W-:Y:S01]  /*1fc50*/  UIADD3.X UR18, URZ, UR31, URZ, UP2, !UPT ;  /* 0x0000001f3f127290 */ /* 0x000fe200097fe43f */
[----:B------:R0:W4:Y:S01]  /*1fc60*/  LDG.E.U8 R28, desc[UR32][R18.64] ;  /* 0x00000020121c7981 */ /* 0x000122000c1e1100 */
[----:B------:R-:W-:Y:S02]  /*1fc70*/  UIADD3 UR12, UP1, UR12, UR30, URZ ;  /* 0x0000001e0c0c7290 */ /* 0x000fe4000ff3e03f */
[----:B------:R-:W-:Y:S01]  /*1fc80*/  UIADD3 UR13, UP2, UR13, UR30, URZ ;  /* 0x0000001e0d0d7290 */ /* 0x000fe2000ff5e03f */
[----:B------:R1:W4:Y:S01]  /*1fc90*/  LDG.E.U8 R42, desc[UR32][R16.64] ;  /* 0x00000020102a7981 */ /* 0x000322000c1e1100 */
[----:B------:R-:W-:Y:S02]  /*1fca0*/  IMAD.U32 R23, RZ, RZ, UR19 ;  /* 0x00000013ff177e24 */ /* 0x000fe4000f8e00ff */
[----:B------:R-:W-:-:S02]  /*1fcb0*/  IMAD.U32 R41, RZ, RZ, UR24 ;  /* 0x00000018ff297e24 */ /* 0x000fc4000f8e00ff */
[----:B------:R-:W-:Y:S01]  /*1fcc0*/  IMAD.U32 R21, RZ, RZ, UR20 ;  /* 0x00000014ff157e24 */ /* 0x000fe2000f8e00ff */
[----:B------:R1:W4:Y:S01]  /*1fcd0*/  LDG.E.U8 R43, desc[UR32][R22.64] ;  /* 0x00000020162b7981 */ /* 0x000322000c1e1100 */
[----:B0-----:R-:W-:Y:S01]  /*1fce0*/  IMAD.U32 R18, RZ, RZ, UR16 ;  /* 0x00000010ff127e24 */ /* 0x001fe2000f8e00ff */
[----:B------:R-:W-:Y:S01]  /*1fcf0*/  UIADD3.X UR16, URZ, UR31, URZ, UP2, !UPT ;  /* 0x0000001f3f107290 */ /* 0x000fe200097fe43f */
[----:B------:R-:W-:Y:S01]  /*1fd00*/  IMAD.U32 R19, RZ, RZ, UR17 ;  /* 0x00000011ff137e24 */ /* 0x000fe2000f8e00ff */
[----:B------:R-:W4:Y:S01]  /*1fd10*/  LDG.E.U8 R40, desc[UR32][R40.64] ;  /* 0x0000002028287981 */ /* 0x000f22000c1e1100 */
[----:B-1----:R-:W-:Y:S01]  /*1fd20*/  IMAD.U32 R16, RZ, RZ, UR14 ;  /* 0x0000000eff107e24 */ /* 0x002fe2000f8e00ff */
[----:B------:R-:W-:Y:S02]  /*1fd30*/  UIADD3.X UR14, URZ, UR31, URZ, UP1, !UPT ;  /* 0x0000001f3f0e7290 */ /* 0x000fe40008ffe43f */
[----:B------:R-:W-:Y:S01]  /*1fd40*/  UIADD3 UR11, UP1, UR11, UR30, URZ ;  /* 0x0000001e0b0b7290 */ /* 0x000fe2000ff3e03f */
[----:B------:R0:W4:Y:S01]  /*1fd50*/  LDG.E.U8 R44, desc[UR32][R18.64] ;  /* 0x00000020122c7981 */ /* 0x000122000c1e1100 */
[----:B------:R-:W-:Y:S01]  /*1fd60*/  IMAD.U32 R22, RZ, RZ, UR13 ;  /* 0x0000000dff167e24 */ /* 0x000fe2000f8e00ff */
[----:B------:R-:W-:Y:S01]  /*1fd70*/  UIADD3 UR15, UP0, UR15, UR30, URZ ;  /* 0x0000001e0f0f7290 */ /* 0x000fe2000ff1e03f */
[----:B------:R-:W-:Y:S01]  /*1fd80*/  IMAD.U32 R24, RZ, RZ, UR12 ;  /* 0x0000000cff187e24 */ /* 0x000fe2000f8e00ff */
[----:B------:R-:W-:Y:S01]  /*1fd90*/  UIADD3 UR10, UP2, UR10, UR30, URZ ;  /* 0x0000001e0a0a7290 */ /* 0x000fe2000ff5e03f */
[----:B------:R1:W4:Y:S01]  /*1fda0*/  LDG.E.U8 R41, desc[UR32][R20.64] ;  /* 0x0000002014297981 */ /* 0x000322000c1e1100 */
[----:B------:R-:W-:Y:S01]  /*1fdb0*/  UIADD3.X UR13, URZ, UR31, URZ, UP1, !UPT ;  /* 0x0000001f3f0d7290 */ /* 0x000fe20008ffe43f */
[----:B------:R-:W-:-:S02]  /*1fdc0*/  IMAD.U32 R17, RZ, RZ, UR18 ;  /* 0x00000012ff117e24 */ /* 0x000fc4000f8e00ff */
[----:B------:R-:W-:Y:S02]  /*1fdd0*/  IMAD.U32 R25, RZ, RZ, UR14 ;  /* 0x0000000eff197e24 */ /* 0x000fe4000f8e00ff */
[----:B------:R-:W-:Y:S01]  /*1fde0*/  IMAD.U32 R23, RZ, RZ, UR16 ;  /* 0x00000010ff177e24 */ /* 0x000fe2000f8e00ff */
[----:B------:R-:W-:Y:S01]  /*1fdf0*/  UIADD3.X UR12, URZ, UR31, URZ, UP0, !UPT ;  /* 0x0000001f3f0c7290 */ /* 0x000fe200087fe43f */
[----:B0-----:R-:W-:Y:S01]  /*1fe00*/  IMAD.U32 R18, RZ, RZ, UR11 ;  /* 0x0000000bff127e24 */ /* 0x001fe2000f8e00ff */
[----:B------:R-:W-:Y:S01]  /*1fe10*/  UIADD3.X UR14, URZ, UR31, URZ, UP2, !UPT ;  /* 0x0000001f3f0e7290 */ /* 0x000fe200097fe43f */
[----:B------:R0:W4:Y:S01]  /*1fe20*/  LDG.E.U8 R45, desc[UR32][R16.64] ;  /* 0x00000020102d7981 */ /* 0x000122000c1e1100 */
[----:B------:R-:W-:-:S03]  /*1fe30*/  IMAD.U32 R19, RZ, RZ, UR13 ;  /* 0x0000000dff137e24 */ /* 0x000fc6000f8e00ff */
[----:B------:R-:W4:Y:S01]  /*1fe40*/  LDG.E.U8 R24, desc[UR32][R24.64] ;  /* 0x0000002018187981 */ /* 0x000f22000c1e1100 */
[----:B-1----:R-:W-:-:S03]  /*1fe50*/  IMAD.U32 R20, RZ, RZ, UR15 ;  /* 0x0000000fff147e24 */ /* 0x002fc6000f8e00ff */
[----:B------:R4:W4:Y:S01]  /*1fe60*/  LDG.E.U8 R46, desc[UR32][R22.64] ;  /* 0x00000020162e7981 */ /* 0x000922000c1e1100 */
[----:B------:R-:W-:Y:S02]  /*1fe70*/  IMAD.U32 R21, RZ, RZ, UR12 ;  /* 0x0000000cff157e24 */ /* 0x000fe4000f8e00ff */
[----:B0-----:R-:W-:Y:S01]  /*1fe80*/  IMAD.U32 R16, RZ, RZ, UR10 ;  /* 0x0000000aff107e24 */ /* 0x001fe2000f8e00ff */
[----:B------:R0:W4:Y:S01]  /*1fe90*/  LDG.E.U8 R18, desc[UR32][R18.64] ;  /* 0x0000002012127981 */ /* 0x000122000c1e1100 */
[----:B------:R-:W-:-:S03]  /*1fea0*/  IMAD.U32 R17, RZ, RZ, UR14 ;  /* 0x0000000eff117e24 */ /* 0x000fc6000f8e00ff */
[----:B------:R-:W4:Y:S04]  /*1feb0*/  LDG.E.U8 R20, desc[UR32][R20.64] ;  /* 0x0000002014147981 */ /* 0x000f28000c1e1100 */
[----:B------:R1:W4:Y:S01]  /*1fec0*/  LDG.E.U8 R25, desc[UR32][R16.64] ;  /* 0x0000002010197981 */ /* 0x000322000c1e1100 */
[----:B------:R-:W-:Y:S02]  /*1fed0*/  UIMAD UR10, UR4, 0x18, UR43 ;  /* 0x00000018040a78a4 */ /* 0x000fe4000f8e022b */
[----:B------:R-:W-:Y:S02]  /*1fee0*/  UIADD3 UR4, UR4, 0x1, URZ ;  /* 0x0000000104047890 */ /* 0x000fe4000fffe03f */
[----:B------:R-:W-:Y:S01]  /*1fef0*/  UIADD3 UR5, UR5, 0x19, URZ ;  /* 0x0000001905057890 */ /* 0x000fe2000fffe03f */
[----:B--2---:R-:W-:-:S02]  /*1ff00*/  IMAD.SHL.U32 R37, R37, 0x1000000, RZ ;  /* 0x0100000025257824 */ /* 0x004fc400078e00ff */
[----:B---3--:R-:W-:Y:S02]  /*1ff10*/  IMAD.SHL.U32 R26, R26, 0x1000000, RZ ;  /* 0x010000001a1a7824 */ /* 0x008fe400078e00ff */
[----:B-----5:R-:W-:Y:S02]  /*1ff20*/  IMAD.SHL.U32 R27, R27, 0x100, RZ ;  /* 0x000001001b1b7824 */ /* 0x020fe400078e00ff */
[----:B----4-:R-:W-:-:S04]  /*1ff30*/  IMAD.WIDE.U32 R22, R33, 0x1000000, RZ ;  /* 0x0100000021167825 */ /* 0x010fc800078e00ff */
[----:B------:R-:W-:-:S05]  /*1ff40*/  IMAD.U32 R30, R30, 0x10000, RZ ;  /* 0x000100001e1e7824 */ /* 0x000fca00078e00ff */
[----:B------:R-:W-:-:S04]  /*1ff50*/  LOP3.LUT R27, R27, R30, R26, 0xfe, !PT ;  /* 0x0000001e1b1b7212 */ /* 0x000fc800078efe1a */
[----:B------:R-:W-:Y:S01]  /*1ff60*/  LOP3.LUT R23, R23, R27, R36, 0xfe, !PT ;  /* 0x0000001b17177212 */ /* 0x000fe200078efe24 */
[----:B------:R-:W-:Y:S02]  /*1ff70*/  IMAD.U32 R35, R35, 0x10000, RZ ;  /* 0x0001000023237824 */ /* 0x000fe400078e00ff */
[----:B------:R-:W-:Y:S02]  /*1ff80*/  IMAD.SHL.U32 R32, R32, 0x100, RZ ;  /* 0x0000010020207824 */ /* 0x000fe400078e00ff */
[----:B------:R-:W-:-:S05]  /*1ff90*/  IMAD.SHL.U32 R39, R39, 0x1000000, RZ ;  /* 0x0100000027277824 */ /* 0x000fca00078e00ff */
[----:B0-----:R-:W-:Y:S01]  /*1ffa0*/  LOP3.LUT R19, R32, R35, R39, 0xfe, !PT ;  /* 0x0000002320137212 */ /* 0x001fe200078efe27 */
[----:B------:R-:W-:-:S04]  /*1ffb0*/  IMAD.WIDE.U32 R34, R34, 0x10000, RZ ;  /* 0x0001000022227825 */ /* 0x000fc800078e00ff */
[----:B------:R-:W-:-:S03]  /*1ffc0*/  IMAD.WIDE.U32 R38, R38, 0x100, RZ ;  /* 0x0000010026267825 */ /* 0x000fc600078e00ff */
[----:B------:R-:W-:Y:S02]  /*1ffd0*/  LOP3.LUT R30, R38, R22, R34, 0xfe, !PT ;  /* 0x00000016261e7212 */ /* 0x000fe400078efe22 */
[----:B------:R-:W-:Y:S01]  /*1ffe0*/  LOP3.LUT R35, R39, R23, R35, 0xfe, !PT ;  /* 0x0000001727237212 */ /* 0x000fe200078efe23 */
[----:B------:R-:W-:-:S04]  /*1fff0*/  IMAD.WIDE.U32 R22, R42, 0x10000, RZ ;  /* 0x000100002a167825 */ /* 0x000fc800078e00ff */
[----:B------:R-:W-:-:S04]  /*20000*/  IMAD.WIDE.U32 R26, R43, 0x100, RZ ;  /* 0x000001002b1a7825 */ /* 0x000fc800078e00ff */
[----:B-1----:R-:W-:-:S04]  /*20010*/  IMAD.WIDE.U32 R16, R40, 0x1000000, RZ ;  /* 0x0100000028107825 */ /* 0x002fc800078e00ff */
[----:B------:R-:W-:Y:S02]  /*20020*/  IMAD.SHL.U32 R44, R44, 0x100, RZ ;  /* 0x000001002c2c7824 */ /* 0x000fe400078e00ff */
[----:B------:R-:W-:-:S05]  /*20030*/  IMAD.U32 R41, R41, 0x10000, RZ ;  /* 0x0001000029297824 */ /* 0x000fca00078e00ff */
[----:B------:R-:W-:Y:S01]  /*20040*/  LOP3.LUT R41, R44, R41, R37, 0xfe, !PT ;  /* 0x000000292c297212 */ /* 0x000fe200078efe25 */
[----:B------:R-:W-:-:S04]  /*20050*/  IMAD.WIDE.U32 R32, R45, 0x1000000, RZ ;  /* 0x010000002d207825 */ /* 0x000fc800078e00ff */
[----:B------:R-:W-:-:S04]  /*20060*/  IMAD.WIDE.U32 R36, R24, 0x10000, RZ ;  /* 0x0001000018247825 */ /* 0x000fc800078e00ff */
[----:B------:R-:W-:Y:S01]  /*20070*/  IMAD.WIDE.U32 R46, R46, 0x100, RZ ;  /* 0x000001002e2e7825 */ /* 0x000fe200078e00ff */
[----:B------:R-:W-:Y:S02]  /*20080*/  LOP3.LUT R19, R17, R19, R28, 0xfe, !PT ;  /* 0x0000001311137212 */ /* 0x000fe400078efe1c */
[----:B------:R-:W-:Y:S02]  /*20090*/  LOP3.LUT R17, R26, R16, R22, 0xfe, !PT ;  /* 0x000000101a117212 */ /* 0x000fe400078efe16 */
[----:B------:R-:W-:Y:S02]  /*200a0*/  LOP3.LUT R41, R33, R41, R18, 0xfe, !PT ;  /* 0x0000002921297212 */ /* 0x000fe400078efe12 */
[----:B------:R-:W-:Y:S02]  /*200b0*/  LOP3.LUT R32, R46, R32, R36, 0xfe, !PT ;  /* 0x000000202e207212 */ /* 0x000fe400078efe24 */
[----:B------:R-:W-:Y:S02]  /*200c0*/  LOP3.LUT R34, R30, R31, RZ, 0xfc, !PT ;  /* 0x0000001f1e227212 */ /* 0x000fe400078efcff */
[----:B------:R-:W-:-:S02]  /*200d0*/  LOP3.LUT R23, R27, R19, R23, 0xfe, !PT ;  /* 0x000000131b177212 */ /* 0x000fc400078efe17 */
[----:B------:R-:W-:Y:S02]  /*200e0*/  LOP3.LUT R22, R17, R20, RZ, 0xfc, !PT ;  /* 0x0000001411167212 */ /* 0x000fe400078efcff */
[----:B------:R-:W-:Y:S02]  /*200f0*/  LOP3.LUT R37, R47, R41, R37, 0xfe, !PT ;  /* 0x000000292f257212 */ /* 0x000fe400078efe25 */
[----:B------:R-:W-:Y:S01]  /*20100*/  LOP3.LUT R36, R32, R25, RZ, 0xfc, !PT ;  /* 0x0000001920247212 */ /* 0x000fe200078efcff */
[----:B------:R3:W-:Y:S04]  /*20110*/  STL.64 [UR10+0x8], R34 ;  /* 0x00000822ff007987 */ /* 0x0007e80008100a0a */
[----:B------:R3:W-:Y:S04]  /*20120*/  STL.64 [UR10+0x10], R22 ;  /* 0x00001016ff007987 */ /* 0x0007e80008100a0a */
[----:B------:R3:W-:Y:S01]  /*20130*/  STL.64 [UR10], R36 ;  /* 0x00000024ff007987 */ /* 0x0007e20008100a0a */
[----:B------:R-:W-:Y:S05]  /*20140*/  BRA `(.L_x_19) ;  /* 0x0000001400307947 */ /* 0x000fea0003800000 */
.L_x_22:
        /* <DEDUP_REMOVED lines=13> */
[----:B------:R-:W-:Y:S01]  /*20220*/  UIADD3 UR10, UR5, 0x2, URZ ;  /* 0x00000002050a7890 */ /* 0x000fe2000fffe03f */
[----:B------:R-:W2:Y:S03]  /*20230*/  LDG.E.U8 R22, desc[UR32][R22.64] ;  /* 0x0000002016167981 */ /* 0x000ea6000c1e1100 */
[----:B------:R-:W-:-:S04]  /*20240*/  UIADD3 UR10, UP0, UR10, UR30, URZ ;  /* 0x0000001e0a0a7290 */ /* 0x000fc8000ff1e03f */
[----:B------:R-:W-:Y:S02]  /*20250*/  UIADD3.X UR11, URZ, UR31, URZ, UP0, !UPT ;  /* 0x0000001f3f0b7290 */ /* 0x000fe400087fe43f */
[----:B------:R-:W-:-:S04]  /*20260*/  IMAD.U32 R24, RZ, RZ, UR10 ;  /* 0x0000000aff187e24 */ /* 0x000fc8000f8e00ff */
[----:B------:R-:W-:-:S05]  /*20270*/  IMAD.U32 R25, RZ, RZ, UR11 ;  /* 0x0000000bff197e24 */ /* 0x000fca000f8e00ff */
[----:B------:R-:W3:Y:S01]  /*20280*/  LDG.E.U8 R24, desc[UR32][R24.64] ;  /* 0x0000002018187981 */ /* 0x000ee2000c1e1100 */
[----:B------:R-:W-:-:S04]  /*20290*/  UIADD3 UR4, UR4, -0x1, URZ ;  /* 0xffffffff04047890 */ /* 0x000fc8000fffe03f */
[----:B------:R-:W-:-:S09]  /*202a0*/  UIMAD UR10, UR4, 0x18, UR43 ;  /* 0x00000018040a78a4 */ /* 0x000fd2000f8e022b */
[----:B------:R-:W4:Y:S04]  /*202b0*/  LDL.64 R20, [UR10] ;  /* 0x0000000aff147983 */ /* 0x000f280008100a00 */
[----:B------:R-:W5:Y:S04]  /*202c0*/  LDL.64 R18, [UR10+0x8] ;  /* 0x0000080aff127983 */ /* 0x000f680008100a00 */
[----:B------:R-:W5:Y:S01]  /*202d0*/  LDL.64 R16, [UR10+0x10] ;  /* 0x0000100aff107983 */ /* 0x000f620008100a00 */
[----:B------:R-:W-:Y:S01]  /*202e0*/  UIADD3 UR5, UR5, 0x3, URZ ;  /* 0x0000000305057890 */ /* 0x000fe2000fffe03f */
[----:B--2---:R-:W-:-:S02]  /*202f0*/  R2UR UR10, R22 ;  /* 0x00000000160a72ca */ /* 0x004fc400000e0000 */
[----:B---3--:R-:W-:-:S11]  /*20300*/  R2UR UR11, R24 ;  /* 0x00000000180b72ca */ /* 0x008fd600000e0000 */
[----:B------:R-:W-:-:S04]  /*20310*/  UPRMT UR10, UR10, 0x7604, URZ ;  /* 0x000076040a0a7896 */ /* 0x000fc8000800003f */
[----:B------:R-:W-:-:S04]  /*20320*/  ULOP3.LUT UR10, UR10, 0xffff00ff, UR11, 0xf8, !UPT ;  /* 0xffff00ff0a0a7892 */ /* 0x000fc8000f8ef80b */
[----:B------:R-:W-:-:S09]  /*20330*/  UIMAD UR10, UR10, 0x18, UR9 ;  /* 0x000000180a0a78a4 */ /* 0x000fd2000f8e0209 */
[----:B----4-:R1:W-:Y:S04]  /*20340*/  STL.64 [UR10], R20 ;  /* 0x00000014ff007987 */ /* 0x0103e80008100a0a */
[----:B-----5:R1:W-:Y:S04]  /*20350*/  STL.64 [UR10+0x8], R18 ;  /* 0x00000812ff007987 */ /* 0x0203e80008100a0a */
[----:B------:R1:W-:Y:S01]  /*20360*/  STL.64 [UR10+0x10], R16 ;  /* 0x00001010ff007987 */ /* 0x0003e20008100a0a */
[----:B------:R-:W-:Y:S05]  /*20370*/  BRA `(.L_x_19) ;  /* 0x0000001000a47947 */ /* 0x000fea0003800000 */
.L_x_26:
[----:B------:R-:W-:Y:S01]  /*20380*/  UIADD3 UR5, UR4, -0x1, URZ ;  /* 0xffffffff04057890 */ /* 0x000fe2000fffe03f */
[----:B------:R-:W-:Y:S02]  /*20390*/  IMAD.MOV.U32 R16, RZ, RZ, R10 ;  /* 0x000000ffff107224 */ /* 0x000fe400078e000a */
[----:B------:R-:W-:Y:S01]  /*203a0*/  IMAD.MOV.U32 R17, RZ, RZ, 0x0 ;  /* 0x00000000ff117424 */ /* 0x000fe200078e00ff */
[----:B------:R-:W-:-:S06]  /*203b0*/  UISETP.GT.U32.AND UP0, UPT, UR5, 0xa, UPT ;  /* 0x0000000a0500788c */ /* 0x000fcc000bf04070 */
[----:B------:R-:W-:-:S13]  /*203c0*/  PLOP3.LUT P0, PT, PT, PT, UP0, 0x80, 0x0 ;  /* 0x000000000000781c */ /* 0x000fda0003f0f008 */
[----:B------:R-:W-:Y:S05]  /*203d0*/  @P0 RET.REL.NODEC R16 `(evaluate_quotient_kernel) ;  /* 0xfffffdfc10080950 */ /* 0x000fea0003c3ffff */
[----:B------:R-:W-:-:S09]  /*203e0*/  UIMAD UR5, UR5, 0x18, UR43 ;  /* 0x00000018050578a4 */ /* 0x000fd2000f8e022b */
[----:B------:R-:W2:Y:S04]  /*203f0*/  LDL.64 R20, [UR5] ;  /* 0x00000005ff147983 */ /* 0x000ea80008100a00 */
[----:B------:R-:W3:Y:S04]  /*20400*/  LDL.64 R18, [UR5+0x8] ;  /* 0x00000805ff127983 */ /* 0x000ee80008100a00 */
[----:B------:R-:W4:Y:S01]  /*20410*/  LDL.64 R16, [UR5+0x10] ;  /* 0x00001005ff107983 */ /* 0x000f220008100a00 */
[----:B------:R-:W-:-:S03]  /*20420*/  UIADD3 UR4, UR4, 0x1, URZ ;  /* 0x0000000104047890 */ /* 0x000fc6000fffe03f */
[----:B--2---:R0:W-:Y:S04]  /*20430*/  STL.64 [UR5+0x18], R20 ;  /* 0x00001814ff007987 */ /* 0x0041e80008100a05 */
[----:B---3--:R0:W-:Y:S04]  /*20440*/  STL.64 [UR5+0x20], R18 ;  /* 0x00002012ff007987 */ /* 0x0081e80008100a05 */
[----:B----4-:R0:W-:Y:S01]  /*20450*/  STL.64 [UR5+0x28], R16 ;  /* 0x00002810ff007987 */ /* 0x0101e20008100a05 */
[----:B------:R-:W-:Y:S01]  /*20460*/  UMOV UR5, UR10 ;  /* 0x0000000a00057c82 */ /* 0x000fe20008000000 */
[----:B------:R-:W-:Y:S05]  /*20470*/  BRA `(.L_x_19) ;  /* 0x0000001000647947 */ /* 0x000fea0003800000 */
.L_x_25:
        /* <DEDUP_REMOVED lines=12> */
[----:B------:R-:W2:Y:S04]  /*20540*/  LDL.64 R30, [UR5] ;  /* 0x00000005ff1e7983 */ /* 0x000ea80008100a00 */
[----:B------:R-:W2:Y:S04]  /*20550*/  LDL.64 R22, [UR5+0x18] ;  /* 0x00001805ff167983 */ /* 0x000ea80008100a00 */
[----:B------:R-:W3:Y:S04]  /*20560*/  LDL.64 R38, [UR5+0x8] ;  /* 0x00000805ff267983 */ /* 0x000ee80008100a00 */
[----:B------:R-:W4:Y:S04]  /*20570*/  LDL.64 R32, [UR5+0x10] ;  /* 0x00001005ff207983 */ /* 0x000f280008100a00 */
[----:B------:R-:W5:Y:S04]  /*20580*/  LDL.64 R58, [UR5+0x20] ;  /* 0x00002005ff3a7983 */ /* 0x000f680008100a00 */
[----:B------:R-:W5:Y:S01]  /*20590*/  LDL.64 R34, [UR5+0x28] ;  /* 0x00002805ff227983 */ /* 0x000f620008100a00 */
[----:B------:R-:W-:Y:S01]  /*205a0*/  UIADD3 UR4, UR4, -0x1, URZ ;  /* 0xffffffff04047890 */ /* 0x000fe2000fffe03f */
        /* <DEDUP_REMOVED lines=15> */
[----:B------:R-:W-:Y:S01]  /*206a0*/  IMAD.MOV.U32 R40, RZ, RZ, R25 ;  /* 0x000000ffff287224 */ /* 0x000fe200078e0019 */
[----:B------:R-:W-:Y:S01]  /*206b0*/  IADD3 R43, R17, R18, R19 ;  /* 0x00000012112b7210 */ /* 0x000fe20007ffe013 */
[----:B----4-:R-:W-:Y:S01]  /*206c0*/  IMAD.WIDE.U32 R24, R33, R22, RZ ;  /* 0x0000001621187225 */ /* 0x010fe200078e00ff */
[----:B------:R-:W-:Y:S02]  /*206d0*/  SEL R18, RZ, 0xffffffff, P0 ;  /* 0xffffffffff127807 */ /* 0x000fe40000000000 */
[----:B------:R-:W-:Y:S01]  /*206e0*/  ISETP.GE.U32.AND.EX P0, PT, R43, R19, PT, P1 ;  /* 0x000000132b00720c */ /* 0x000fe20003f06110 */
[----:B------:R-:W-:Y:S01]  /*206f0*/  IMAD.WIDE.U32.X R40, R31, R23, R40, P3 ;  /* 0x000000171f287225 */ /* 0x000fe200018e0428 */
[C-C-:B------:R-:W-:Y:S02]  /*20700*/  IADD3 R17, P1, P5, R18.reuse, R26, -R45.reuse ;  /* 0x0000001a12117210 */ /* 0x140fe40007d3e82d */
[----:B------:R-:W-:Y:S01]  /*20710*/  SEL R20, RZ, 0xffffffff, P0 ;  /* 0xffffffffff147807 */ /* 0x000fe20000000000 */
[----:B------:R-:W-:Y:S01]  /*20720*/  IMAD.X R19, RZ, RZ, RZ, P4 ;  /* 0x000000ffff137224 */ /* 0x000fe200020e06ff */
[----:B------:R-:W-:Y:S01]  /*20730*/  IADD3.X R45, R18, -0x1, R45, P1, P5 ;  /* 0xffffffff122d7810 */ /* 0x000fe20000fea42d */
[----:B------:R-:W-:Y:S01]  /*20740*/  IMAD.MOV.U32 R18, RZ, RZ, R21 ;  /* 0x000000ffff127224 */ /* 0x000fe200078e0015 */
[----:B------:R-:W-:Y:S01]  /*20750*/  IADD3 R37, P0, P3, R20, R16, -R43 ;  /* 0x0000001014257210 */ /* 0x000fe20007b1e82b */
[----:B------:R-:W-:Y:S01]  /*20760*/  IMAD.WIDE.U32 R26, R32, R22, RZ ;  /* 0x00000016201a7225 */ /* 0x000fe200078e00ff */
[----:B------:R-:W-:-:S02]  /*20770*/  ISETP.GE.U32.AND P1, PT, R40, R17, PT ;  /* 0x000000112800720c */ /* 0x000fc40003f26070 */
[----:B------:R-:W-:Y:S01]  /*20780*/  IADD3.X R43, R20, -0x1, R43, P0, P3 ;  /* 0xffffffff142b7810 */ /* 0x000fe200007e642b */
[----:B------:R-:W-:Y:S01]  /*20790*/  IMAD.WIDE.U32.X R18, R39, R23, R18, P2 ;  /* 0x0000001727127225 */ /* 0x000fe200010e0412 */
[----:B------:R-:W-:-:S03]  /*207a0*/  ISETP.GE.U32.AND.EX P1, PT, R41, R45, PT, P1 ;  /* 0x0000002d2900720c */ /* 0x000fc60003f26110 */
[----:B------:R-:W-:Y:S01]  /*207b0*/  IMAD.WIDE.U32 R24, P3, R32, R23, R24 ;  /* 0x0000001720187225 */ /* 0x000fe20007860018 */
[----:B------:R-:W-:Y:S02]  /*207c0*/  ISETP.GE.U32.AND P0, PT, R18, R37, PT ;  /* 0x000000251200720c */ /* 0x000fe40003f06070 */
[----:B------:R-:W-:Y:S01]  /*207d0*/  SEL R16, RZ, 0x1, P1 ;  /* 0x00000001ff107807 */ /* 0x000fe20000800000 */
[----:B------:R-:W-:Y:S01]  /*207e0*/  IMAD.WIDE.U32 R20, R26, 0x1, RZ ;  /* 0x000000011a147825 */ /* 0x000fe200078e00ff */
[----:B------:R-:W-:Y:S02]  /*207f0*/  ISETP.GE.U32.AND.EX P0, PT, R19, R43, PT, P0 ;  /* 0x0000002b1300720c */ /* 0x000fe40003f06100 */
[----:B------:R-:W-:Y:S01]  /*20800*/  IADD3 R22, P2, R27, R24, RZ ;  /* 0x000000181b167210 */ /* 0x000fe20007f5e0ff */
[----:B-----5:R-:W-:Y:S01]  /*20810*/  IMAD.WIDE.U32 R62, R31, R58, RZ ;  /* 0x0000003a1f3e7225 */ /* 0x020fe200078e00ff */
[----:B------:R-:W-:Y:S02]  /*20820*/  IADD3 R16, P4, P5, R16, R40, -R17 ;  /* 0x0000002810107210 */ /* 0x000fe40007d9e811 */
[----:B------:R-:W-:Y:S01]  /*20830*/  SEL R17, RZ, 0x1, P0 ;  /* 0x00000001ff117807 */ /* 0x000fe20000000000 */
[----:B------:R-:W-:Y:S01]  /*20840*/  IMAD.MOV.U32 R36, RZ, RZ, R25 ;  /* 0x000000ffff247224 */ /* 0x000fe200078e0019 */
[----:B------:R-:W-:Y:S01]  /*20850*/  SEL R24, RZ, 0xffffffff, P0 ;  /* 0xffffffffff187807 */ /* 0x000fe20000000000 */
[----:B------:R-:W-:Y:S01]  /*20860*/  IMAD.WIDE.U32 R60, R39, R58, RZ ;  /* 0x0000003a273c7225 */ /* 0x000fe200078e00ff */
[----:B------:R-:W-:-:S02]  /*20870*/  ISETP.GE.U32.AND P0, PT, R20, R26, PT ;  /* 0x0000001a1400720c */ /* 0x000fc40003f06070 */
[----:B------:R-:W-:Y:S01]  /*20880*/  IADD3 R53, R21, R26, R22 ;  /* 0x0000001a15357210 */ /* 0x000fe20007ffe016 */
[----:B------:R-:W-:Y:S01]  /*20890*/  IMAD.WIDE.U32 R26, R33, R58, RZ ;  /* 0x0000003a211a7225 */ /* 0x000fe200078e00ff */
[----:B------:R-:W-:Y:S02]  /*208a0*/  SEL R40, RZ, 0xffffffff, P1 ;  /* 0xffffffffff287807 */ /* 0x000fe40000800000 */
[----:B------:R-:W-:Y:S01]  /*208b0*/  ISETP.GE.U32.AND.EX P0, PT, R53, R22, PT, P0 ;  /* 0x000000163500720c */ /* 0x000fe20003f06100 */
[----:B------:R-:W-:Y:S01]  /*208c0*/  IMAD.WIDE.U32 R64, R38, R58, RZ ;  /* 0x0000003a26407225 */ /* 0x000fe200078e00ff */
[----:B------:R-:W-:Y:S02]  /*208d0*/  IADD3 R17, P1, P6, R17, R18, -R37 ;  /* 0x0000001211117210 */ /* 0x000fe40007e3e825 */
[----:B------:R-:W-:Y:S01]  /*208e0*/  SEL R28, RZ, 0xffffffff, P0 ;  /* 0xffffffffff1c7807 */ /* 0x000fe20000000000 */
[----:B------:R-:W-:Y:S01]  /*208f0*/  IMAD.X R37, RZ, RZ, RZ, P3 ;  /* 0x000000ffff257224 */ /* 0x000fe200018e06ff */
[----:B------:R-:W-:Y:S01]  /*20900*/  IADD3.X R18, R40, R41, ~R45, P4, P5 ;  /* 0x0000002928127210 */ /* 0x000fe200027eac2d */
[----:B------:R-:W-:Y:S01]  /*20910*/  IMAD.WIDE.U32 R40, R32, R58, RZ ;  /* 0x0000003a20287225 */ /* 0x000fe200078e00ff */
[----:B------:R-:W-:-:S02]  /*20920*/  IADD3.X R19, R24, R19, ~R43, P1, P6 ;  /* 0x0000001318137210 */ /* 0x000fc40000fecc2b */
[----:B------:R-:W-:Y:S01]  /*20930*/  IADD3 R55, P3, P5, R28, R20, -R53 ;  /* 0x000000141c377210 */ /* 0x000fe20007d7e835 */
[----:B------:R-:W-:-:S03]  /*20940*/  IMAD.WIDE.U32 R24, P1, R32, R59, R26 ;  /* 0x0000003b20187225 */ /* 0x000fc6000782001a */
[----:B------:R-:W-:Y:S01]  /*20950*/  IADD3.X R53, R28, -0x1, R53, P3, P5 ;  /* 0xffffffff1c357810 */ /* 0x000fe20001fea435 */
[----:B------:R-:W-:-:S04]  /*20960*/  IMAD.WIDE.U32 R20, R30, R58, RZ ;  /* 0x0000003a1e147225 */ /* 0x000fc800078e00ff */
[----:B------:R-:W-:-:S04]  /*20970*/  IMAD.WIDE.U32 R62, P4, R30, R59, R62 ;  /* 0x0000003b1e3e7225 */ /* 0x000fc8000788003e */
[----:B------:R-:W-:Y:S01]  /*20980*/  IMAD.WIDE.U32.X R36, R33, R23, R36, P2 ;  /* 0x0000001721247225 */ /* 0x000fe200010e0424 */
[----:B------:R-:W-:Y:S02]  /*20990*/  IADD3 R22, P2, R41, R24, RZ ;  /* 0x0000001829167210 */ /* 0x000fe40007f5e0ff */
[----:B------:R-:W-:Y:S01]  /*209a0*/  IADD3 R21, P3, R21, R62, RZ ;  /* 0x0000003e15157210 */ /* 0x000fe20007f7e0ff */
[----:B------:R-:W-:-:S04]  /*209b0*/  IMAD.WIDE.U32 R26, R40, 0x1, RZ ;  /* 0x00000001281a7825 */ /* 0x000fc800078e00ff */
[----:B------:R-:W-:Y:S01]  /*209c0*/  IMAD.WIDE.U32 R42, R20, 0x1, RZ ;  /* 0x00000001142a7825 */ /* 0x000fe200078e00ff */
[-C--:B------:R-:W-:Y:S02]  /*209d0*/  ISETP.GE.U32.AND P0, PT, R26, R40.reuse, PT ;  /* 0x000000281a00720c */ /* 0x080fe40003f06070 */
[----:B------:R-:W-:Y:S01]  /*209e0*/  IADD3 R45, R27, R40, R22 ;  /* 0x000000281b2d7210 */ /* 0x000fe20007ffe016 */
[----:B------:R-:W-:Y:S01]  /*209f0*/  IMAD.WIDE.U32 R60, P5, R38, R59, R60 ;  /* 0x0000003b263c7225 */ /* 0x000fe200078a003c */
[----:B------:R-:W-:Y:S02]  /*20a00*/  IADD3 R47, R43, R20, R21 ;  /* 0x000000142b2f7210 */ /* 0x000fe40007ffe015 */
[----:B------:R-:W-:Y:S01]  /*20a10*/  ISETP.GE.U32.AND.EX P0, PT, R45, R22, PT, P0 ;  /* 0x000000162d00720c */ /* 0x000fe20003f06100 */
[----:B------:R-:W-:Y:S01]  /*20a20*/  IMAD.X R23, RZ, RZ, RZ, P1 ;  /* 0x000000ffff177224 */ /* 0x000fe200008e06ff */
[----:B------:R-:W-:Y:S01]  /*20a30*/  ISETP.GE.U32.AND P1, PT, R42, R20, PT ;  /* 0x000000142a00720c */ /* 0x000fe20003f26070 */
[----:B------:R-:W-:Y:S01]  /*20a40*/  IMAD.WIDE.U32 R40, R64, 0x1, RZ ;  /* 0x0000000140287825 */ /* 0x000fe200078e00ff */
[----:B------:R-:W-:-:S02]  /*20a50*/  IADD3 R24, P6, R65, R60, RZ ;  /* 0x0000003c41187210 */ /* 0x000fc40007fde0ff */
[----:B------:R-:W-:Y:S01]  /*20a60*/  ISETP.GE.U32.AND.EX P1, PT, R47, R21, PT, P1 ;  /* 0x000000152f00720c */ /* 0x000fe20003f26110 */
[----:B------:R-:W-:Y:S01]  /*20a70*/  IMAD.X R27, RZ, RZ, RZ, P4 ;  /* 0x000000ffff1b7224 */ /* 0x000fe200020e06ff */
[----:B------:R-:W-:Y:S01]  /*20a80*/  SEL R20, RZ, 0xffffffff, P0 ;  /* 0xffffffffff147807 */ /* 0x000fe20000000000 */
[----:B------:R-:W-:Y:S01]  /*20a90*/  IMAD.MOV.U32 R22, RZ, RZ, R25 ;  /* 0x000000ffff167224 */ /* 0x000fe200078e0019 */
[-C--:B------:R-:W-:Y:S01]  /*20aa0*/  ISETP.GE.U32.AND P0, PT, R40, R64.reuse, PT ;  /* 0x000000402800720c */ /* 0x080fe20003f06070 */
[----:B------:R-:W-:Y:S01]  /*20ab0*/  IMAD.X R25, RZ, RZ, RZ, P5 ;  /* 0x000000ffff197224 */ /* 0x000fe200028e06ff */
[----:B------:R-:W-:Y:S01]  /*20ac0*/  IADD3 R43, R41, R64, R24 ;  /* 0x00000040292b7210 */ /* 0x000fe20007ffe018 */
[-C--:B------:R-:W-:Y:S01]  /*20ad0*/  IMAD.WIDE.U32.X R22, R33, R59.reuse, R22, P2 ;  /* 0x0000003b21167225 */ /* 0x080fe200010e0416 */
[----:B------:R-:W-:Y:S02]  /*20ae0*/  SEL R28, RZ, 0xffffffff, P1 ;  /* 0xffffffffff1c7807 */ /* 0x000fe40000800000 */
[C---:B------:R-:W-:Y:S01]  /*20af0*/  IADD3 R21, P1, P4, R20.reuse, R26, -R45 ;  /* 0x0000001a14157210 */ /* 0x040fe20007c3e82d */
[----:B------:R-:W-:Y:S01]  /*20b00*/  IMAD.MOV.U32 R26, RZ, RZ, R63 ;  /* 0x000000ffff1a7224 */ /* 0x000fe200078e003f */
[----:B------:R-:W-:Y:S01]  /*20b10*/  ISETP.GE.U32.AND.EX P0, PT, R43, R24, PT, P0 ;  /* 0x000000182b00720c */ /* 0x000fe20003f06100 */
[----:B------:R-:W-:Y:S01]  /*20b20*/  IMAD.MOV.U32 R24, RZ, RZ, R61 ;  /* 0x000000ffff187224 */ /* 0x000fe200078e003d */
[----:B------:R-:W-:Y:S01]  /*20b30*/  IADD3.X R45, R20, -0x1, R45, P1, P4 ;  /* 0xffffffff142d7810 */ /* 0x000fe20000fe842d */
[----:B------:R-:W-:Y:S01]  /*20b40*/  IMAD.WIDE.U32.X R26, R31, R59, R26, P3 ;  /* 0x0000003b1f1a7225 */ /* 0x000fe200018e041a */
[----:B------:R-:W-:-:S02]  /*20b50*/  SEL R20, RZ, 0xffffffff, P0 ;  /* 0xffffffffff147807 */ /* 0x000fc40000000000 */
[----:B------:R-:W-:Y:S01]  /*20b60*/  ISETP.GE.U32.AND P0, PT, R36, R55, PT ;  /* 0x000000372400720c */ /* 0x000fe20003f06070 */
[----:B------:R-:W-:Y:S01]  /*20b70*/  IMAD.WIDE.U32.X R24, R39, R59, R24, P6 ;  /* 0x0000003b27187225 */ /* 0x000fe200030e0418 */
[C-C-:B------:R-:W-:Y:S02]  /*20b80*/  IADD3 R41, P2, P5, R20.reuse, R40, -R43.reuse ;  /* 0x0000002814297210 */ /* 0x140fe40007d5e82b */
[----:B------:R-:W-:Y:S01]  /*20b90*/  ISETP.GE.U32.AND.EX P0, PT, R37, R53, PT, P0 ;  /* 0x000000352500720c */ /* 0x000fe20003f06100 */
[----:B------:R-:W-:Y:S01]  /*20ba0*/  IMAD.WIDE.U32 R58, R39, R34, RZ ;  /* 0x00000022273a7225 */ /* 0x000fe200078e00ff */
[----:B------:R-:W-:Y:S02]  /*20bb0*/  IADD3.X R43, R20, -0x1, R43, P2, P5 ;  /* 0xffffffff142b7810 */ /* 0x000fe400017ea42b */
[----:B------:R-:W-:Y:S01]  /*20bc0*/  IADD3 R51, P4, P1, R28, R42, -R47 ;  /* 0x0000002a1c337210 */ /* 0x000fe2000799e82f */
[----:B------:R-:W-:Y:S01]  /*20bd0*/  IMAD.WIDE.U32 R60, R38, R34, RZ ;  /* 0x00000022263c7225 */ /* 0x000fe200078e00ff */
[----:B------:R-:W-:-:S02]  /*20be0*/  ISETP.GE.U32.AND P2, PT, R22, R21, PT ;  /* 0x000000151600720c */ /* 0x000fc40003f46070 */
[----:B------:R-:W-:Y:S02]  /*20bf0*/  SEL R20, RZ, 0x1, P0 ;  /* 0x00000001ff147807 */ /* 0x000fe40000000000 */
[----:B------:R-:W-:Y:S02]  /*20c00*/  IADD3.X R47, R28, -0x1, R47, P4, P1 ;  /* 0xffffffff1c2f7810 */ /* 0x000fe400027e242f */
[----:B------:R-:W-:Y:S02]  /*20c10*/  ISETP.GE.U32.AND.EX P2, PT, R23, R45, PT, P2 ;  /* 0x0000002d1700720c */ /* 0x000fe40003f46120 */
[----:B------:R-:W-:Y:S02]  /*20c20*/  ISETP.GE.U32.AND P3, PT, R26, R51, PT ;  /* 0x000000331a00720c */ /* 0x000fe40003f66070 */
[----:B------:R-:W-:Y:S02]  /*20c30*/  ISETP.GE.U32.AND P1, PT, R24, R41, PT ;  /* 0x000000291800720c */ /* 0x000fe40003f26070 */
[----:B------:R-:W-:-:S02]  /*20c40*/  IADD3 R20, P4, P5, R20, R36, -R55 ;  /* 0x0000002414147210 */ /* 0x000fc40007d9e837 */
[----:B------:R-:W-:Y:S02]  /*20c50*/  SEL R36, RZ, 0x1, P2 ;  /* 0x00000001ff247807 */ /* 0x000fe40001000000 */
[----:B------:R-:W-:Y:S02]  /*20c60*/  ISETP.GE.U32.AND.EX P3, PT, R27, R47, PT, P3 ;  /* 0x0000002f1b00720c */ /* 0x000fe40003f66130 */
[----:B------:R-:W-:Y:S02]  /*20c70*/  ISETP.GE.U32.AND.EX P1, PT, R25, R43, PT, P1 ;  /* 0x0000002b1900720c */ /* 0x000fe40003f26110 */
[----:B------:R-:W-:Y:S02]  /*20c80*/  SEL R42, RZ, 0xffffffff, P0 ;  /* 0xffffffffff2a7807 */ /* 0x000fe40000000000 */
[----:B------:R-:W-:Y:S02]  /*20c90*/  SEL R28, RZ, 0xffffffff, P2 ;  /* 0xffffffffff1c7807 */ /* 0x000fe40001000000 */
[----:B------:R-:W-:-:S02]  /*20ca0*/  IADD3 R21, P2, P0, R36, R22, -R21 ;  /* 0x0000001624157210 */ /* 0x000fc4000785e815 */
[----:B------:R-:W-:Y:S02]  /*20cb0*/  SEL R40, RZ, 0x1, P3 ;  /* 0x00000001ff287807 */ /* 0x000fe40001800000 */
[----:B------:R-:W-:Y:S02]  /*20cc0*/  SEL R36, RZ, 0x1, P1 ;  /* 0x00000001ff247807 */ /* 0x000fe40000800000 */
[----:B------:R-:W-:Y:S02]  /*20cd0*/  IADD3.X R22, R42, R37, ~R53, P4, P5 ;  /* 0x000000252a167210 */ /* 0x000fe400027eac35 */
[----:B------:R-:W-:Y:S02]  /*20ce0*/  IADD3.X R23, R28, R23, ~R45, P2, P0 ;  /* 0x000000171c177210 */ /* 0x000fe400017e0c2d */
[----:B------:R-:W-:Y:S02]  /*20cf0*/  IADD3 R26, P4, P5, R40, R26, -R51 ;  /* 0x0000001a281a7210 */ /* 0x000fe40007d9e833 */
[----:B------:R-:W-:-:S02]  /*20d00*/  IADD3 R24, P0, P2, R36, R24, -R41 ;  /* 0x0000001824187210 */ /* 0x000fc40007a1e829 */
[----:B------:R-:W-:Y:S02]  /*20d10*/  SEL R28, RZ, 0xffffffff, P3 ;  /* 0xffffffffff1c7807 */ /* 0x000fe40001800000 */
[----:B------:R-:W-:Y:S02]  /*20d20*/  SEL R40, RZ, 0xffffffff, P1 ;  /* 0xffffffffff287807 */ /* 0x000fe40000800000 */
[----:B------:R-:W-:Y:S02]  /*20d30*/  IADD3 R36, P6, -R26, 0x1, RZ ;  /* 0x000000011a247810 */ /* 0x000fe40007fde1ff */
[----:B------:R-:W-:Y:S02]  /*20d40*/  IADD3 R37, P3, -R24, 0x1, RZ ;  /* 0x0000000118257810 */ /* 0x000fe40007f7e1ff */
[----:B------:R-:W-:Y:S01]  /*20d50*/  IADD3.X R25, R40, R25, ~R43, P0, P2 ;  /* 0x0000001928197210 */ /* 0x000fe200007e4c2b */
[----:B------:R-:W-:Y:S01]  /*20d60*/  IMAD.WIDE.U32 R40, R32, R34, RZ ;  /* 0x0000002220287225 */ /* 0x000fe200078e00ff */
[----:B------:R-:W-:-:S02]  /*20d70*/  ISETP.GE.U32.AND P1, PT, R17, R36, PT ;  /* 0x000000241100720c */ /* 0x000fc40003f26070 */
[----:B------:R-:W-:Y:S01]  /*20d80*/  ISETP.GE.U32.AND P0, PT, R20, R37, PT ;  /* 0x000000251400720c */ /* 0x000fe20003f06070 */
[----:B------:R-:W-:Y:S01]  /*20d90*/  IMAD.WIDE.U32 R36, R33, R34, RZ ;  /* 0x0000002221247225 */ /* 0x000fe200078e00ff */
[----:B------:R-:W-:Y:S02]  /*20da0*/  IADD3.X R28, R28, R27, ~R47, P4, P5 ;  /* 0x0000001b1c1c7210 */ /* 0x000fe400027eac2f */
[----:B------:R-:W-:Y:S01]  /*20db0*/  IADD3.X R27, ~R25, -0x1, RZ, P3, !PT ;  /* 0xffffffff191b7810 */ /* 0x000fe20001ffe5ff */
[----:B------:R-:W-:Y:S01]  /*20dc0*/  IMAD.WIDE.U32 R44, R40, 0x1, RZ ;  /* 0x00000001282c7825 */ /* 0x000fe200078e00ff */
[----:B------:R-:W-:Y:S02]  /*20dd0*/  IADD3.X R42, ~R28, -0x1, RZ, P6, !PT ;  /* 0xffffffff1c2a7810 */ /* 0x000fe400037fe5ff */
[----:B------:R-:W-:Y:S01]  /*20de0*/  IADD3 R51, P2, R26, -0x1, RZ ;  /* 0xffffffff1a337810 */ /* 0x000fe20007f5e0ff */
[----:B------:R-:W-:Y:S01]  /*20df0*/  IMAD.WIDE.U32 R36, P5, R32, R35, R36 ;  /* 0x0000002320247225 */ /* 0x000fe200078a0024 */
[----:B------:R-:W-:-:S02]  /*20e00*/  ISETP.GE.U32.AND.EX P1, PT, R19, R42, PT, P1 ;  /* 0x0000002a1300720c */ /* 0x000fc40003f26110 */
[----:B------:R-:W-:Y:S01]  /*20e10*/  ISETP.GE.U32.AND.EX P0, PT, R22, R27, PT, P0 ;  /* 0x0000001b1600720c */ /* 0x000fe20003f06100 */
[----:B------:R-:W-:Y:S01]  /*20e20*/  IMAD.WIDE.U32 R58, P6, R38, R35, R58 ;  /* 0x00000023263a7225 */ /* 0x000fe200078c003a */
[----:B------:R-:W-:Y:S02]  /*20e30*/  IADD3 R47, P4, R41, R36, RZ ;  /* 0x00000024292f7210 */ /* 0x000fe40007f9e0ff */
[-C--:B------:R-:W-:Y:S01]  /*20e40*/  ISETP.GE.U32.AND P3, PT, R44, R40.reuse, PT ;  /* 0x000000282c00720c */ /* 0x080fe20003f66070 */
[----:B------:R-:W-:Y:S01]  /*20e50*/  IMAD.WIDE.U32 R42, R60, 0x1, RZ ;  /* 0x000000013c2a7825 */ /* 0x000fe200078e00ff */
[----:B------:R-:W-:Y:S02]  /*20e60*/  IADD3 R32, R45, R40, R47 ;  /* 0x000000282d207210 */ /* 0x000fe40007ffe02f */
[----:B------:R-:W-:Y:S01]  /*20e70*/  SEL R26, R26, R51, !P1 ;  /* 0x000000331a1a7207 */ /* 0x000fe20004800000 */
[----:B------:R-:W-:Y:S01]  /*20e80*/  IMAD.X R41, RZ, RZ, RZ, P6 ;  /* 0x000000ffff297224 */ /* 0x000fe200030e06ff */
[----:B------:R-:W-:Y:S01]  /*20e90*/  IADD3 R27, P6, R61, R58, RZ ;  /* 0x0000003a3d1b7210 */ /* 0x000fe20007fde0ff */
[----:B------:R-:W-:Y:S01]  /*20ea0*/  IMAD.X R45, RZ, RZ, R28, P2 ;  /* 0x000000ffff2d7224 */ /* 0x000fe200010e061c */
[-C--:B------:R-:W-:Y:S01]  /*20eb0*/  ISETP.GE.U32.AND P2, PT, R42, R60.reuse, PT ;  /* 0x0000003c2a00720c */ /* 0x080fe20003f46070 */
[----:B------:R-:W-:Y:S01]  /*20ec0*/  IMAD.MOV.U32 R40, RZ, RZ, R59 ;  /* 0x000000ffff287224 */ /* 0x000fe200078e003b */
[----:B------:R-:W-:-:S02]  /*20ed0*/  IADD3 R53, R43, R60, R27 ;  /* 0x0000003c2b357210 */ /* 0x000fc40007ffe01b */
[----:B------:R-:W-:Y:S01]  /*20ee0*/  ISETP.GE.U32.AND.EX P3, PT, R32, R47, PT, P3 ;  /* 0x0000002f2000720c */ /* 0x000fe20003f66130 */
[-C--:B------:R-:W-:Y:S01]  /*20ef0*/  IMAD.WIDE.U32 R46, R31, R34.reuse, RZ ;  /* 0x000000221f2e7225 */ /* 0x080fe200078e00ff */
[----:B------:R-:W-:Y:S02]  /*20f00*/  ISETP.GE.U32.AND.EX P2, PT, R53, R27, PT, P2 ;  /* 0x0000001b3500720c */ /* 0x000fe40003f46120 */
[----:B------:R-:W-:Y:S01]  /*20f10*/  SEL R43, RZ, 0xffffffff, P3 ;  /* 0xffffffffff2b7807 */ /* 0x000fe20001800000 */
[----:B------:R-:W-:Y:S01]  /*20f20*/  IMAD.WIDE.U32.X R38, R39, R35, R40, P6 ;  /* 0x0000002327267225 */ /* 0x000fe200030e0428 */
[----:B------:R-:W-:Y:S02]  /*20f30*/  SEL R28, R28, R45, !P1 ;  /* 0x0000002d1c1c7207 */ /* 0x000fe40004800000 */
[----:B------:R-:W-:Y:S01]  /*20f40*/  SEL R36, RZ, 0xffffffff, P2 ;  /* 0xffffffffff247807 */ /* 0x000fe20001000000 */
[----:B------:R-:W-:Y:S01]  /*20f50*/  IMAD.WIDE.U32 R40, R30, R34, RZ ;  /* 0x000000221e287225 */ /* 0x000fe200078e00ff */
[----:B------:R-:W-:-:S02]  /*20f60*/  IADD3 R27, P1, P2, R43, R44, -R32 ;  /* 0x0000002c2b1b7210 */ /* 0x000fc40007a3e820 */
[----:B------:R-:W-:Y:S02]  /*20f70*/  IADD3 R51, P6, P3, R36, R42, -R53 ;  /* 0x0000002a24337210 */ /* 0x000fe40007bde835 */
[----:B------:R-:W-:Y:S01]  /*20f80*/  IADD3.X R32, R43, -0x1, R32, P1, P2 ;  /* 0xffffffff2b207810 */ /* 0x000fe20000fe4420 */
[----:B------:R-:W-:Y:S01]  /*20f90*/  IMAD.WIDE.U32 R42, P2, R30, R35, R46 ;  /* 0x000000231e2a7225 */ /* 0x000fe2000784002e */
[----:B------:R-:W-:Y:S02]  /*20fa0*/  ISETP.GE.U32.AND P1, PT, R16, R21, PT ;  /* 0x000000151000720c */ /* 0x000fe40003f26070 */
[----:B------:R-:W-:Y:S01]  /*20fb0*/  IADD3.X R53, R36, -0x1, R53, P6, P3 ;  /* 0xffffffff24357810 */ /* 0x000fe200037e6435 */
[----:B------:R-:W-:Y:S01]  /*20fc0*/  IMAD.X R47, RZ, RZ, RZ, P5 ;  /* 0x000000ffff2f7224 */ /* 0x000fe200028e06ff */
[----:B------:R-:W-:Y:S01]  /*20fd0*/  ISETP.GE.U32.AND.EX P5, PT, R18, R23, PT, P1 ;  /* 0x000000171200720c */ /* 0x000fe20003fa6110 */
[----:B------:R-:W-:Y:S01]  /*20fe0*/  IMAD.WIDE.U32 R44, R40, 0x1, RZ ;  /* 0x00000001282c7825 */ /* 0x000fe200078e00ff */
[----:B------:R-:W-:-:S02]  /*20ff0*/  IADD3 R41, P3, R41, R42, RZ ;  /* 0x0000002a29297210 */ /* 0x000fc40007f7e0ff */
[----:B------:R-:W-:Y:S01]  /*21000*/  IADD3 R55, P6, R24, -0x1, RZ ;  /* 0xffffffff18377810 */ /* 0x000fe20007fde0ff */
[----:B------:R-:W-:Y:S01]  /*21010*/  IMAD.MOV.U32 R46, RZ, RZ, R37 ;  /* 0x000000ffff2e7224 */ /* 0x000fe200078e0025 */
[----:B------:R-:W-:Y:S02]  /*21020*/  SEL R30, RZ, 0x1, P5 ;  /* 0x00000001ff1e7807 */ /* 0x000fe40002800000 */
[-C--:B------:R-:W-:Y:S01]  /*21030*/  ISETP.GE.U32.AND P1, PT, R44, R40.reuse, PT ;  /* 0x000000282c00720c */ /* 0x080fe20003f26070 */
[----:B------:R-:W-:Y:S01]  /*21040*/  IMAD.X R34, RZ, RZ, R25, P6 ;  /* 0x000000ffff227224 */ /* 0x000fe200030e0619 */
[----:B------:R-:W-:Y:S01]  /*21050*/  IADD3 R40, R45, R40, R41 ;  /* 0x000000282d287210 */ /* 0x000fe20007ffe029 */
[----:B------:R-:W-:Y:S01]  /*21060*/  IMAD.WIDE.U32.X R46, R33, R35, R46, P4 ;  /* 0x00000023212e7225 */ /* 0x000fe200020e042e */
[----:B------:R-:W-:Y:S02]  /*21070*/  SEL R36, RZ, 0xffffffff, P5 ;  /* 0xffffffffff247807 */ /* 0x000fe40002800000 */
[----:B------:R-:W-:-:S02]  /*21080*/  IADD3 R30, P5, P6, R30, R16, -R21 ;  /* 0x000000101e1e7210 */ /* 0x000fc40007ebe815 */
[----:B------:R-:W-:Y:S01]  /*21090*/  ISETP.GE.U32.AND.EX P1, PT, R40, R41, PT, P1 ;  /* 0x000000292800720c */ /* 0x000fe20003f26110 */
[----:B------:R-:W-:Y:S01]  /*210a0*/  IMAD.X R41, RZ, RZ, RZ, P2 ;  /* 0x000000ffff297224 */ /* 0x000fe200010e06ff */
[----:B------:R-:W-:Y:S02]  /*210b0*/  IADD3.X R36, R36, R18, ~R23, P5, P6 ;  /* 0x0000001224247210 */ /* 0x000fe40002fecc17 */
[----:B------:R-:W-:Y:S02]  /*210c0*/  SEL R55, R24, R55, !P0 ;  /* 0x0000003718377207 */ /* 0x000fe40004000000 */
[----:B------:R-:W-:Y:S02]  /*210d0*/  SEL R25, R25, R34, !P0 ;  /* 0x0000002219197207 */ /* 0x000fe40004000000 */
[----:B------:R-:W-:Y:S02]  /*210e0*/  IADD3 R26, P5, R26, R17, RZ ;  /* 0x000000111a1a7210 */ /* 0x000fe40007fbe0ff */
[----:B------:R-:W-:-:S02]  /*210f0*/  ISETP.GE.U32.AND P0, PT, R38, R51, PT ;  /* 0x000000332600720c */ /* 0x000fc40003f06070 */
[----:B------:R-:W-:Y:S01]  /*21100*/  SEL R17, RZ, 0xffffffff, P1 ;  /* 0xffffffffff117807 */ /* 0x000fe20000800000 */
[----:B------:R-:W-:Y:S01]  /*21110*/  IMAD.X R28, R28, 0x1, R19, P5 ;  /* 0x000000011c1c7824 */ /* 0x000fe200028e0613 */
[----:B------:R-:W-:Y:S02]  /*21120*/  ISETP.GE.U32.AND.EX P0, PT, R39, R53, PT, P0 ;  /* 0x000000352700720c */ /* 0x000fe40003f06100 */
[C-C-:B------:R-:W-:Y:S02]  /*21130*/  IADD3 R44, P2, P6, R17.reuse, R44, -R40.reuse ;  /* 0x0000002c112c7210 */ /* 0x140fe40007e5e828 */
[----:B------:R-:W-:Y:S02]  /*21140*/  SEL R16, RZ, 0x1, P0 ;  /* 0x00000001ff107807 */ /* 0x000fe40000000000 */
[----:B------:R-:W-:Y:S01]  /*21150*/  IADD3.X R17, R17, -0x1, R40, P2, P6 ;  /* 0xffffffff11117810 */ /* 0x000fe200017ec428 */
[----:B------:R-:W-:Y:S01]  /*21160*/  IMAD.MOV.U32 R40, RZ, RZ, R43 ;  /* 0x000000ffff287224 */ /* 0x000fe200078e002b */
[----:B------:R-:W-:-:S02]  /*21170*/  IADD3 R51, P2, P4, R16, R38, -R51 ;  /* 0x0000002610337210 */ /* 0x000fc40007c5e833 */
[----:B------:R-:W-:Y:S01]  /*21180*/  SEL R38, RZ, 0xffffffff, P0 ;  /* 0xffffffffff267807 */ /* 0x000fe20000000000 */
[----:B------:R-:W-:Y:S01]  /*21190*/  IMAD.WIDE.U32.X R34, R31, R35, R40, P3 ;  /* 0x000000231f227225 */ /* 0x000fe200018e0428 */
[----:B------:R-:W-:Y:S02]  /*211a0*/  ISETP.GE.U32.AND P0, PT, R46, R27, PT ;  /* 0x0000001b2e00720c */ /* 0x000fe40003f06070 */
[----:B------:R-:W-:Y:S02]  /*211b0*/  IADD3 R55, P1, R55, R20, RZ ;  /* 0x0000001437377210 */ /* 0x000fe40007f3e0ff */
[----:B------:R-:W-:Y:S02]  /*211c0*/  IADD3 R16, P3, -R51, 0x1, RZ ;  /* 0x0000000133107810 */ /* 0x000fe40007f7e1ff */
[----:B------:R-:W-:Y:S01]  /*211d0*/  IADD3.X R39, R38, R39, ~R53, P2, P4 ;  /* 0x0000002726277210 */ /* 0x000fe200017e8c35 */
[----:B------:R-:W-:Y:S01]  /*211e0*/  IMAD.X R25, R25, 0x1, R22, P1 ;  /* 0x0000000119197824 */ /* 0x000fe200008e0616 */
[----:B------:R-:W-:-:S02]  /*211f0*/  ISETP.GE.U32.AND P2, PT, R34, R44, PT ;  /* 0x0000002c2200720c */ /* 0x000fc40003f46070 */
[----:B------:R-:W-:Y:S02]  /*21200*/  ISETP.GE.U32.AND.EX P0, PT, R47, R32, PT, P0 ;  /* 0x000000202f00720c */ /* 0x000fe40003f06100 */
[----:B------:R-:W-:Y:S02]  /*21210*/  ISETP.GE.U32.AND P4, PT, R21, R16, PT ;  /* 0x000000101500720c */ /* 0x000fe40003f86070 */
[----:B------:R-:W-:Y:S02]  /*21220*/  IADD3.X R16, ~R39, -0x1, RZ, P3, !PT ;  /* 0xffffffff27107810 */ /* 0x000fe40001ffe5ff */
[----:B------:R-:W-:Y:S02]  /*21230*/  ISETP.GE.U32.AND.EX P1, PT, R35, R17, PT, P2 ;  /* 0x000000112300720c */ /* 0x000fe40003f26120 */
[----:B------:R-:W-:Y:S02]  /*21240*/  SEL R18, RZ, 0x1, P0 ;  /* 0x00000001ff127807 */ /* 0x000fe40000000000 */
[----:B------:R-:W-:-:S02]  /*21250*/  IADD3 R22, P3, R51, -0x1, RZ ;  /* 0xffffffff33167810 */ /* 0x000fc40007f7e0ff */
[----:B------:R-:W-:Y:S02]  /*21260*/  ISETP.GE.U32.AND.EX P2, PT, R23, R16, PT, P4 ;  /* 0x000000101700720c */ /* 0x000fe40003f46140 */
[----:B------:R-:W-:Y:S02]  /*21270*/  SEL R19, RZ, 0x1, P1 ;  /* 0x00000001ff137807 */ /* 0x000fe40000800000 */
[----:B------:R-:W-:Y:S01]  /*21280*/  IADD3 R27, P5, P6, R18, R46, -R27 ;  /* 0x0000002e121b7210 */ /* 0x000fe20007ebe81b */
[----:B------:R-:W-:Y:S01]  /*21290*/  IMAD.X R18, RZ, RZ, R39, P3 ;  /* 0x000000ffff127224 */ /* 0x000fe200018e0627 */
[----:B------:R-:W-:Y:S02]  /*212a0*/  SEL R31, RZ, 0xffffffff, P0 ;  /* 0xffffffffff1f7807 */ /* 0x000fe40000000000 */
[----:B------:R-:W-:Y:S02]  /*212b0*/  SEL R22, R51, R22, !P2 ;  /* 0x0000001633167207 */ /* 0x000fe40005000000 */
[----:B------:R-:W-:-:S02]  /*212c0*/  IADD3 R44, P3, P4, R19, R34, -R44 ;  /* 0x00000022132c7210 */ /* 0x000fc40007c7e82c */
[----:B------:R-:W-:Y:S02]  /*212d0*/  SEL R34, RZ, 0xffffffff, P1 ;  /* 0xffffffffff227807 */ /* 0x000fe40000800000 */
[----:B------:R-:W-:Y:S02]  /*212e0*/  IADD3.X R32, R31, R47, ~R32, P5, P6 ;  /* 0x0000002f1f207210 */ /* 0x000fe40002fecc20 */
[----:B------:R-:W-:Y:S02]  /*212f0*/  IADD3 R22, P6, R22, R21, RZ ;  /* 0x0000001516167210 */ /* 0x000fe40007fde0ff */
[----:B------:R-:W-:Y:S02]  /*21300*/  SEL R18, R39, R18, !P2 ;  /* 0x0000001227127207 */ /* 0x000fe40005000000 */
[----:B------:R-:W-:Y:S02]  /*21310*/  IADD3 R16, P5, -R44, 0x1, RZ ;  /* 0x000000012c107810 */ /* 0x000fe40007fbe1ff */
[----:B------:R-:W-:Y:S01]  /*21320*/  IADD3.X R35, R34, R35, ~R17, P3, P4 ;  /* 0x0000002322237210 */ /* 0x000fe20001fe8c11 */
[----:B------:R-:W-:Y:S01]  /*21330*/  IMAD.X R23, R18, 0x1, R23, P6 ;  /* 0x0000000112177824 */ /* 0x000fe200030e0617 */
[----:B------:R-:W-:-:S02]  /*21340*/  ISETP.GE.U32.AND P0, PT, R30, R51, PT ;  /* 0x000000331e00720c */ /* 0x000fc40003f06070 */
[----:B------:R-:W-:Y:S02]  /*21350*/  ISETP.GE.U32.AND P2, PT, R55, R16, PT ;  /* 0x000000103700720c */ /* 0x000fe40003f46070 */
[----:B------:R-:W-:Y:S02]  /*21360*/  ISETP.GE.U32.AND P1, PT, R22, R27, PT ;  /* 0x0000001b1600720c */ /* 0x000fe40003f26070 */
[----:B------:R-:W-:Y:S02]  /*21370*/  IADD3.X R16, ~R35, -0x1, RZ, P5, !PT ;  /* 0xffffffff23107810 */ /* 0x000fe40002ffe5ff */
[----:B------:R-:W-:Y:S02]  /*21380*/  ISETP.GE.U32.AND.EX P0, PT, R36, R39, PT, P0 ;  /* 0x000000272400720c */ /* 0x000fe40003f06100 */
[----:B------:R-:W-:Y:S02]  /*21390*/  IADD3 R17, P3, R44, -0x1, RZ ;  /* 0xffffffff2c117810 */ /* 0x000fe40007f7e0ff */
[----:B------:R-:W-:-:S02]  /*213a0*/  ISETP.GE.U32.AND.EX P1, PT, R23, R32, PT, P1 ;  /* 0x000000201700720c */ /* 0x000fc40003f26110 */
[----:B------:R-:W-:Y:S01]  /*213b0*/  ISETP.GE.U32.AND.EX P2, PT, R25, R16, PT, P2 ;  /* 0x000000101900720c */ /* 0x000fe20003f46120 */
[----:B------:R-:W-:Y:S01]  /*213c0*/  IMAD.X R18, RZ, RZ, R35, P3 ;  /* 0x000000ffff127224 */ /* 0x000fe200018e0623 */
[----:B------:R-:W-:Y:S02]  /*213d0*/  SEL R31, RZ, 0x1, P0 ;  /* 0x00000001ff1f7807 */ /* 0x000fe40000000000 */
[----:B------:R-:W-:Y:S02]  /*213e0*/  SEL R20, RZ, 0x1, P1 ;  /* 0x00000001ff147807 */ /* 0x000fe40000800000 */
[----:B------:R-:W-:Y:S02]  /*213f0*/  SEL R44, R44, R17, !P2 ;  /* 0x000000112c2c7207 */ /* 0x000fe40005000000 */
[----:B------:R-:W-:Y:S02]  /*21400*/  IADD3 R30, P4, P5, R31, R30, -R51 ;  /* 0x0000001e1f1e7210 */ /* 0x000fe40007d9e833 */
[----:B------:R-:W-:-:S02]  /*21410*/  SEL R16, RZ, 0xffffffff, P0 ;  /* 0xffffffffff107807 */ /* 0x000fc40000000000 */
[----:B------:R-:W-:Y:S02]  /*21420*/  SEL R18, R35, R18, !P2 ;  /* 0x0000001223127207 */ /* 0x000fe40005000000 */
[----:B------:R-:W-:Y:S02]  /*21430*/  SEL R21, RZ, 0xffffffff, P1 ;  /* 0xffffffffff157807 */ /* 0x000fe40000800000 */
[----:B------:R-:W-:Y:S02]  /*21440*/  IADD3 R20, P0, P2, R20, R22, -R27 ;  /* 0x0000001614147210 */ /* 0x000fe40007a1e81b */
[----:B------:R-:W-:Y:S02]  /*21450*/  IADD3 R55, P1, R44, R55, RZ ;  /* 0x000000372c377210 */ /* 0x000fe40007f3e0ff */
[----:B------:R-:W-:Y:S02]  /*21460*/  IADD3.X R31, R16, R36, ~R39, P4, P5 ;  /* 0x00000024101f7210 */ /* 0x000fe400027eac27 */
[----:B------:R-:W-:Y:S01]  /*21470*/  IADD3 R16, P3, -R27, 0x1, RZ ;  /* 0x000000011b107810 */ /* 0x000fe20007f7e1ff */
[----:B------:R-:W-:Y:S01]  /*21480*/  IMAD.X R25, R18, 0x1, R25, P1 ;  /* 0x0000000112197824 */ /* 0x000fe200008e0619 */
[----:B------:R-:W-:Y:S01]  /*21490*/  IADD3.X R21, R21, R23, ~R32, P0, P2 ;  /* 0x0000001715157210 */ /* 0x000fe200007e4c20 */
[----:B------:R2:W-:Y:S01]  /*214a0*/  STL.64 [UR5], R30 ;  /* 0x0000001eff007987 */ /* 0x0005e20008100a05 */
[----:B------:R-:W-:-:S02]  /*214b0*/  IADD3 R17, P2, -R20, 0x1, RZ ;  /* 0x0000000114117810 */ /* 0x000fc40007f5e1ff */
[----:B------:R-:W-:Y:S02]  /*214c0*/  ISETP.GE.U32.AND P1, PT, R55, R16, PT ;  /* 0x000000103700720c */ /* 0x000fe40003f26070 */
[----:B------:R-:W-:Y:S02]  /*214d0*/  IADD3.X R16, ~R32, -0x1, RZ, P3, !PT ;  /* 0xffffffff20107810 */ /* 0x000fe40001ffe5ff */
[----:B------:R-:W-:Y:S02]  /*214e0*/  ISETP.GE.U32.AND P0, PT, R26, R17, PT ;  /* 0x000000111a00720c */ /* 0x000fe40003f06070 */
[----:B------:R-:W-:Y:S02]  /*214f0*/  IADD3.X R17, ~R21, -0x1, RZ, P2, !PT ;  /* 0xffffffff15117810 */ /* 0x000fe400017fe5ff */
[----:B------:R-:W-:Y:S02]  /*21500*/  IADD3 R18, P3, R27, -0x1, RZ ;  /* 0xffffffff1b127810 */ /* 0x000fe40007f7e0ff */
[----:B------:R-:W-:-:S02]  /*21510*/  ISETP.GE.U32.AND.EX P1, PT, R25, R16, PT, P1 ;  /* 0x000000101900720c */ /* 0x000fc40003f26110 */
[----:B------:R-:W-:Y:S02]  /*21520*/  IADD3 R19, P2, R20, -0x1, RZ ;  /* 0xffffffff14137810 */ /* 0x000fe40007f5e0ff */
[----:B------:R-:W-:Y:S01]  /*21530*/  ISETP.GE.U32.AND.EX P0, PT, R28, R17, PT, P0 ;  /* 0x000000111c00720c */ /* 0x000fe20003f06100 */
[----:B------:R-:W-:Y:S01]  /*21540*/  IMAD.X R17, RZ, RZ, R32, P3 ;  /* 0x000000ffff117224 */ /* 0x000fe200018e0620 */
[----:B------:R-:W-:Y:S01]  /*21550*/  SEL R16, R27, R18, !P1 ;  /* 0x000000121b107207 */ /* 0x000fe20004800000 */
[----:B------:R-:W-:Y:S01]  /*21560*/  IMAD.X R18, RZ, RZ, R21, P2 ;  /* 0x000000ffff127224 */ /* 0x000fe200010e0615 */
[----:B------:R-:W-:Y:S02]  /*21570*/  SEL R27, R20, R19, !P0 ;  /* 0x00000013141b7207 */ /* 0x000fe40004000000 */
[----:B------:R-:W-:Y:S02]  /*21580*/  SEL R32, R32, R17, !P1 ;  /* 0x0000001120207207 */ /* 0x000fe40004800000 */
[----:B------:R-:W-:-:S02]  /*21590*/  SEL R19, R21, R18, !P0 ;  /* 0x0000001215137207 */ /* 0x000fc40004000000 */
[----:B------:R-:W-:Y:S02]  /*215a0*/  IADD3 R16, P1, R16, R55, RZ ;  /* 0x0000003710107210 */ /* 0x000fe40007f3e0ff */
[----:B------:R-:W-:-:S03]  /*215b0*/  IADD3 R26, P0, R27, R26, RZ ;  /* 0x0000001a1b1a7210 */ /* 0x000fc60007f1e0ff */
[----:B------:R-:W-:Y:S02]  /*215c0*/  IMAD.X R17, R32, 0x1, R25, P1 ;  /* 0x0000000120117824 */ /* 0x000fe400008e0619 */
[----:B------:R-:W-:-:S03]  /*215d0*/  IMAD.X R27, R19, 0x1, R28, P0 ;  /* 0x00000001131b7824 */ /* 0x000fc600000e061c */
[----:B------:R2:W-:Y:S04]  /*215e0*/  STL.64 [UR5+0x10], R16 ;  /* 0x00001010ff007987 */ /* 0x0005e80008100a05 */
[----:B------:R2:W-:Y:S01]  /*215f0*/  STL.64 [UR5+0x8], R26 ;  /* 0x0000081aff007987 */ /* 0x0005e20008100a05 */
[----:B------:R-:W-:-:S05]  /*21600*/  UMOV UR5, UR10 ;  /* 0x0000000a00057c82 */ /* 0x000fca0008000000 */
.L_x_19:
[----:B------:R-:W-:-:S06]  /*21610*/  UISETP.GE.U32.AND UP0, UPT, UR5, UR42, UPT ;  /* 0x0000002a0500728c */ /* 0x000fcc000bf06070 */
[----:B------:R-:W-:-:S13]  /*21620*/  PLOP3.LUT P0, PT, PT, PT, UP0, 0x80, 0x0 ;  /* 0x000000000000781c */ /* 0x000fda0003f0f008 */
[----:B------:R-:W-:Y:S05]  /*21630*/  @!P0 BRA `(.L_x_27) ;  /* 0xffffffcc00288947 */ /* 0x000fea000383ffff */
[----:B------:R-:W-:-:S04]  /*21640*/  IMAD.MOV.U32 R11, RZ, RZ, 0x0 ;  /* 0x00000000ff0b7424 */ /* 0x000fc800078e00ff */
[----:B01234-:R-:W-:Y:S05]  /*21650*/  RET.REL.NODEC R10 `(evaluate_quotient_kernel) ;  /* 0xfffffde80a687950 */ /* 0x01ffea0003c3ffff */
.L_x_28:
[----:B------:R-:W-:-:S00]  /*21660*/  BRA `(.L_x_28) ;  /* 0xfffffffc00fc7947 */ /* 0x000fc0000383ffff */
[----:B------:R-:W-:-:S00]  /*21670*/  NOP ;  /* 0x0000000000007918 */ /* 0x000fc00000000000 */
        /* <DEDUP_REMOVED lines=8> */
.L_x_29:


//--------------------- .nv.global.init           --------------------------
	.section	.nv.global.init,"aw",@progbits
.nv.global.init:
	.type		term_bytecode,@object
	.size		term_bytecode,(init_bytecode - term_bytecode)
term_bytecode:
        /*0000*/ 	.byte	0x00, 0x00, 0x05, 0x06, 0xff, 0xff, 0xff, 0xfe, 0x00, 0x00, 0x00, 0x02, 0x0a, 0x14, 0x00, 0x00
        /* <DEDUP_REMOVED lines=59> */
        /*03c0*/ 	.byte	0xff, 0xfe, 0x00, 0x00, 0x00, 0x02, 0x01, 0x00, 0x17, 0x0b, 0x0a, 0x14, 0x00, 0x16
	.type		init_bytecode,@object
	.size		init_bytecode,(cons_bytecode - init_bytecode)
init_bytecode:
        /* <DEDUP_REMOVED lines=159> */
        /*0dbe*/ 	.byte	0x00, 0x02, 0x00, 0x00, 0x94, 0x0b, 0x0a, 0x0b, 0x0a, 0x14, 0x00, 0x50
	.type		cons_bytecode,@object
	.size		cons_bytecode,(tran_bytecode - cons_bytecode)
cons_bytecode:
        /* <DEDUP_REMOVED lines=407> */
        /*273a*/ 	.byte	0x00, 0x5d
	.type		tran_bytecode,@object
	.size		tran_bytecode,(.L_2 - tran_bytecode)
tran_bytecode:
        /* <DEDUP_REMOVED lines=4925> */
.L_2:


//--------------------- .nv.shared.reserved.0     --------------------------
	.section	.nv.shared.reserved.0,"aw",@nobits
	.weak		__nv_reservedSMEM_offset_0_alias
	.size		__nv_reservedSMEM_offset_0_alias, 0, 0
	.other		__nv_reservedSMEM_offset_0_alias,@"STO_CUDA_RESERVED_SHARED STV_DEFAULT"
__nv_reservedSMEM_offset_0_alias:
	.zero		0


//--------------------- .nv.constant0.evaluate_quotient_kernel --------------------------
	.section	.nv.constant0.evaluate_quotient_kernel,"a",@progbits
	.sectionflags	@""
	.align	4
.nv.constant0.evaluate_quotient_kernel:
	.zero		648


//--------------------- SYMBOLS --------------------------

	.type		.nv.reservedSmem.offset0,@object
	.size		.nv.reservedSmem.offset0,0x4
